	.target	sm_90a

	.elftype	@"ET_EXEC"


//--------------------- .note.nv.tkinfo           --------------------------
	.section	.note.nv.tkinfo,"",@"SHT_NOTE"
	.sectionflags	@"SHF_NOTE_NV_TKINFO"
	.tkinfo
        /*0018*/ 	.word	0x00000002
        /*0030*/ 	.string	""
        /*0030*/ 	.string	"ptxas"
        /*0030*/ 	.string	"Cuda compilation tools, release 13.0, V13.0.88"
        /*0030*/ 	.string	"Build cuda_13.0.r13.0/compiler.36424714_0"
        /*0030*/ 	.string	"-v  -suppress-debug-info  -lineinfo  -arch sm_90a "



//--------------------- .note.nv.cuinfo           --------------------------
	.section	.note.nv.cuinfo,"",@"SHT_NOTE"
	.sectionflags	@"SHF_NOTE_NV_CUINFO"
        /*0018*/ 	.short	0x0002
        /*001a*/ 	.short	0x005a
        /*001c*/ 	.short	0x0082
	.zero		2


//--------------------- .nv.info                  --------------------------
	.section	.nv.info,"",@"SHT_CUDA_INFO"
	.align	4


	//----- nvinfo : EIATTR_REGCOUNT
	.align		4
        /*0000*/ 	.byte	0x04, 0x2f
        /*0002*/ 	.short	(.L_1 - .L_0)
	.align		4
.L_0:
        /*0004*/ 	.word	index@(matmul_kernel)
        /*0008*/ 	.word	0x000000ff


	//----- nvinfo : EIATTR_FRAME_SIZE
	.align		4
.L_1:
        /*000c*/ 	.byte	0x04, 0x11
        /*000e*/ 	.short	(.L_3 - .L_2)
	.align		4
.L_2:
        /*0010*/ 	.word	index@(matmul_kernel)
        /*0014*/ 	.word	0x00000648


	//----- nvinfo : EIATTR_MIN_STACK_SIZE
	.align		4
.L_3:
        /*0018*/ 	.byte	0x04, 0x12
        /*001a*/ 	.short	(.L_5 - .L_4)
	.align		4
.L_4:
        /*001c*/ 	.word	index@(matmul_kernel)
        /*0020*/ 	.word	0x00000648
.L_5:


//--------------------- .nv.compat                --------------------------
	.section	.nv.compat,"",@"SHT_CUDA_COMPAT_INFO"
	.align	4
        /*0000*/ 	.byte	0x02, 0x09, 0x01, 0x00, 0x02, 0x02, 0x04, 0x00, 0x02, 0x05, 0x05, 0x00, 0x03, 0x07, 0x01, 0x01
        /*0010*/ 	.byte	0x02, 0x03, 0x00, 0x00, 0x02, 0x06, 0x01, 0x00, 0x04, 0x0b, 0x08, 0x00, 0x00, 0x00, 0x00, 0x00
        /*0020*/ 	.byte	0x00, 0x00, 0x00, 0x00


//--------------------- .nv.info.matmul_kernel    --------------------------
	.section	.nv.info.matmul_kernel,"",@"SHT_CUDA_INFO"
	.sectionflags	@""
	.align	4


	//----- nvinfo : EIATTR_CUDA_API_VERSION
	.align		4
        /*0000*/ 	.byte	0x04, 0x37
        /*0002*/ 	.short	(.L_7 - .L_6)
.L_6:
        /*0004*/ 	.word	0x00000082


	//----- nvinfo : EIATTR_KPARAM_INFO
	.align		4
.L_7:
        /*0008*/ 	.byte	0x04, 0x17
        /*000a*/ 	.short	(.L_9 - .L_8)
.L_8:
        /*000c*/ 	.word	0x00000000
        /*0010*/ 	.short	0x000d
        /*0012*/ 	.short	0x0048
        /*0014*/ 	.byte	0x00, 0xf4, 0x21, 0x00


	//----- nvinfo : EIATTR_KPARAM_INFO
	.align		4
.L_9:
        /*0018*/ 	.byte	0x04, 0x17
        /*001a*/ 	.short	(.L_11 - .L_10)
.L_10:
        /*001c*/ 	.word	0x00000000
        /*0020*/ 	.short	0x000c
        /*0022*/ 	.short	0x0040
        /*0024*/ 	.byte	0x00, 0xf4, 0x21, 0x00


	//----- nvinfo : EIATTR_KPARAM_INFO
	.align		4
.L_11:
        /*0028*/ 	.byte	0x04, 0x17
        /*002a*/ 	.short	(.L_13 - .L_12)
.L_12:
        /*002c*/ 	.word	0x00000000
        /*0030*/ 	.short	0x000b
        /*0032*/ 	.short	0x0038
        /*0034*/ 	.byte	0x00, 0xf0, 0x11, 0x00


	//----- nvinfo : EIATTR_KPARAM_INFO
	.align		4
.L_13:
        /*0038*/ 	.byte	0x04, 0x17
        /*003a*/ 	.short	(.L_15 - .L_14)
.L_14:
        /*003c*/ 	.word	0x00000000
        /*0040*/ 	.short	0x000a
        /*0042*/ 	.short	0x0034
        /*0044*/ 	.byte	0x00, 0xf0, 0x11, 0x00


	//----- nvinfo : EIATTR_KPARAM_INFO
	.align		4
.L_15:
        /*0048*/ 	.byte	0x04, 0x17
        /*004a*/ 	.short	(.L_17 - .L_16)
.L_16:
        /*004c*/ 	.word	0x00000000
        /*0050*/ 	.short	0x0009
        /*0052*/ 	.short	0x0030
        /*0054*/ 	.byte	0x00, 0xf0, 0x11, 0x00


	//----- nvinfo : EIATTR_KPARAM_INFO
	.align		4
.L_17:
        /*0058*/ 	.byte	0x04, 0x17
        /*005a*/ 	.short	(.L_19 - .L_18)
.L_18:
        /*005c*/ 	.word	0x00000000
        /*0060*/ 	.short	0x0008
        /*0062*/ 	.short	0x002c
        /*0064*/ 	.byte	0x00, 0xf0, 0x11, 0x00


	//----- nvinfo : EIATTR_KPARAM_INFO
	.align		4
.L_19:
        /*0068*/ 	.byte	0x04, 0x17
        /*006a*/ 	.short	(.L_21 - .L_20)
.L_20:
        /*006c*/ 	.word	0x00000000
        /*0070*/ 	.short	0x0007
        /*0072*/ 	.short	0x0028
        /*0074*/ 	.byte	0x00, 0xf0, 0x11, 0x00


	//----- nvinfo : EIATTR_KPARAM_INFO
	.align		4
.L_21:
        /*0078*/ 	.byte	0x04, 0x17
        /*007a*/ 	.short	(.L_23 - .L_22)
.L_22:
        /*007c*/ 	.word	0x00000000
        /*0080*/ 	.short	0x0006
        /*0082*/ 	.short	0x0024
        /*0084*/ 	.byte	0x00, 0xf0, 0x11, 0x00


	//----- nvinfo : EIATTR_KPARAM_INFO
	.align		4
.L_23:
        /*0088*/ 	.byte	0x04, 0x17
        /*008a*/ 	.short	(.L_25 - .L_24)
.L_24:
        /*008c*/ 	.word	0x00000000
        /*0090*/ 	.short	0x0005
        /*0092*/ 	.short	0x0020
        /*0094*/ 	.byte	0x00, 0xf0, 0x11, 0x00


	//----- nvinfo : EIATTR_KPARAM_INFO
	.align		4
.L_25:
        /*0098*/ 	.byte	0x04, 0x17
        /*009a*/ 	.short	(.L_27 - .L_26)
.L_26:
        /*009c*/ 	.word	0x00000000
        /*00a0*/ 	.short	0x0004
        /*00a2*/ 	.short	0x001c
        /*00a4*/ 	.byte	0x00, 0xf0, 0x11, 0x00


	//----- nvinfo : EIATTR_KPARAM_INFO
	.align		4
.L_27:
        /*00a8*/ 	.byte	0x04, 0x17
        /*00aa*/ 	.short	(.L_29 - .L_28)
.L_28:
        /*00ac*/ 	.word	0x00000000
        /*00b0*/ 	.short	0x0003
        /*00b2*/ 	.short	0x0018
        /*00b4*/ 	.byte	0x00, 0xf0, 0x11, 0x00


	//----- nvinfo : EIATTR_KPARAM_INFO
	.align		4
.L_29:
        /*00b8*/ 	.byte	0x04, 0x17
        /*00ba*/ 	.short	(.L_31 - .L_30)
.L_30:
        /*00bc*/ 	.word	0x00000000
        /*00c0*/ 	.short	0x0002
        /*00c2*/ 	.short	0x0010
        /*00c4*/ 	.byte	0x00, 0xf4, 0x21, 0x00


	//----- nvinfo : EIATTR_KPARAM_INFO
	.align		4
.L_31:
        /*00c8*/ 	.byte	0x04, 0x17
        /*00ca*/ 	.short	(.L_33 - .L_32)
.L_32:
        /*00cc*/ 	.word	0x00000000
        /*00d0*/ 	.short	0x0001
        /*00d2*/ 	.short	0x0008
        /*00d4*/ 	.byte	0x00, 0xf4, 0x21, 0x00


	//----- nvinfo : EIATTR_KPARAM_INFO
	.align		4
.L_33:
        /*00d8*/ 	.byte	0x04, 0x17
        /*00da*/ 	.short	(.L_35 - .L_34)
.L_34:
        /*00dc*/ 	.word	0x00000000
        /*00e0*/ 	.short	0x0000
        /*00e2*/ 	.short	0x0000
        /*00e4*/ 	.byte	0x00, 0xf4, 0x21, 0x00


	//----- nvinfo : EIATTR_SPARSE_MMA_MASK
	.align		4
.L_35:
        /*00e8*/ 	.byte	0x03, 0x50
        /*00ea*/ 	.short	0x0000


	//----- nvinfo : EIATTR_MAXREG_COUNT
	.align		4
        /*00ec*/ 	.byte	0x03, 0x1b
        /*00ee*/ 	.short	0x00ff


	//----- nvinfo : EIATTR_NUM_BARRIERS
	.align		4
        /*00f0*/ 	.byte	0x02, 0x4c
        /*00f2*/ 	.byte	0x01
	.zero		1


	//----- nvinfo : EIATTR_ANNOTATIONS
	.align		4
        /*00f4*/ 	.byte	0x04, 0x55
        /*00f6*/ 	.short	(.L_37 - .L_36)


	//   ....[0]....
.L_36:
        /*00f8*/ 	.word	0x00000001
        /*00fc*/ 	.byte	0xf0, 0x07, 0x00, 0x00, 0x01, 0x00, 0x00, 0x00, 0x60, 0x0a, 0x00, 0x00, 0x01, 0x00, 0x00, 0x00
        /* <DEDUP_REMOVED lines=946> */
        /*3c2c*/ 	.byte	0x00, 0xe5, 0x01, 0x00, 0x01, 0x00, 0x00, 0x00, 0x20, 0xe5, 0x01, 0x00


	//----- nvinfo : EIATTR_MERCURY_ISA_VERSION
	.align		4
.L_37:
        /*3c38*/ 	.byte	0x03, 0x5f
        /*3c3a*/ 	.short	0x0101


	//----- nvinfo : EIATTR_EXIT_INSTR_OFFSETS
	.align		4
        /*3c3c*/ 	.byte	0x04, 0x1c
        /*3c3e*/ 	.short	(.L_39 - .L_38)


	//   ....[0]....
.L_38:
        /*3c40*/ 	.word	0x00021ab0


	//   ....[1]....
        /*3c44*/ 	.word	0x00021ad0


	//----- nvinfo : EIATTR_REQNTID
	.align		4
.L_39:
        /*3c48*/ 	.byte	0x04, 0x10
        /*3c4a*/ 	.short	(.L_41 - .L_40)
.L_40:
        /*3c4c*/ 	.word	0x00000080
        /*3c50*/ 	.word	0x00000001
        /*3c54*/ 	.word	0x00000001


	//----- nvinfo : EIATTR_CBANK_PARAM_SIZE
	.align		4
.L_41:
        /*3c58*/ 	.byte	0x03, 0x19
        /*3c5a*/ 	.short	0x0050


	//----- nvinfo : EIATTR_PARAM_CBANK
	.align		4
        /*3c5c*/ 	.byte	0x04, 0x0a
        /*3c5e*/ 	.short	(.L_43 - .L_42)
	.align		4
.L_42:
        /*3c60*/ 	.word	index@(.nv.constant0.matmul_kernel)
        /*3c64*/ 	.short	0x0210
        /*3c66*/ 	.short	0x0050


	//----- nvinfo : EIATTR_SW_WAR
	.align		4
.L_43:
        /*3c68*/ 	.byte	0x04, 0x36
        /*3c6a*/ 	.short	(.L_45 - .L_44)
.L_44:
        /*3c6c*/ 	.word	0x00000008
.L_45:


//--------------------- .nv.callgraph             --------------------------
	.section	.nv.callgraph,"",@"SHT_CUDA_CALLGRAPH"
	.align	4
	.sectionentsize	8
	.align		4
        /*0000*/ 	.word	0x00000000
	.align		4
        /*0004*/ 	.word	0xffffffff
	.align		4
        /*0008*/ 	.word	0x00000000
	.align		4
        /*000c*/ 	.word	0xfffffffe
	.align		4
        /*0010*/ 	.word	0x00000000
	.align		4
        /*0014*/ 	.word	0xfffffffd
	.align		4
        /*0018*/ 	.word	0x00000000
	.align		4
        /*001c*/ 	.word	0xfffffffc


//--------------------- .text.matmul_kernel       --------------------------
	.section	.text.matmul_kernel,"ax",@progbits
	.align	128
        .global         matmul_kernel
        .type           matmul_kernel,@function
        .size           matmul_kernel,(.L_x_3 - matmul_kernel)
        .other          matmul_kernel,@"STO_CUDA_ENTRY STV_DEFAULT"
matmul_kernel:
.text.matmul_kernel:
[----:B------:R-:W1:Y:S08]  /*0000*/  LDC R1, c[0x0][0x28] ;  /* 0x00000a00ff017b82 */ /* 0x000e700000000800 */
[----:B------:R-:W2:Y:S01]  /*0010*/  LDC.64 R188, c[0x0][0x228] ;  /* 0x00008a00ffbc7b82 */ /* 0x000ea20000000a00 */
[----:B------:R-:W3:Y:S01]  /*0020*/  S2R R5, SR_CTAID.X ;  /* 0x0000000000057919 */ /* 0x000ee20000002500 */
[----:B-1----:R-:W-:Y:S01]  /*0030*/  VIADD R1, R1, 0xfffff9b8 ;  /* 0xfffff9b801017836 */ /* 0x002fe20000000000 */
[----:B------:R-:W-:Y:S01]  /*0040*/  ULDC.64 UR4, c[0x0][0x218] ;  /* 0x0000860000047ab9 */ /* 0x000fe20000000a00 */
[----:B------:R-:W-:Y:S01]  /*0050*/  ULDC.64 UR6, c[0x0][0x210] ;  /* 0x0000840000067ab9 */ /* 0x000fe20000000a00 */
[----:B------:R-:W1:Y:S01]  /*0060*/  S2R R152, SR_TID.X ;  /* 0x0000000000987919 */ /* 0x000e620000002100 */
[----:B------:R-:W-:Y:S01]  /*0070*/  UMOV UR8, 0x400 ;  /* 0x0000040000087882 */ /* 0x000fe20000000000 */
[----:B------:R-:W-:Y:S01]  /*0080*/  ULDC.64 UR10, c[0x0][0x208] ;  /* 0x00008200000a7ab9 */ /* 0x000fe20000000a00 */
[----:B------:R-:W4:Y:S01]  /*0090*/  LDC.64 R184, c[0x0][0x238] ;  /* 0x00008e00ffb87b82 */ /* 0x000f220000000a00 */
[----:B--2---:R-:W-:-:S05]  /*00a0*/  VIADD R0, R189, 0x3f ;  /* 0x0000003fbd007836 */ /* 0x004fca0000000000 */
[----:B------:R-:W-:Y:S01]  /*00b0*/  SHF.R.S32.HI R3, RZ, 0x1f, R0 ;  /* 0x0000001fff037819 */ /* 0x000fe20000011400 */
[----:B----4-:R-:W-:-:S03]  /*00c0*/  IMAD R93, R184, 0x23, RZ ;  /* 0x00000023b85d7824 */ /* 0x010fc600078e02ff */
[----:B------:R-:W-:Y:S01]  /*00d0*/  LEA.HI R3, R3, R0, RZ, 0x6 ;  /* 0x0000000003037211 */ /* 0x000fe200078f30ff */
[C---:B------:R-:W-:Y:S01]  /*00e0*/  IMAD R99, R184.reuse, 0x24, RZ ;  /* 0x00000024b8637824 */ /* 0x040fe200078e02ff */
[----:B---3--:R-:W-:Y:S01]  /*00f0*/  IABS R8, R5 ;  /* 0x0000000500087213 */ /* 0x008fe20000000000 */
[C---:B------:R-:W-:Y:S01]  /*0100*/  IMAD R101, R184.reuse, 0x25, RZ ;  /* 0x00000025b8657824 */ /* 0x040fe200078e02ff */
[----:B------:R-:W-:Y:S01]  /*0110*/  SHF.R.S32.HI R3, RZ, 0x6, R3 ;  /* 0x00000006ff037819 */ /* 0x000fe20000011403 */
[----:B------:R-:W-:Y:S01]  /*0120*/  IMAD R105, R184, 0x26, RZ ;  /* 0x00000026b8697824 */ /* 0x000fe200078e02ff */
[----:B-1----:R-:W-:Y:S01]  /*0130*/  SHF.L.U32 R12, R152, 0x2, RZ ;  /* 0x00000002980c7819 */ /* 0x002fe200000006ff */
[C---:B------:R-:W-:Y:S01]  /*0140*/  IMAD R109, R184.reuse, 0x27, RZ ;  /* 0x00000027b86d7824 */ /* 0x040fe200078e02ff */
[----:B------:R-:W-:Y:S01]  /*0150*/  SHF.L.U32 R4, R3, 0x3, RZ ;  /* 0x0000000303047819 */ /* 0x000fe200000006ff */
[C---:B------:R-:W-:Y:S02]  /*0160*/  IMAD R115, R184.reuse, 0x28, RZ ;  /* 0x00000028b8737824 */ /* 0x040fe400078e02ff */
[C---:B------:R-:W-:Y:S01]  /*0170*/  IMAD R117, R184.reuse, 0x29, RZ ;  /* 0x00000029b8757824 */ /* 0x040fe200078e02ff */
[-C--:B------:R-:W-:Y:S01]  /*0180*/  IABS R7, R4.reuse ;  /* 0x0000000400077213 */ /* 0x080fe20000000000 */
[C---:B------:R-:W-:Y:S01]  /*0190*/  IMAD R121, R184.reuse, 0x2a, RZ ;  /* 0x0000002ab8797824 */ /* 0x040fe200078e02ff */
[----:B------:R-:W-:Y:S01]  /*01a0*/  IABS R10, R4 ;  /* 0x00000004000a7213 */ /* 0x000fe20000000000 */
[C---:B------:R-:W-:Y:S01]  /*01b0*/  IMAD R125, R184.reuse, 0x2b, RZ ;  /* 0x0000002bb87d7824 */ /* 0x040fe200078e02ff */
[----:B------:R-:W1:Y:S01]  /*01c0*/  I2F.RP R0, R7 ;  /* 0x0000000700007306 */ /* 0x000e620000209400 */
[----:B------:R-:W-:-:S02]  /*01d0*/  IMAD R247, R184, 0xc, RZ ;  /* 0x0000000cb8f77824 */ /* 0x000fc400078e02ff */
[C---:B------:R-:W-:Y:S02]  /*01e0*/  IMAD R243, R184.reuse, 0xd, RZ ;  /* 0x0000000db8f37824 */ /* 0x040fe400078e02ff */
[C---:B------:R-:W-:Y:S02]  /*01f0*/  IMAD R239, R184.reuse, 0xe, RZ ;  /* 0x0000000eb8ef7824 */ /* 0x040fe400078e02ff */
[C---:B------:R-:W-:Y:S02]  /*0200*/  IMAD R235, R184.reuse, 0xf, RZ ;  /* 0x0000000fb8eb7824 */ /* 0x040fe400078e02ff */
[C---:B------:R-:W-:Y:S02]  /*0210*/  IMAD R135, R184.reuse, 0x2c, RZ ;  /* 0x0000002cb8877824 */ /* 0x040fe400078e02ff */
[C---:B------:R-:W-:Y:S02]  /*0220*/  IMAD R139, R184.reuse, 0x2d, RZ ;  /* 0x0000002db88b7824 */ /* 0x040fe400078e02ff */
[C---:B------:R-:W-:Y:S01]  /*0230*/  IMAD R143, R184.reuse, 0x2e, RZ ;  /* 0x0000002eb88f7824 */ /* 0x040fe200078e02ff */
[----:B-1----:R-:W1:Y:S01]  /*0240*/  MUFU.RCP R0, R0 ;  /* 0x0000000000007308 */ /* 0x002e620000001000 */
[----:B------:R-:W-:-:S02]  /*0250*/  IMAD R147, R184, 0x2f, RZ ;  /* 0x0000002fb8937824 */ /* 0x000fc400078e02ff */
[C---:B------:R-:W-:Y:S02]  /*0260*/  IMAD.SHL.U32 R151, R184.reuse, 0x10, RZ ;  /* 0x00000010b8977824 */ /* 0x040fe400078e00ff */
[C---:B------:R-:W-:Y:S02]  /*0270*/  IMAD R159, R184.reuse, 0x12, RZ ;  /* 0x00000012b89f7824 */ /* 0x040fe400078e02ff */
[C---:B------:R-:W-:Y:S02]  /*0280*/  IMAD R163, R184.reuse, 0x13, RZ ;  /* 0x00000013b8a37824 */ /* 0x040fe400078e02ff */
[C---:B------:R-:W-:Y:S02]  /*0290*/  IMAD R167, R184.reuse, 0x30, RZ ;  /* 0x00000030b8a77824 */ /* 0x040fe400078e02ff */
[C---:B------:R-:W-:Y:S02]  /*02a0*/  IMAD R171, R184.reuse, 0x31, RZ ;  /* 0x00000031b8ab7824 */ /* 0x040fe400078e02ff */
[----:B------:R-:W-:-:S02]  /*02b0*/  IMAD R175, R184, 0x32, RZ ;  /* 0x00000032b8af7824 */ /* 0x000fc400078e02ff */
[----:B------:R-:W-:Y:S02]  /*02c0*/  IMAD R179, R184, 0x33, RZ ;  /* 0x00000033b8b37824 */ /* 0x000fe400078e02ff */
[----:B-1----:R-:W-:Y:S02]  /*02d0*/  VIADD R2, R0, 0xffffffe ;  /* 0x0ffffffe00027836 */ /* 0x002fe40000000000 */
[----:B------:R-:W-:Y:S02]  /*02e0*/  IMAD.MOV R0, RZ, RZ, -R10 ;  /* 0x000000ffff007224 */ /* 0x000fe400078e0a0a */
[----:B------:R1:W2:Y:S01]  /*02f0*/  F2I.FTZ.U32.TRUNC.NTZ R3, R2 ;  /* 0x0000000200037305 */ /* 0x0002a2000021f000 */
[C---:B------:R-:W-:Y:S02]  /*0300*/  IMAD R183, R184.reuse, 0x14, RZ ;  /* 0x00000014b8b77824 */ /* 0x040fe400078e02ff */
[C---:B------:R-:W-:Y:S02]  /*0310*/  IMAD R191, R184.reuse, 0x15, RZ ;  /* 0x00000015b8bf7824 */ /* 0x040fe400078e02ff */
[----:B------:R-:W-:-:S02]  /*0320*/  IMAD R194, R184, 0x16, RZ ;  /* 0x00000016b8c27824 */ /* 0x000fc400078e02ff */
[C---:B------:R-:W-:Y:S02]  /*0330*/  IMAD R198, R184.reuse, 0x17, RZ ;  /* 0x00000017b8c67824 */ /* 0x040fe400078e02ff */
[----:B-1----:R-:W-:Y:S02]  /*0340*/  IMAD.MOV.U32 R2, RZ, RZ, RZ ;  /* 0x000000ffff027224 */ /* 0x002fe400078e00ff */
[C---:B------:R-:W-:Y:S02]  /*0350*/  IMAD R202, R184.reuse, 0x34, RZ ;  /* 0x00000034b8ca7824 */ /* 0x040fe400078e02ff */
[C---:B------:R-:W-:Y:S02]  /*0360*/  IMAD R206, R184.reuse, 0x35, RZ ;  /* 0x00000035b8ce7824 */ /* 0x040fe400078e02ff */
[----:B--2---:R-:W-:Y:S02]  /*0370*/  IMAD.MOV R6, RZ, RZ, -R3 ;  /* 0x000000ffff067224 */ /* 0x004fe400078e0a03 */
[----:B------:R-:W-:-:S02]  /*0380*/  IMAD R210, R184, 0x36, RZ ;  /* 0x00000036b8d27824 */ /* 0x000fc400078e02ff */
[----:B------:R-:W-:Y:S01]  /*0390*/  IMAD R9, R6, R7, RZ ;  /* 0x0000000706097224 */ /* 0x000fe200078e02ff */
[----:B------:R-:W-:Y:S01]  /*03a0*/  MOV R6, R8 ;  /* 0x0000000800067202 */ /* 0x000fe20000000f00 */
[----:B------:R-:W-:Y:S01]  /*03b0*/  IMAD R214, R184, 0x37, RZ ;  /* 0x00000037b8d67824 */ /* 0x000fe200078e02ff */
[----:B------:R-:W-:Y:S01]  /*03c0*/  IABS R8, R189 ;  /* 0x000000bd00087213 */ /* 0x000fe20000000000 */
[----:B------:R-:W-:-:S04]  /*03d0*/  IMAD.HI.U32 R3, R3, R9, R2 ;  /* 0x0000000903037227 */ /* 0x000fc800078e0002 */
[----:B------:R-:W-:Y:S02]  /*03e0*/  IMAD R218, R184, 0x18, RZ ;  /* 0x00000018b8da7824 */ /* 0x000fe400078e02ff */
[----:B------:R-:W-:-:S04]  /*03f0*/  IMAD.HI.U32 R3, R3, R6, RZ ;  /* 0x0000000603037227 */ /* 0x000fc800078e00ff */
[----:B------:R-:W-:Y:S02]  /*0400*/  IMAD R0, R3, R0, R6 ;  /* 0x0000000003007224 */ /* 0x000fe400078e0206 */
[C---:B------:R-:W-:Y:S02]  /*0410*/  IMAD R226, R184.reuse, 0x1a, RZ ;  /* 0x0000001ab8e27824 */ /* 0x040fe400078e02ff */
[----:B------:R-:W-:Y:S01]  /*0420*/  IMAD R230, R184, 0x1b, RZ ;  /* 0x0000001bb8e67824 */ /* 0x000fe200078e02ff */
[----:B------:R-:W-:-:S13]  /*0430*/  ISETP.GT.U32.AND P1, PT, R7, R0, PT ;  /* 0x000000000700720c */ /* 0x000fda0003f24070 */
[-C--:B------:R-:W-:Y:S01]  /*0440*/  @!P1 IADD3 R0, R0, -R7.reuse, RZ ;  /* 0x8000000700009210 */ /* 0x080fe20007ffe0ff */
[----:B------:R-:W-:Y:S01]  /*0450*/  @!P1 VIADD R3, R3, 0x1 ;  /* 0x0000000103039836 */ /* 0x000fe20000000000 */
[----:B------:R-:W-:Y:S02]  /*0460*/  ISETP.NE.AND P1, PT, R4, RZ, PT ;  /* 0x000000ff0400720c */ /* 0x000fe40003f25270 */
[----:B------:R-:W-:Y:S02]  /*0470*/  ISETP.GE.U32.AND P0, PT, R0, R7, PT ;  /* 0x000000070000720c */ /* 0x000fe40003f06070 */
[----:B------:R-:W-:-:S04]  /*0480*/  LOP3.LUT R0, R5, R4, RZ, 0x3c, !PT ;  /* 0x0000000405007212 */ /* 0x000fc800078e3cff */
[----:B------:R-:W-:Y:S01]  /*0490*/  ISETP.GE.AND P2, PT, R0, RZ, PT ;  /* 0x000000ff0000720c */ /* 0x000fe20003f46270 */
[----:B------:R-:W-:-:S06]  /*04a0*/  VIADD R0, R188, 0xff ;  /* 0x000000ffbc007836 */ /* 0x000fcc0000000000 */
[----:B------:R-:W-:-:S05]  /*04b0*/  @P0 VIADD R3, R3, 0x1 ;  /* 0x0000000103030836 */ /* 0x000fca0000000000 */
[----:B------:R-:W-:Y:S02]  /*04c0*/  MOV R2, R3 ;  /* 0x0000000300027202 */ /* 0x000fe40000000f00 */
[----:B------:R-:W-:-:S03]  /*04d0*/  SHF.R.S32.HI R3, RZ, 0x1f, R0 ;  /* 0x0000001fff037819 */ /* 0x000fc60000011400 */
[----:B------:R-:W-:Y:S01]  /*04e0*/  @!P2 IMAD.MOV R2, RZ, RZ, -R2 ;  /* 0x000000ffff02a224 */ /* 0x000fe200078e0a02 */
[----:B------:R-:W-:Y:S02]  /*04f0*/  @!P1 LOP3.LUT R2, RZ, R4, RZ, 0x33, !PT ;  /* 0x00000004ff029212 */ /* 0x000fe400078e33ff */
[----:B------:R-:W-:Y:S02]  /*0500*/  LEA.HI R3, R3, R0, RZ, 0x8 ;  /* 0x0000000003037211 */ /* 0x000fe400078f40ff */
[----:B------:R-:W-:Y:S01]  /*0510*/  SHF.L.U32 R14, R2, 0x3, RZ ;  /* 0x00000003020e7819 */ /* 0x000fe200000006ff */
[----:B------:R-:W-:-:S03]  /*0520*/  IMAD.MOV R2, RZ, RZ, -R2 ;  /* 0x000000ffff027224 */ /* 0x000fc600078e0a02 */
[----:B------:R-:W-:Y:S01]  /*0530*/  LEA.HI.SX32 R3, R3, -R14, 0x18 ;  /* 0x8000000e03037211 */ /* 0x000fe200078fc2ff */
[----:B------:R-:W-:Y:S02]  /*0540*/  IMAD R16, R4, R2, R5 ;  /* 0x0000000204107224 */ /* 0x000fe400078e0205 */
[----:B------:R-:W-:Y:S01]  /*0550*/  IMAD.MOV.U32 R2, RZ, RZ, RZ ;  /* 0x000000ffff027224 */ /* 0x000fe200078e00ff */
[----:B------:R-:W-:Y:S01]  /*0560*/  VIMNMX R19, R3, 0x8, PT ;  /* 0x0000000803137848 */ /* 0x000fe20003fe0100 */
[----:B------:R-:W-:-:S03]  /*0570*/  IMAD.MOV.U32 R4, RZ, RZ, R8 ;  /* 0x000000ffff047224 */ /* 0x000fc600078e0008 */
[----:B------:R-:W-:-:S04]  /*0580*/  IABS R7, R19 ;  /* 0x0000001300077213 */ /* 0x000fc80000000000 */
[----:B------:R-:W1:Y:S08]  /*0590*/  I2F.RP R0, R7 ;  /* 0x0000000700007306 */ /* 0x000e700000209400 */
[----:B-1----:R-:W1:Y:S02]  /*05a0*/  MUFU.RCP R0, R0 ;  /* 0x0000000000007308 */ /* 0x002e640000001000 */
[----:B-1----:R-:W-:Y:S01]  /*05b0*/  VIADD R3, R0, 0xffffffe ;  /* 0x0ffffffe00037836 */ /* 0x002fe20000000000 */
[----:B------:R-:W-:-:S05]  /*05c0*/  IABS R0, R19 ;  /* 0x0000001300007213 */ /* 0x000fca0000000000 */
[----:B------:R-:W1:Y:S01]  /*05d0*/  F2I.FTZ.U32.TRUNC.NTZ R3, R3 ;  /* 0x0000000300037305 */ /* 0x000e62000021f000 */
[----:B------:R-:W-:Y:S01]  /*05e0*/  IMAD.MOV R0, RZ, RZ, -R0 ;  /* 0x000000ffff007224 */ /* 0x000fe200078e0a00 */
[----:B-1----:R-:W-:-:S05]  /*05f0*/  IADD3 R6, RZ, -R3, RZ ;  /* 0x80000003ff067210 */ /* 0x002fca0007ffe0ff */
[----:B------:R-:W-:Y:S01]  /*0600*/  IMAD R5, R6, R7, RZ ;  /* 0x0000000706057224 */ /* 0x000fe200078e02ff */
[----:B------:R-:W-:-:S03]  /*0610*/  IABS R6, R16 ;  /* 0x0000001000067213 */ /* 0x000fc60000000000 */
[----:B------:R-:W-:Y:S01]  /*0620*/  IMAD.HI.U32 R2, R3, R5, R2 ;  /* 0x0000000503027227 */ /* 0x000fe200078e0002 */
[----:B------:R-:W-:Y:S01]  /*0630*/  MOV R3, R6 ;  /* 0x0000000600037202 */ /* 0x000fe20000000f00 */
[----:B------:R-:W1:Y:S01]  /*0640*/  I2F.RP R5, R4 ;  /* 0x0000000400057306 */ /* 0x000e620000209400 */
[----:B------:R-:W-:-:S03]  /*0650*/  IABS R6, R188 ;  /* 0x000000bc00067213 */ /* 0x000fc60000000000 */
[----:B------:R-:W-:-:S04]  /*0660*/  IMAD.HI.U32 R2, R2, R3, RZ ;  /* 0x0000000302027227 */ /* 0x000fc800078e00ff */
[----:B------:R-:W-:-:S05]  /*0670*/  IMAD R0, R2, R0, R3 ;  /* 0x0000000002007224 */ /* 0x000fca00078e0203 */
[----:B------:R-:W-:Y:S01]  /*0680*/  ISETP.GT.U32.AND P1, PT, R7, R0, PT ;  /* 0x000000000700720c */ /* 0x000fe20003f24070 */
[----:B-1----:R-:W1:-:S12]  /*0690*/  MUFU.RCP R5, R5 ;  /* 0x0000000500057308 */ /* 0x002e580000001000 */
[----:B------:R-:W-:Y:S02]  /*06a0*/  @!P1 IMAD.IADD R0, R0, 0x1, -R7 ;  /* 0x0000000100009824 */ /* 0x000fe400078e0a07 */
[----:B------:R-:W-:Y:S01]  /*06b0*/  @!P1 VIADD R2, R2, 0x1 ;  /* 0x0000000102029836 */ /* 0x000fe20000000000 */
[----:B------:R-:W-:Y:S02]  /*06c0*/  ISETP.NE.AND P1, PT, R19, RZ, PT ;  /* 0x000000ff1300720c */ /* 0x000fe40003f25270 */
[----:B------:R-:W-:Y:S02]  /*06d0*/  ISETP.GE.U32.AND P0, PT, R0, R7, PT ;  /* 0x000000070000720c */ /* 0x000fe40003f06070 */
[----:B-1----:R-:W-:Y:S02]  /*06e0*/  IADD3 R3, R5, 0xffffffe, RZ ;  /* 0x0ffffffe05037810 */ /* 0x002fe40007ffe0ff */
[----:B------:R-:W-:Y:S01]  /*06f0*/  LOP3.LUT R0, R16, R19, RZ, 0x3c, !PT ;  /* 0x0000001310007212 */ /* 0x000fe200078e3cff */
[----:B------:R-:W1:Y:S01]  /*0700*/  I2F.RP R5, R6 ;  /* 0x0000000600057306 */ /* 0x000e620000209400 */
[----:B------:R-:W-:-:S02]  /*0710*/  SHF.R.U32.HI R7, RZ, 0x6, R152 ;  /* 0x00000006ff077819 */ /* 0x000fc40000011698 */
[----:B------:R-:W-:Y:S02]  /*0720*/  ISETP.GE.AND P2, PT, R0, RZ, PT ;  /* 0x000000ff0000720c */ /* 0x000fe40003f46270 */
[----:B------:R-:W-:-:S03]  /*0730*/  SGXT.U32 R7, R7, 0x1 ;  /* 0x000000010707781a */ /* 0x000fc60000000000 */
[----:B------:R-:W-:Y:S01]  /*0740*/  @P0 VIADD R2, R2, 0x1 ;  /* 0x0000000102020836 */ /* 0x000fe20000000000 */
[----:B------:R-:W2:Y:S04]  /*0750*/  F2I.FTZ.U32.TRUNC.NTZ R3, R3 ;  /* 0x0000000300037305 */ /* 0x000ea8000021f000 */
[----:B------:R-:W-:Y:S01]  /*0760*/  MOV R18, R2 ;  /* 0x0000000200127202 */ /* 0x000fe20000000f00 */
[----:B------:R-:W-:-:S03]  /*0770*/  IMAD.MOV.U32 R2, RZ, RZ, RZ ;  /* 0x000000ffff027224 */ /* 0x000fc600078e00ff */
[----:B-1----:R-:W1:Y:S01]  /*0780*/  MUFU.RCP R5, R5 ;  /* 0x0000000500057308 */ /* 0x002e620000001000 */
[----:B------:R-:W-:Y:S01]  /*0790*/  @!P2 IMAD.MOV R18, RZ, RZ, -R18 ;  /* 0x000000ffff12a224 */ /* 0x000fe200078e0a12 */
[----:B------:R-:W-:-:S04]  /*07a0*/  @!P1 LOP3.LUT R18, RZ, R19, RZ, 0x33, !PT ;  /* 0x00000013ff129212 */ /* 0x000fc800078e33ff */
[----:B------:R-:W-:Y:S01]  /*07b0*/  SHF.L.U32 R0, R18, 0x6, RZ ;  /* 0x0000000612007819 */ /* 0x000fe200000006ff */
[----:B--2---:R-:W-:-:S03]  /*07c0*/  IMAD.MOV R11, RZ, RZ, -R3 ;  /* 0x000000ffff0b7224 */ /* 0x004fc600078e0a03 */
[----:B------:R-:W-:Y:S01]  /*07d0*/  LOP3.LUT R9, R0, R7, RZ, 0xfc, !PT ;  /* 0x0000000700097212 */ /* 0x000fe200078efcff */
[----:B------:R-:W-:Y:S01]  /*07e0*/  IMAD R11, R11, R4, RZ ;  /* 0x000000040b0b7224 */ /* 0x000fe200078e02ff */
[----:B------:R2:W-:Y:S02]  /*07f0*/  STL [R1+0x428], R0 ;  /* 0x0004280001007387 */ /* 0x0005e40000100800 */
[----:B------:R-:W-:Y:S01]  /*0800*/  LOP3.LUT R20, R9, 0x2, RZ, 0xfc, !PT ;  /* 0x0000000209147812 */ /* 0x000fe200078efcff */
[----:B------:R-:W-:Y:S01]  /*0810*/  IMAD.HI.U32 R10, R3, R11, R2 ;  /* 0x0000000b030a7227 */ /* 0x000fe200078e0002 */
[----:B------:R-:W-:Y:S02]  /*0820*/  LOP3.LUT R22, R9, 0x3e, RZ, 0xfc, !PT ;  /* 0x0000003e09167812 */ /* 0x000fe400078efcff */
[----:B------:R-:W-:Y:S01]  /*0830*/  IABS R17, R20 ;  /* 0x0000001400117213 */ /* 0x000fe20000000000 */
[----:B-1----:R-:W-:Y:S01]  /*0840*/  VIADD R5, R5, 0xffffffe ;  /* 0x0ffffffe05057836 */ /* 0x002fe20000000000 */
[----:B------:R-:W-:-:S02]  /*0850*/  IABS R25, R22 ;  /* 0x0000001600197213 */ /* 0x000fc40000000000 */
[----:B------:R-:W-:Y:S01]  /*0860*/  SHF.R.S32.HI R2, RZ, 0x6, R152 ;  /* 0x00000006ff027819 */ /* 0x000fe20000011498 */
[----:B------:R1:W3:Y:S01]  /*0870*/  F2I.FTZ.U32.TRUNC.NTZ R3, R5 ;  /* 0x0000000500037305 */ /* 0x0002e2000021f000 */
[----:B------:R-:W-:Y:S01]  /*0880*/  IABS R15, R9 ;  /* 0x00000009000f7213 */ /* 0x000fe20000000000 */
[----:B------:R-:W-:Y:S01]  /*0890*/  IMAD.HI.U32 R8, R10, R17, RZ ;  /* 0x000000110a087227 */ /* 0x000fe200078e00ff */
[----:B------:R-:W-:Y:S02]  /*08a0*/  SGXT R2, R2, 0x1 ;  /* 0x000000010202781a */ /* 0x000fe40000000200 */
[----:B------:R-:W-:Y:S01]  /*08b0*/  LOP3.LUT R21, R9, 0x6, RZ, 0xfc, !PT ;  /* 0x0000000609157812 */ /* 0x000fe200078efcff */
[----:B------:R-:W-:Y:S01]  /*08c0*/  IMAD.HI.U32 R11, R10, R25, RZ ;  /* 0x000000190a0b7227 */ /* 0x000fe200078e00ff */
[----:B------:R-:W-:Y:S02]  /*08d0*/  LOP3.LUT R13, R2, 0x90, RZ, 0xc0, !PT ;  /* 0x00000090020d7812 */ /* 0x000fe400078ec0ff */
[----:B------:R-:W-:Y:S01]  /*08e0*/  ISETP.GE.AND P3, PT, R20, RZ, PT ;  /* 0x000000ff1400720c */ /* 0x000fe20003f66270 */
[----:B------:R-:W-:Y:S01]  /*08f0*/  IMAD.HI.U32 R7, R10, R15, RZ ;  /* 0x0000000f0a077227 */ /* 0x000fe200078e00ff */
[----:B------:R-:W-:-:S02]  /*0900*/  IADD3 R2, -R11, RZ, RZ ;  /* 0x000000ff0b027210 */ /* 0x000fc40007ffe1ff */
[----:B------:R-:W-:Y:S01]  /*0910*/  LOP3.LUT R13, R13, 0x7c, R12, 0x78, !PT ;  /* 0x0000007c0d0d7812 */ /* 0x000fe200078e780c */
[----:B------:R-:W-:Y:S01]  /*0920*/  IMAD.MOV R8, RZ, RZ, -R8 ;  /* 0x000000ffff087224 */ /* 0x000fe200078e0a08 */
[C---:B------:R-:W-:Y:S01]  /*0930*/  LOP3.LUT R20, R9.reuse, 0xe, RZ, 0xfc, !PT ;  /* 0x0000000e09147812 */ /* 0x040fe200078efcff */
[----:B------:R-:W-:Y:S01]  /*0940*/  IMAD.MOV R7, RZ, RZ, -R7 ;  /* 0x000000ffff077224 */ /* 0x000fe200078e0a07 */
[C---:B------:R-:W-:Y:S01]  /*0950*/  LOP3.LUT R24, R9.reuse, 0x10, RZ, 0xfc, !PT ;  /* 0x0000001009187812 */ /* 0x040fe200078efcff */
[C---:B------:R-:W-:Y:S01]  /*0960*/  IMAD R11, R4.reuse, R8, R17 ;  /* 0x00000008040b7224 */ /* 0x040fe200078e0211 */
[----:B------:R-:W-:Y:S01]  /*0970*/  LOP3.LUT R17, R9, 0x4, RZ, 0xfc, !PT ;  /* 0x0000000409117812 */ /* 0x000fe200078efcff */
[----:B------:R-:W-:Y:S01]  /*0980*/  IMAD R25, R4, R2, R25 ;  /* 0x0000000204197224 */ /* 0x000fe200078e0219 */
[----:B------:R-:W-:Y:S01]  /*0990*/  IABS R23, R20 ;  /* 0x0000001400177213 */ /* 0x000fe20000000000 */
[----:B------:R-:W-:Y:S01]  /*09a0*/  IMAD.SHL.U32 R2, R152, 0x100, RZ ;  /* 0x0000010098027824 */ /* 0x000fe200078e00ff */
[----:B------:R-:W-:Y:S01]  /*09b0*/  IABS R8, R17 ;  /* 0x0000001100087213 */ /* 0x000fe20000000000 */
[C---:B-1----:R-:W-:Y:S01]  /*09c0*/  IMAD R5, R4.reuse, R7, R15 ;  /* 0x0000000704057224 */ /* 0x042fe200078e020f */
[----:B------:R-:W-:Y:S01]  /*09d0*/  IABS R15, R21 ;  /* 0x00000015000f7213 */ /* 0x000fe20000000000 */
[--C-:B---3--:R-:W-:Y:S01]  /*09e0*/  IMAD.MOV R7, RZ, RZ, -R3.reuse ;  /* 0x000000ffff077224 */ /* 0x108fe200078e0a03 */
[----:B------:R-:W-:Y:S01]  /*09f0*/  LOP3.LUT R249, R13, 0x2000, R2, 0xf8, !PT ;  /* 0x000020000df97812 */ /* 0x000fe200078ef802 */
[----:B------:R-:W-:Y:S01]  /*0a00*/  IMAD.MOV.U32 R2, RZ, RZ, RZ ;  /* 0x000000ffff027224 */ /* 0x000fe200078e00ff */
[----:B------:R-:W-:Y:S01]  /*0a10*/  MOV R13, R8 ;  /* 0x00000008000d7202 */ /* 0x000fe20000000f00 */
[----:B------:R-:W-:Y:S01]  /*0a20*/  IMAD R7, R7, R6, RZ ;  /* 0x0000000607077224 */ /* 0x000fe200078e02ff */
[----:B------:R-:W-:Y:S01]  /*0a30*/  ISETP.GT.U32.AND P1, PT, R4, R25, PT ;  /* 0x000000190400720c */ /* 0x000fe20003f24070 */
[----:B------:R-:W-:Y:S01]  /*0a40*/  IMAD.HI.U32 R8, R10, R15, RZ ;  /* 0x0000000f0a087227 */ /* 0x000fe200078e00ff */
[C---:B------:R-:W-:Y:S01]  /*0a50*/  ISETP.GT.U32.AND P2, PT, R4.reuse, R11, PT ;  /* 0x0000000b0400720c */ /* 0x040fe20003f44070 */
[----:B------:R-:W-:Y:S01]  /*0a60*/  STL [R1+0x350], R249 ;  /* 0x000350f901007387 */ /* 0x000fe20000100800 */
[----:B------:R-:W-:Y:S01]  /*0a70*/  ISETP.GT.U32.AND P0, PT, R4, R5, PT ;  /* 0x000000050400720c */ /* 0x000fe20003f04070 */
[----:B------:R-:W-:Y:S01]  /*0a80*/  IMAD.HI.U32 R7, R3, R7, R2 ;  /* 0x0000000703077227 */ /* 0x000fe200078e0002 */
[----:B------:R-:W-:Y:S01]  /*0a90*/  IADD3 R8, -R8, RZ, RZ ;  /* 0x000000ff08087210 */ /* 0x000fe20007ffe1ff */
[----:B------:R1:W-:Y:S01]  /*0aa0*/  STL.64 [R1+0x418], R188 ;  /* 0x000418bc01007387 */ /* 0x0003e20000100a00 */
[----:B------:R-:W-:Y:S01]  /*0ab0*/  ISETP.GE.AND P5, PT, R17, RZ, PT ;  /* 0x000000ff1100720c */ /* 0x000fe20003fa6270 */
[----:B------:R-:W-:Y:S01]  /*0ac0*/  IMAD.HI.U32 R3, R10, R13, RZ ;  /* 0x0000000d0a037227 */ /* 0x000fe200078e00ff */
[----:B------:R-:W-:-:S02]  /*0ad0*/  IABS R27, R24 ;  /* 0x00000018001b7213 */ /* 0x000fc40000000000 */
[----:B------:R-:W-:Y:S01]  /*0ae0*/  LOP3.LUT R26, R9, 0x14, RZ, 0xfc, !PT ;  /* 0x00000014091a7812 */ /* 0x000fe200078efcff */
[----:B------:R-:W-:Y:S01]  /*0af0*/  IMAD.MOV R3, RZ, RZ, -R3 ;  /* 0x000000ffff037224 */ /* 0x000fe200078e0a03 */
[----:B------:R-:W-:Y:S01]  /*0b00*/  @!P1 IADD3 R25, R25, -R4, RZ ;  /* 0x8000000419199210 */ /* 0x000fe20007ffe0ff */
[----:B------:R-:W-:Y:S01]  /*0b10*/  @!P2 IMAD.IADD R11, R11, 0x1, -R4 ;  /* 0x000000010b0ba824 */ /* 0x000fe200078e0a04 */
[C---:B------:R-:W-:Y:S01]  /*0b20*/  LOP3.LUT R30, R9.reuse, 0x1c, RZ, 0xfc, !PT ;  /* 0x0000001c091e7812 */ /* 0x040fe200078efcff */
[C---:B------:R-:W-:Y:S01]  /*0b30*/  IMAD R13, R4.reuse, R3, R13 ;  /* 0x00000003040d7224 */ /* 0x040fe200078e020d */
[C---:B------:R-:W-:Y:S01]  /*0b40*/  ISETP.GT.U32.AND P6, PT, R4.reuse, R25, PT ;  /* 0x000000190400720c */ /* 0x040fe20003fc4070 */
[C---:B------:R-:W-:Y:S01]  /*0b50*/  IMAD R15, R4.reuse, R8, R15 ;  /* 0x00000008040f7224 */ /* 0x040fe200078e020f */
[----:B------:R-:W-:Y:S01]  /*0b60*/  LOP3.LUT R8, R9, 0xa, RZ, 0xfc, !PT ;  /* 0x0000000a09087812 */ /* 0x000fe200078efcff */
[----:B------:R-:W-:Y:S01]  /*0b70*/  IMAD.MOV R12, RZ, RZ, -R18 ;  /* 0x000000ffff0c7224 */ /* 0x000fe200078e0a12 */
[C---:B------:R-:W-:Y:S01]  /*0b80*/  ISETP.GT.U32.AND P2, PT, R4.reuse, R13, PT ;  /* 0x0000000d0400720c */ /* 0x040fe20003f44070 */
[----:B------:R-:W-:Y:S01]  /*0b90*/  @!P0 IMAD.IADD R5, R5, 0x1, -R4 ;  /* 0x0000000105058824 */ /* 0x000fe200078e0a04 */
[C---:B------:R-:W-:Y:S01]  /*0ba0*/  ISETP.GT.U32.AND P0, PT, R4.reuse, R11, PT ;  /* 0x0000000b0400720c */ /* 0x040fe20003f04070 */
[----:B------:R-:W-:Y:S01]  /*0bb0*/  IMAD R2, R19, R12, R16 ;  /* 0x0000000c13027224 */ /* 0x000fe200078e0210 */
[----:B------:R-:W-:-:S02]  /*0bc0*/  ISETP.GT.U32.AND P4, PT, R4, R15, PT ;  /* 0x0000000f0400720c */ /* 0x000fc40003f84070 */
[----:B------:R-:W-:Y:S01]  /*0bd0*/  ISETP.GT.U32.AND P1, PT, R4, R5, PT ;  /* 0x000000050400720c */ /* 0x000fe20003f24070 */
[----:B------:R-:W-:Y:S01]  /*0be0*/  IMAD.IADD R3, R14, 0x1, R2 ;  /* 0x000000010e037824 */ /* 0x000fe200078e0202 */
[----:B------:R-:W-:Y:S01]  /*0bf0*/  LOP3.LUT R2, R9, 0x8, RZ, 0xfc, !PT ;  /* 0x0000000809027812 */ /* 0x000fe200078efcff */
[----:B------:R-:W-:Y:S01]  /*0c00*/  IMAD.HI.U32 R14, R10, R27, RZ ;  /* 0x0000001b0a0e7227 */ /* 0x000fe200078e00ff */
[----:B------:R-:W-:Y:S02]  /*0c10*/  @!P6 IADD3 R25, R25, -R4, RZ ;  /* 0x800000041919e210 */ /* 0x000fe40007ffe0ff */
[----:B------:R-:W-:Y:S01]  /*0c20*/  IABS R17, R2 ;  /* 0x0000000200117213 */ /* 0x000fe20000000000 */
[----:B------:R-:W-:Y:S01]  /*0c30*/  IMAD.MOV R14, RZ, RZ, -R14 ;  /* 0x000000ffff0e7224 */ /* 0x000fe200078e0a0e */
[----:B------:R-:W-:Y:S01]  /*0c40*/  @!P2 IADD3 R13, R13, -R4, RZ ;  /* 0x800000040d0da210 */ /* 0x000fe20007ffe0ff */
[--C-:B------:R-:W-:Y:S01]  /*0c50*/  @!P0 IMAD.IADD R11, R11, 0x1, -R4.reuse ;  /* 0x000000010b0b8824 */ /* 0x100fe200078e0a04 */
[----:B------:R-:W-:Y:S01]  /*0c60*/  ISETP.GE.AND P6, PT, R9, RZ, PT ;  /* 0x000000ff0900720c */ /* 0x000fe20003fc6270 */
[----:B------:R-:W-:Y:S01]  /*0c70*/  @!P4 IMAD.IADD R15, R15, 0x1, -R4 ;  /* 0x000000010f0fc824 */ /* 0x000fe200078e0a04 */
[----:B------:R-:W-:Y:S01]  /*0c80*/  ISETP.GE.AND P0, PT, R2, RZ, PT ;  /* 0x000000ff0200720c */ /* 0x000fe20003f06270 */
[----:B------:R-:W-:Y:S01]  /*0c90*/  IMAD.HI.U32 R2, R10, R17, RZ ;  /* 0x000000110a027227 */ /* 0x000fe200078e00ff */
[----:B------:R-:W-:-:S02]  /*0ca0*/  ISETP.GT.U32.AND P4, PT, R4, R13, PT ;  /* 0x0000000d0400720c */ /* 0x000fc40003f84070 */
[----:B------:R-:W-:Y:S01]  /*0cb0*/  IABS R19, R8 ;  /* 0x0000000800137213 */ /* 0x000fe20000000000 */
[----:B------:R-:W-:Y:S01]  /*0cc0*/  @!P1 IMAD.IADD R5, R5, 0x1, -R4 ;  /* 0x0000000105059824 */ /* 0x000fe200078e0a04 */
[----:B------:R-:W-:Y:S01]  /*0cd0*/  LOP3.LUT R18, R9, 0xc, RZ, 0xfc, !PT ;  /* 0x0000000c09127812 */ /* 0x000fe200078efcff */
[----:B------:R-:W-:Y:S01]  /*0ce0*/  IMAD.MOV R2, RZ, RZ, -R2 ;  /* 0x000000ffff027224 */ /* 0x000fe200078e0a02 */
[----:B------:R-:W-:Y:S01]  /*0cf0*/  ISETP.GE.AND P1, PT, R21, RZ, PT ;  /* 0x000000ff1500720c */ /* 0x000fe20003f26270 */
[----:B------:R-:W-:Y:S01]  /*0d00*/  IMAD.MOV.U32 R12, RZ, RZ, R5 ;  /* 0x000000ffff0c7224 */ /* 0x000fe200078e0005 */
[----:B------:R-:W-:Y:S01]  /*0d10*/  IABS R21, R18 ;  /* 0x0000001200157213 */ /* 0x000fe20000000000 */
[----:B------:R-:W-:Y:S01]  /*0d20*/  IMAD R5, R4, R2, R17 ;  /* 0x0000000204057224 */ /* 0x000fe200078e0211 */
[----:B------:R-:W-:Y:S01]  /*0d30*/  ISETP.GE.AND P2, PT, R8, RZ, PT ;  /* 0x000000ff0800720c */ /* 0x000fe20003f46270 */
[----:B------:R-:W-:Y:S01]  /*0d40*/  IMAD.HI.U32 R2, R10, R19, RZ ;  /* 0x000000130a027227 */ /* 0x000fe200078e00ff */
[----:B------:R-:W-:-:S02]  /*0d50*/  @!P6 IADD3 R12, -R12, RZ, RZ ;  /* 0x000000ff0c0ce210 */ /* 0x000fc40007ffe1ff */
[C---:B------:R-:W-:Y:S01]  /*0d60*/  ISETP.GT.U32.AND P6, PT, R4.reuse, R15, PT ;  /* 0x0000000f0400720c */ /* 0x040fe20003fc4070 */
[----:B------:R-:W-:Y:S01]  /*0d70*/  @!P4 IMAD.IADD R13, R13, 0x1, -R4 ;  /* 0x000000010d0dc824 */ /* 0x000fe200078e0a04 */
[----:B------:R-:W-:Y:S01]  /*0d80*/  ISETP.GT.U32.AND P4, PT, R4, R5, PT ;  /* 0x000000050400720c */ /* 0x000fe20003f84070 */
[----:B------:R-:W-:Y:S01]  /*0d90*/  IMAD.HI.U32 R8, R10, R23, RZ ;  /* 0x000000170a087227 */ /* 0x000fe200078e00ff */
[----:B------:R-:W-:Y:S02]  /*0da0*/  IADD3 R17, -R2, RZ, RZ ;  /* 0x000000ff02117210 */ /* 0x000fe40007ffe1ff */
[----:B------:R-:W-:Y:S01]  /*0db0*/  IABS R29, R30 ;  /* 0x0000001e001d7213 */ /* 0x000fe20000000000 */
[----:B------:R-:W-:Y:S01]  /*0dc0*/  IMAD.HI.U32 R2, R10, R21, RZ ;  /* 0x000000150a027227 */ /* 0x000fe200078e00ff */
[C---:B------:R-:W-:Y:S02]  /*0dd0*/  LOP3.LUT R28, R9.reuse, 0x1a, RZ, 0xfc, !PT ;  /* 0x0000001a091c7812 */ /* 0x040fe400078efcff */
[C---:B------:R-:W-:Y:S01]  /*0de0*/  LOP3.LUT R32, R9.reuse, 0x20, RZ, 0xfc, !PT ;  /* 0x0000002009207812 */ /* 0x040fe200078efcff */
[----:B------:R-:W-:Y:S01]  /*0df0*/  IMAD R17, R4, R17, R19 ;  /* 0x0000001104117224 */ /* 0x000fe200078e0213 */
[----:B------:R-:W-:Y:S01]  /*0e00*/  LOP3.LUT R36, R9, 0x22, RZ, 0xfc, !PT ;  /* 0x0000002209247812 */ /* 0x000fe200078efcff */
[----:B------:R-:W-:Y:S01]  /*0e10*/  IMAD.MOV R2, RZ, RZ, -R2 ;  /* 0x000000ffff027224 */ /* 0x000fe200078e0a02 */
[----:B------:R-:W-:Y:S01]  /*0e20*/  IABS R33, R32 ;  /* 0x0000002000217213 */ /* 0x000fe20000000000 */
[----:B------:R-:W-:Y:S01]  /*0e30*/  @!P6 IMAD.IADD R15, R15, 0x1, -R4 ;  /* 0x000000010f0fe824 */ /* 0x000fe200078e0a04 */
[----:B------:R-:W-:Y:S01]  /*0e40*/  ISETP.GE.AND P6, PT, R22, RZ, PT ;  /* 0x000000ff1600720c */ /* 0x000fe20003fc6270 */
[----:B------:R-:W-:Y:S01]  /*0e50*/  IMAD.MOV R8, RZ, RZ, -R8 ;  /* 0x000000ffff087224 */ /* 0x000fe200078e0a08 */
[----:B------:R-:W-:Y:S01]  /*0e60*/  @!P4 IADD3 R5, R5, -R4, RZ ;  /* 0x800000040505c210 */ /* 0x000fe20007ffe0ff */
[C---:B------:R-:W-:Y:S01]  /*0e70*/  IMAD R19, R4.reuse, R2, R21 ;  /* 0x0000000204137224 */ /* 0x040fe200078e0215 */
[C---:B------:R-:W-:Y:S01]  /*0e80*/  ISETP.GT.U32.AND P4, PT, R4.reuse, R17, PT ;  /* 0x000000110400720c */ /* 0x040fe20003f84070 */
[C---:B------:R-:W-:Y:S01]  /*0e90*/  IMAD R21, R4.reuse, R8, R23 ;  /* 0x0000000804157224 */ /* 0x040fe200078e0217 */
[----:B------:R-:W-:Y:S01]  /*0ea0*/  LOP3.LUT R22, R9, 0x12, RZ, 0xfc, !PT ;  /* 0x0000001209167812 */ /* 0x000fe200078efcff */
[----:B------:R-:W-:Y:S01]  /*0eb0*/  IMAD R23, R4, R14, R27 ;  /* 0x0000000e04177224 */ /* 0x000fe200078e021b */
[----:B------:R-:W-:Y:S01]  /*0ec0*/  MOV R14, R11 ;  /* 0x0000000b000e7202 */ /* 0x000fe20000000f00 */
[----:B------:R-:W-:Y:S01]  /*0ed0*/  IMAD.MOV.U32 R34, RZ, RZ, R25 ;  /* 0x000000ffff227224 */ /* 0x000fe200078e0019 */
[----:B------:R-:W-:Y:S01]  /*0ee0*/  IABS R2, R22 ;  /* 0x0000001600027213 */ /* 0x000fe20000000000 */
[----:B------:R-:W-:Y:S01]  /*0ef0*/  IMAD.MOV.U32 R16, RZ, RZ, R13 ;  /* 0x000000ffff107224 */ /* 0x000fe200078e000d */
[----:B------:R-:W-:Y:S01]  /*0f00*/  @!P3 IADD3 R14, -R14, RZ, RZ ;  /* 0x000000ff0e0eb210 */ /* 0x000fe20007ffe1ff */
[----:B------:R-:W-:Y:S01]  /*0f10*/  @!P6 IMAD.MOV R34, RZ, RZ, -R34 ;  /* 0x000000ffff22e224 */ /* 0x000fe200078e0a22 */
[C---:B------:R-:W-:Y:S01]  /*0f20*/  ISETP.GT.U32.AND P3, PT, R4.reuse, R19, PT ;  /* 0x000000130400720c */ /* 0x040fe20003f64070 */
[----:B------:R-:W-:Y:S01]  /*0f30*/  @!P5 IMAD.MOV R16, RZ, RZ, -R16 ;  /* 0x000000ffff10d224 */ /* 0x000fe200078e0a10 */
[C---:B------:R-:W-:Y:S01]  /*0f40*/  ISETP.GT.U32.AND P6, PT, R4.reuse, R5, PT ;  /* 0x000000050400720c */ /* 0x040fe20003fc4070 */
[----:B------:R-:W-:Y:S01]  /*0f50*/  @!P4 IMAD.IADD R17, R17, 0x1, -R4 ;  /* 0x000000011111c824 */ /* 0x000fe200078e0a04 */
[----:B------:R-:W-:-:S02]  /*0f60*/  ISETP.GT.U32.AND P5, PT, R4, R21, PT ;  /* 0x000000150400720c */ /* 0x000fc40003fa4070 */
[----:B------:R-:W-:Y:S02]  /*0f70*/  MOV R27, R2 ;  /* 0x00000002001b7202 */ /* 0x000fe40000000f00 */
[----:B------:R-:W-:Y:S02]  /*0f80*/  ISETP.GT.U32.AND P4, PT, R4, R17, PT ;  /* 0x000000110400720c */ /* 0x000fe40003f84070 */
[----:B------:R-:W-:Y:S01]  /*0f90*/  IABS R8, R26 ;  /* 0x0000001a00087213 */ /* 0x000fe20000000000 */
[----:B------:R-:W-:Y:S01]  /*0fa0*/  IMAD.HI.U32 R2, R10, R27, RZ ;  /* 0x0000001b0a027227 */ /* 0x000fe200078e00ff */
[----:B------:R-:W-:Y:S02]  /*0fb0*/  @!P1 IADD3 R15, -R15, RZ, RZ ;  /* 0x000000ff0f0f9210 */ /* 0x000fe40007ffe1ff */
[----:B------:R-:W-:Y:S01]  /*0fc0*/  ISETP.GE.AND P1, PT, R18, RZ, PT ;  /* 0x000000ff1200720c */ /* 0x000fe20003f26270 */
[--C-:B------:R-:W-:Y:S01]  /*0fd0*/  @!P3 IMAD.IADD R19, R19, 0x1, -R4.reuse ;  /* 0x000000011313b824 */ /* 0x100fe200078e0a04 */
[----:B------:R-:W-:Y:S01]  /*0fe0*/  ISETP.GE.AND P3, PT, R24, RZ, PT ;  /* 0x000000ff1800720c */ /* 0x000fe20003f66270 */
[----:B------:R-:W-:Y:S01]  /*0ff0*/  @!P6 IMAD.IADD R5, R5, 0x1, -R4 ;  /* 0x000000010505e824 */ /* 0x000fe200078e0a04 */
[----:B------:R-:W-:Y:S01]  /*1000*/  @!P5 IADD3 R21, R21, -R4, RZ ;  /* 0x800000041515d210 */ /* 0x000fe20007ffe0ff */
[----:B------:R-:W-:Y:S01]  /*1010*/  IMAD.MOV R2, RZ, RZ, -R2 ;  /* 0x000000ffff027224 */ /* 0x000fe200078e0a02 */
[C---:B------:R-:W-:Y:S01]  /*1020*/  ISETP.GT.U32.AND P6, PT, R4.reuse, R23, PT ;  /* 0x000000170400720c */ /* 0x040fe20003fc4070 */
[----:B------:R-:W-:Y:S01]  /*1030*/  IMAD.MOV.U32 R25, RZ, RZ, R8 ;  /* 0x000000ffff197224 */ /* 0x000fe200078e0008 */
[C---:B------:R-:W-:Y:S01]  /*1040*/  ISETP.GT.U32.AND P5, PT, R4.reuse, R19, PT ;  /* 0x000000130400720c */ /* 0x040fe20003fa4070 */
[----:B------:R-:W-:Y:S01]  /*1050*/  IMAD R11, R4, R2, R27 ;  /* 0x00000002040b7224 */ /* 0x000fe200078e021b */
[----:B------:R-:W-:Y:S01]  /*1060*/  @!P4 IADD3 R17, R17, -R4, RZ ;  /* 0x800000041111c210 */ /* 0x000fe20007ffe0ff */
[----:B------:R-:W-:Y:S01]  /*1070*/  IMAD.HI.U32 R8, R10, R25, RZ ;  /* 0x000000190a087227 */ /* 0x000fe200078e00ff */
[----:B------:R-:W-:-:S02]  /*1080*/  ISETP.GE.AND P4, PT, R20, RZ, PT ;  /* 0x000000ff1400720c */ /* 0x000fc40003f86270 */
[C---:B------:R-:W-:Y:S01]  /*1090*/  LOP3.LUT R20, R9.reuse, 0x16, RZ, 0xfc, !PT ;  /* 0x0000001609147812 */ /* 0x040fe200078efcff */
[----:B------:R-:W-:Y:S01]  /*10a0*/  IMAD.MOV R8, RZ, RZ, -R8 ;  /* 0x000000ffff087224 */ /* 0x000fe200078e0a08 */
[----:B------:R-:W-:Y:S01]  /*10b0*/  LOP3.LUT R24, R9, 0x18, RZ, 0xfc, !PT ;  /* 0x0000001809187812 */ /* 0x000fe200078efcff */
[----:B------:R-:W-:Y:S01]  /*10c0*/  IMAD.MOV.U32 R18, RZ, RZ, R5 ;  /* 0x000000ffff127224 */ /* 0x000fe200078e0005 */
[----:B------:R-:W-:Y:S01]  /*10d0*/  IABS R13, R20 ;  /* 0x00000014000d7213 */ /* 0x000fe20000000000 */
[--C-:B------:R-:W-:Y:S01]  /*10e0*/  @!P6 IMAD.IADD R23, R23, 0x1, -R4.reuse ;  /* 0x000000011717e824 */ /* 0x100fe200078e0a04 */
[C---:B------:R-:W-:Y:S01]  /*10f0*/  ISETP.GT.U32.AND P6, PT, R4.reuse, R21, PT ;  /* 0x000000150400720c */ /* 0x040fe20003fc4070 */
[----:B------:R-:W-:Y:S01]  /*1100*/  @!P5 IMAD.IADD R19, R19, 0x1, -R4 ;  /* 0x000000011313d824 */ /* 0x000fe200078e0a04 */
[----:B------:R-:W-:Y:S01]  /*1110*/  ISETP.GT.U32.AND P5, PT, R4, R11, PT ;  /* 0x0000000b0400720c */ /* 0x000fe20003fa4070 */
[----:B------:R-:W-:Y:S01]  /*1120*/  IMAD.HI.U32 R2, R10, R13, RZ ;  /* 0x0000000d0a027227 */ /* 0x000fe200078e00ff */
[----:B------:R-:W-:-:S02]  /*1130*/  IABS R27, R28 ;  /* 0x0000001c001b7213 */ /* 0x000fc40000000000 */
[----:B------:R-:W-:Y:S01]  /*1140*/  @!P1 IADD3 R19, -R19, RZ, RZ ;  /* 0x000000ff13139210 */ /* 0x000fe20007ffe1ff */
[----:B------:R-:W-:Y:S01]  /*1150*/  IMAD.MOV R2, RZ, RZ, -R2 ;  /* 0x000000ffff027224 */ /* 0x000fe200078e0a02 */
[----:B------:R-:W-:Y:S01]  /*1160*/  @!P0 IADD3 R18, -R18, RZ, RZ ;  /* 0x000000ff12128210 */ /* 0x000fe20007ffe1ff */
[C---:B------:R-:W-:Y:S01]  /*1170*/  IMAD R5, R4.reuse, R8, R25 ;  /* 0x0000000804057224 */ /* 0x040fe200078e0219 */
[----:B------:R-:W-:Y:S01]  /*1180*/  IABS R25, R24 ;  /* 0x0000001800197213 */ /* 0x000fe20000000000 */
[C---:B------:R-:W-:Y:S01]  /*1190*/  IMAD R13, R4.reuse, R2, R13 ;  /* 0x00000002040d7224 */ /* 0x040fe200078e020d */
[C---:B------:R-:W-:Y:S01]  /*11a0*/  ISETP.GT.U32.AND P0, PT, R4.reuse, R23, PT ;  /* 0x000000170400720c */ /* 0x040fe20003f04070 */
[----:B------:R-:W-:Y:S01]  /*11b0*/  @!P2 IMAD.MOV R17, RZ, RZ, -R17 ;  /* 0x000000ffff11a224 */ /* 0x000fe200078e0a11 */
[----:B------:R-:W-:Y:S01]  /*11c0*/  @!P6 IADD3 R21, R21, -R4, RZ ;  /* 0x800000041515e210 */ /* 0x000fe20007ffe0ff */
[----:B------:R-:W-:Y:S01]  /*11d0*/  @!P5 IMAD.IADD R11, R11, 0x1, -R4 ;  /* 0x000000010b0bd824 */ /* 0x000fe200078e0a04 */
[----:B------:R-:W-:Y:S01]  /*11e0*/  ISETP.GT.U32.AND P6, PT, R4, R5, PT ;  /* 0x000000050400720c */ /* 0x000fe20003fc4070 */
[----:B------:R-:W-:Y:S01]  /*11f0*/  IMAD.HI.U32 R2, R10, R25, RZ ;  /* 0x000000190a027227 */ /* 0x000fe200078e00ff */
[----:B------:R-:W-:-:S02]  /*1200*/  ISETP.GT.U32.AND P5, PT, R4, R13, PT ;  /* 0x0000000d0400720c */ /* 0x000fc40003fa4070 */
[----:B------:R-:W-:Y:S01]  /*1210*/  ISETP.GE.AND P2, PT, R26, RZ, PT ;  /* 0x000000ff1a00720c */ /* 0x000fe20003f46270 */
[----:B------:R-:W-:Y:S01]  /*1220*/  IMAD.HI.U32 R8, R10, R27, RZ ;  /* 0x0000001b0a087227 */ /* 0x000fe200078e00ff */
[----:B------:R-:W-:Y:S02]  /*1230*/  IADD3 R2, -R2, RZ, RZ ;  /* 0x000000ff02027210 */ /* 0x000fe40007ffe1ff */
[----:B------:R-:W-:Y:S01]  /*1240*/  LOP3.LUT R26, R9, 0x1e, RZ, 0xfc, !PT ;  /* 0x0000001e091a7812 */ /* 0x000fe200078efcff */
[----:B------:R-:W-:Y:S01]  /*1250*/  IMAD.MOV R8, RZ, RZ, -R8 ;  /* 0x000000ffff087224 */ /* 0x000fe200078e0a08 */
[----:B------:R-:W-:Y:S01]  /*1260*/  IABS R35, R36 ;  /* 0x0000002400237213 */ /* 0x000fe20000000000 */
[C---:B------:R-:W-:Y:S01]  /*1270*/  IMAD R25, R4.reuse, R2, R25 ;  /* 0x0000000204197224 */ /* 0x040fe200078e0219 */
[----:B------:R-:W-:Y:S01]  /*1280*/  IABS R31, R26 ;  /* 0x0000001a001f7213 */ /* 0x000fe20000000000 */
[--C-:B------:R-:W-:Y:S01]  /*1290*/  @!P6 IMAD.IADD R5, R5, 0x1, -R4.reuse ;  /* 0x000000010505e824 */ /* 0x100fe200078e0a04 */
[----:B------:R-:W-:Y:S01]  /*12a0*/  ISETP.GT.U32.AND P6, PT, R4, R11, PT ;  /* 0x0000000b0400720c */ /* 0x000fe20003fc4070 */
[----:B------:R-:W-:Y:S01]  /*12b0*/  @!P5 IMAD.IADD R13, R13, 0x1, -R4 ;  /* 0x000000010d0dd824 */ /* 0x000fe200078e0a04 */
[----:B------:R-:W-:Y:S01]  /*12c0*/  @!P4 IADD3 R21, -R21, RZ, RZ ;  /* 0x000000ff1515c210 */ /* 0x000fe20007ffe1ff */
[----:B------:R-:W-:Y:S01]  /*12d0*/  IMAD.HI.U32 R2, R10, R29, RZ ;  /* 0x0000001d0a027227 */ /* 0x000fe200078e00ff */
[----:B------:R-:W-:-:S02]  /*12e0*/  ISETP.GT.U32.AND P1, PT, R4, R5, PT ;  /* 0x000000050400720c */ /* 0x000fc40003f24070 */
[C---:B------:R-:W-:Y:S01]  /*12f0*/  ISETP.GT.U32.AND P5, PT, R4.reuse, R13, PT ;  /* 0x0000000d0400720c */ /* 0x040fe20003fa4070 */
[----:B------:R-:W-:Y:S01]  /*1300*/  IMAD.MOV R2, RZ, RZ, -R2 ;  /* 0x000000ffff027224 */ /* 0x000fe200078e0a02 */
[C---:B------:R-:W-:Y:S01]  /*1310*/  LOP3.LUT R40, R9.reuse, 0x2e, RZ, 0xfc, !PT ;  /* 0x0000002e09287812 */ /* 0x040fe200078efcff */
[C---:B------:R-:W-:Y:S01]  /*1320*/  IMAD R27, R4.reuse, R8, R27 ;  /* 0x00000008041b7224 */ /* 0x040fe200078e021b */
[C---:B------:R-:W-:Y:S01]  /*1330*/  LOP3.LUT R42, R9.reuse, 0x30, RZ, 0xfc, !PT ;  /* 0x00000030092a7812 */ /* 0x040fe200078efcff */
[----:B------:R-:W-:Y:S01]  /*1340*/  IMAD R29, R4, R2, R29 ;  /* 0x00000002041d7224 */ /* 0x000fe200078e021d */
[----:B------:R-:W-:Y:S01]  /*1350*/  LOP3.LUT R38, R9, 0x2c, RZ, 0xfc, !PT ;  /* 0x0000002c09267812 */ /* 0x000fe200078efcff */
[----:B------:R-:W-:Y:S01]  /*1360*/  IMAD.HI.U32 R2, R10, R31, RZ ;  /* 0x0000001f0a027227 */ /* 0x000fe200078e00ff */
[----:B------:R-:W-:Y:S02]  /*1370*/  @!P6 IADD3 R11, R11, -R4, RZ ;  /* 0x800000040b0be210 */ /* 0x000fe40007ffe0ff */
[----:B------:R-:W-:Y:S01]  /*1380*/  ISETP.GT.U32.AND P6, PT, R4, R25, PT ;  /* 0x000000190400720c */ /* 0x000fe20003fc4070 */
[----:B------:R-:W-:Y:S01]  /*1390*/  IMAD.MOV R8, RZ, RZ, -R2 ;  /* 0x000000ffff087224 */ /* 0x000fe200078e0a02 */
[----:B------:R-:W-:Y:S01]  /*13a0*/  IABS R43, R42 ;  /* 0x0000002a002b7213 */ /* 0x000fe20000000000 */
[----:B------:R-:W-:Y:S01]  /*13b0*/  IMAD.HI.U32 R2, R10, R33, RZ ;  /* 0x000000210a027227 */ /* 0x000fe200078e00ff */
[----:B------:R-:W-:-:S02]  /*13c0*/  @!P5 IADD3 R13, R13, -R4, RZ ;  /* 0x800000040d0dd210 */ /* 0x000fc40007ffe0ff */
[C---:B------:R-:W-:Y:S01]  /*13d0*/  ISETP.GT.U32.AND P5, PT, R4.reuse, R29, PT ;  /* 0x0000001d0400720c */ /* 0x040fe20003fa4070 */
[----:B------:R-:W-:Y:S01]  /*13e0*/  @!P1 IMAD.IADD R5, R5, 0x1, -R4 ;  /* 0x0000000105059824 */ /* 0x000fe200078e0a04 */
[----:B------:R-:W-:Y:S01]  /*13f0*/  ISETP.GT.U32.AND P1, PT, R4, R27, PT ;  /* 0x0000001b0400720c */ /* 0x000fe20003f24070 */
[----:B------:R-:W-:Y:S01]  /*1400*/  IMAD.MOV R2, RZ, RZ, -R2 ;  /* 0x000000ffff027224 */ /* 0x000fe200078e0a02 */
[----:B------:R-:W-:Y:S01]  /*1410*/  LOP3.LUT R46, R9, 0x34, RZ, 0xfc, !PT ;  /* 0x00000034092e7812 */ /* 0x000fe200078efcff */
[--C-:B------:R-:W-:Y:S01]  /*1420*/  @!P0 IMAD.IADD R23, R23, 0x1, -R4.reuse ;  /* 0x0000000117178824 */ /* 0x100fe200078e0a04 */
[----:B------:R-:W-:Y:S01]  /*1430*/  ISETP.GE.AND P0, PT, R22, RZ, PT ;  /* 0x000000ff1600720c */ /* 0x000fe20003f06270 */
[----:B------:R-:W-:Y:S01]  /*1440*/  @!P6 IMAD.IADD R25, R25, 0x1, -R4 ;  /* 0x000000011919e824 */ /* 0x000fe200078e0a04 */
[----:B------:R-:W-:Y:S01]  /*1450*/  MOV R22, R5 ;  /* 0x0000000500167202 */ /* 0x000fe20000000f00 */
[----:B------:R-:W-:Y:S01]  /*1460*/  IMAD R5, R4, R2, R33 ;  /* 0x0000000204057224 */ /* 0x000fe200078e0221 */
[----:B------:R-:W-:Y:S01]  /*1470*/  ISETP.GE.AND P6, PT, R20, RZ, PT ;  /* 0x000000ff1400720c */ /* 0x000fe20003fc6270 */
[----:B------:R-:W-:Y:S01]  /*1480*/  IMAD.HI.U32 R2, R10, R35, RZ ;  /* 0x000000230a027227 */ /* 0x000fe200078e00ff */
[----:B------:R-:W-:-:S02]  /*1490*/  @!P2 IADD3 R22, -R22, RZ, RZ ;  /* 0x000000ff1616a210 */ /* 0x000fc40007ffe1ff */
[----:B------:R-:W-:Y:S01]  /*14a0*/  ISETP.GE.AND P2, PT, R28, RZ, PT ;  /* 0x000000ff1c00720c */ /* 0x000fe20003f46270 */
[----:B------:R-:W-:Y:S01]  /*14b0*/  @!P5 IMAD.IADD R29, R29, 0x1, -R4 ;  /* 0x000000011d1dd824 */ /* 0x000fe200078e0a04 */
[----:B------:R-:W-:Y:S01]  /*14c0*/  ISETP.GT.U32.AND P5, PT, R4, R25, PT ;  /* 0x000000190400720c */ /* 0x000fe20003fa4070 */
[----:B------:R-:W-:Y:S01]  /*14d0*/  IMAD.MOV R2, RZ, RZ, -R2 ;  /* 0x000000ffff027224 */ /* 0x000fe200078e0a02 */
[----:B------:R-:W-:Y:S01]  /*14e0*/  @!P1 IADD3 R27, R27, -R4, RZ ;  /* 0x800000041b1b9210 */ /* 0x000fe20007ffe0ff */
[----:B------:R-:W-:Y:S01]  /*14f0*/  IMAD.MOV.U32 R20, RZ, RZ, R11 ;  /* 0x000000ffff147224 */ /* 0x000fe200078e000b */
[----:B------:R-:W-:Y:S01]  /*1500*/  ISETP.GE.AND P1, PT, R24, RZ, PT ;  /* 0x000000ff1800720c */ /* 0x000fe20003f26270 */
[C---:B------:R-:W-:Y:S01]  /*1510*/  IMAD R11, R4.reuse, R2, R35 ;  /* 0x00000002040b7224 */ /* 0x040fe200078e0223 */
[C---:B------:R-:W-:Y:S01]  /*1520*/  ISETP.GT.U32.AND P4, PT, R4.reuse, R27, PT ;  /* 0x0000001b0400720c */ /* 0x040fe20003f84070 */
[----:B------:R-:W-:Y:S01]  /*1530*/  IMAD.MOV.U32 R24, RZ, RZ, R13 ;  /* 0x000000ffff187224 */ /* 0x000fe200078e000d */
[----:B------:R-:W-:Y:S01]  /*1540*/  LOP3.LUT R13, R9, 0x24, RZ, 0xfc, !PT ;  /* 0x00000024090d7812 */ /* 0x000fe200078efcff */
[----:B------:R-:W-:Y:S01]  /*1550*/  IMAD R31, R4, R8, R31 ;  /* 0x00000008041f7224 */ /* 0x000fe200078e021f */
[----:B------:R-:W-:Y:S01]  /*1560*/  LOP3.LUT R8, R152, 0x7f, RZ, 0xc0, !PT ;  /* 0x0000007f98087812 */ /* 0x000fe200078ec0ff */
[----:B------:R-:W-:Y:S01]  /*1570*/  @!P3 IMAD.MOV R23, RZ, RZ, -R23 ;  /* 0x000000ffff17b224 */ /* 0x000fe200078e0a17 */
[----:B------:R-:W-:Y:S01]  /*1580*/  IABS R35, R13 ;  /* 0x0000000d00237213 */ /* 0x000fe20000000000 */
[----:B------:R-:W-:Y:S01]  /*1590*/  @!P5 IMAD.IADD R25, R25, 0x1, -R4 ;  /* 0x000000011919d824 */ /* 0x000fe200078e0a04 */
[C---:B------:R-:W-:Y:S01]  /*15a0*/  ISETP.GT.U32.AND P5, PT, R4.reuse, R5, PT ;  /* 0x000000050400720c */ /* 0x040fe20003fa4070 */
[----:B------:R-:W-:Y:S01]  /*15b0*/  @!P0 IMAD.MOV R20, RZ, RZ, -R20 ;  /* 0x000000ffff148224 */ /* 0x000fe200078e0a14 */
[----:B------:R-:W-:Y:S01]  /*15c0*/  ISETP.GT.U32.AND P3, PT, R4, R31, PT ;  /* 0x0000001f0400720c */ /* 0x000fe20003f64070 */
[----:B------:R-:W-:Y:S01]  /*15d0*/  @!P6 IMAD.MOV R24, RZ, RZ, -R24 ;  /* 0x000000ffff18e224 */ /* 0x000fe200078e0a18 */
[----:B------:R-:W-:Y:S01]  /*15e0*/  @!P1 IADD3 R25, -R25, RZ, RZ ;  /* 0x000000ff19199210 */ /* 0x000fe20007ffe1ff */
[----:B------:R-:W-:Y:S01]  /*15f0*/  IMAD.SHL.U32 R2, R152, 0x10, RZ ;  /* 0x0000001098027824 */ /* 0x000fe200078e00ff */
[----:B------:R-:W-:Y:S01]  /*1600*/  @!P4 IADD3 R27, R27, -R4, RZ ;  /* 0x800000041b1bc210 */ /* 0x000fe20007ffe0ff */
[----:B------:R-:W-:Y:S01]  /*1610*/  IMAD R3, R3, 0x100, R8 ;  /* 0x0000010003037824 */ /* 0x000fe200078e0208 */
[----:B------:R-:W-:-:S02]  /*1620*/  ISETP.GT.U32.AND P0, PT, R4, R29, PT ;  /* 0x0000001d0400720c */ /* 0x000fc40003f04070 */
[----:B------:R-:W-:Y:S01]  /*1630*/  ISETP.GE.AND P6, PT, R30, RZ, PT ;  /* 0x000000ff1e00720c */ /* 0x000fe20003fc6270 */
[----:B------:R-:W-:Y:S01]  /*1640*/  @!P2 IMAD.MOV R27, RZ, RZ, -R27 ;  /* 0x000000ffff1ba224 */ /* 0x000fe200078e0a1b */
[----:B------:R-:W-:Y:S01]  /*1650*/  ISETP.GE.AND P2, PT, R13, RZ, PT ;  /* 0x000000ff0d00720c */ /* 0x000fe20003f46270 */
[--C-:B------:R-:W-:Y:S01]  /*1660*/  @!P5 IMAD.IADD R5, R5, 0x1, -R4.reuse ;  /* 0x000000010505d824 */ /* 0x100fe200078e0a04 */
[----:B------:R-:W-:Y:S01]  /*1670*/  ISETP.GE.AND P4, PT, R26, RZ, PT ;  /* 0x000000ff1a00720c */ /* 0x000fe20003f86270 */
[----:B------:R-:W-:Y:S01]  /*1680*/  IMAD.HI.U32 R13, R10, R35, RZ ;  /* 0x000000230a0d7227 */ /* 0x000fe200078e00ff */
[----:B------:R-:W-:Y:S02]  /*1690*/  LOP3.LUT R26, R9, 0x26, RZ, 0xfc, !PT ;  /* 0x00000026091a7812 */ /* 0x000fe400078efcff */
[----:B------:R-:W-:Y:S02]  /*16a0*/  ISETP.GT.U32.AND P1, PT, R4, R5, PT ;  /* 0x000000050400720c */ /* 0x000fe40003f24070 */
[----:B------:R-:W-:Y:S01]  /*16b0*/  IADD3 R13, -R13, RZ, RZ ;  /* 0x000000ff0d0d7210 */ /* 0x000fe20007ffe1ff */
[----:B------:R-:W-:Y:S01]  /*16c0*/  @!P0 IMAD.IADD R29, R29, 0x1, -R4 ;  /* 0x000000011d1d8824 */ /* 0x000fe200078e0a04 */
[----:B------:R-:W-:-:S02]  /*16d0*/  @!P3 IADD3 R31, R31, -R4, RZ ;  /* 0x800000041f1fb210 */ /* 0x000fc40007ffe0ff */
[----:B------:R-:W-:Y:S01]  /*16e0*/  IABS R37, R26 ;  /* 0x0000001a00257213 */ /* 0x000fe20000000000 */
[C---:B------:R-:W-:Y:S01]  /*16f0*/  IMAD R13, R4.reuse, R13, R35 ;  /* 0x0000000d040d7224 */ /* 0x040fe200078e0223 */
[----:B------:R-:W-:Y:S01]  /*1700*/  ISETP.GT.U32.AND P5, PT, R4, R31, PT ;  /* 0x0000001f0400720c */ /* 0x000fe20003fa4070 */
[----:B------:R-:W-:Y:S01]  /*1710*/  @!P6 IMAD.MOV R29, RZ, RZ, -R29 ;  /* 0x000000ffff1de224 */ /* 0x000fe200078e0a1d */
[----:B------:R-:W-:Y:S01]  /*1720*/  ISETP.GE.AND P6, PT, R26, RZ, PT ;  /* 0x000000ff1a00720c */ /* 0x000fe20003fc6270 */
[----:B------:R-:W-:Y:S01]  /*1730*/  IMAD.HI.U32 R26, R10, R37, RZ ;  /* 0x000000250a1a7227 */ /* 0x000fe200078e00ff */
[----:B------:R-:W-:Y:S02]  /*1740*/  LOP3.LUT R33, R2, 0x70, RZ, 0xc0, !PT ;  /* 0x0000007002217812 */ /* 0x000fe400078ec0ff */
[----:B------:R-:W-:Y:S01]  /*1750*/  LOP3.LUT R28, R9, 0x28, RZ, 0xfc, !PT ;  /* 0x00000028091c7812 */ /* 0x000fe200078efcff */
[----:B------:R-:W-:Y:S01]  /*1760*/  @!P1 IMAD.IADD R5, R5, 0x1, -R4 ;  /* 0x0000000105059824 */ /* 0x000fe200078e0a04 */
[----:B------:R-:W-:Y:S01]  /*1770*/  ISETP.GT.U32.AND P1, PT, R4, R11, PT ;  /* 0x0000000b0400720c */ /* 0x000fe20003f24070 */
[----:B------:R-:W-:Y:S01]  /*1780*/  IMAD.MOV R26, RZ, RZ, -R26 ;  /* 0x000000ffff1a7224 */ /* 0x000fe200078e0a1a */
[----:B------:R-:W-:Y:S01]  /*1790*/  IABS R39, R28 ;  /* 0x0000001c00277213 */ /* 0x000fe20000000000 */
[----:B------:R-:W-:Y:S01]  /*17a0*/  IMAD R2, R8, 0x80, R33 ;  /* 0x0000008008027824 */ /* 0x000fe200078e0221 */
[----:B------:R-:W-:Y:S01]  /*17b0*/  ISETP.GE.AND P3, PT, R36, RZ, PT ;  /* 0x000000ff2400720c */ /* 0x000fe20003f66270 */
[----:B------:R-:W-:Y:S01]  /*17c0*/  IMAD R33, R4, R26, R37 ;  /* 0x0000001a04217224 */ /* 0x000fe200078e0225 */
[----:B------:R-:W-:-:S02]  /*17d0*/  @!P5 IADD3 R31, R31, -R4, RZ ;  /* 0x800000041f1fd210 */ /* 0x000fc40007ffe0ff */
[----:B------:R-:W-:Y:S02]  /*17e0*/  LOP3.LUT R36, R9, 0x2a, RZ, 0xfc, !PT ;  /* 0x0000002a09247812 */ /* 0x000fe400078efcff */
[----:B------:R-:W-:Y:S01]  /*17f0*/  ISETP.GE.AND P5, PT, R28, RZ, PT ;  /* 0x000000ff1c00720c */ /* 0x000fe20003fa6270 */
[----:B------:R-:W-:Y:S01]  /*1800*/  IMAD.HI.U32 R28, R10, R39, RZ ;  /* 0x000000270a1c7227 */ /* 0x000fe200078e00ff */
[----:B------:R-:W-:Y:S02]  /*1810*/  IABS R41, R36 ;  /* 0x0000002400297213 */ /* 0x000fe40000000000 */
[----:B------:R-:W-:Y:S01]  /*1820*/  ISETP.GE.AND P0, PT, R32, RZ, PT ;  /* 0x000000ff2000720c */ /* 0x000fe20003f06270 */
[----:B------:R-:W-:Y:S01]  /*1830*/  @!P1 IMAD.IADD R11, R11, 0x1, -R4 ;  /* 0x000000010b0b9824 */ /* 0x000fe200078e0a04 */
[----:B------:R-:W-:Y:S01]  /*1840*/  IADD3 R28, -R28, RZ, RZ ;  /* 0x000000ff1c1c7210 */ /* 0x000fe20007ffe1ff */
[----:B------:R-:W-:Y:S01]  /*1850*/  IMAD.HI.U32 R30, R10, R41, RZ ;  /* 0x000000290a1e7227 */ /* 0x000fe200078e00ff */
[----:B------:R-:W-:-:S02]  /*1860*/  LOP3.LUT R44, R9, 0x32, RZ, 0xfc, !PT ;  /* 0x00000032092c7812 */ /* 0x000fc400078efcff */
[C---:B------:R-:W-:Y:S01]  /*1870*/  ISETP.GT.U32.AND P1, PT, R4.reuse, R11, PT ;  /* 0x0000000b0400720c */ /* 0x040fe20003f24070 */
[----:B------:R-:W-:Y:S01]  /*1880*/  IMAD R35, R4, R28, R39 ;  /* 0x0000001c04237224 */ /* 0x000fe200078e0227 */
[----:B------:R-:W-:Y:S01]  /*1890*/  IABS R39, R38 ;  /* 0x0000002600277213 */ /* 0x000fe20000000000 */
[----:B------:R-:W-:Y:S01]  /*18a0*/  IMAD.MOV R30, RZ, RZ, -R30 ;  /* 0x000000ffff1e7224 */ /* 0x000fe200078e0a1e */
[----:B------:R-:W-:Y:S01]  /*18b0*/  IABS R47, R46 ;  /* 0x0000002e002f7213 */ /* 0x000fe20000000000 */
[----:B------:R-:W-:Y:S01]  /*18c0*/  IMAD.HI.U32 R28, R10, R43, RZ ;  /* 0x0000002b0a1c7227 */ /* 0x000fe200078e00ff */
[----:B------:R-:W-:Y:S02]  /*18d0*/  IABS R45, R44 ;  /* 0x0000002c002d7213 */ /* 0x000fe40000000000 */
[C---:B------:R-:W-:Y:S01]  /*18e0*/  LOP3.LUT R48, R9.reuse, 0x38, RZ, 0xfc, !PT ;  /* 0x0000003809307812 */ /* 0x040fe200078efcff */
[----:B------:R-:W-:Y:S01]  /*18f0*/  IMAD R37, R4, R30, R41 ;  /* 0x0000001e04257224 */ /* 0x000fe200078e0229 */
[----:B------:R-:W-:Y:S01]  /*1900*/  IABS R41, R40 ;  /* 0x0000002800297213 */ /* 0x000fe20000000000 */
[----:B------:R-:W-:Y:S01]  /*1910*/  IMAD.MOV R28, RZ, RZ, -R28 ;  /* 0x000000ffff1c7224 */ /* 0x000fe200078e0a1c */
[----:B------:R-:W-:Y:S01]  /*1920*/  LOP3.LUT R50, R9, 0x3a, RZ, 0xfc, !PT ;  /* 0x0000003a09327812 */ /* 0x000fe200078efcff */
[----:B------:R-:W-:Y:S01]  /*1930*/  IMAD.HI.U32 R8, R10, R39, RZ ;  /* 0x000000270a087227 */ /* 0x000fe200078e00ff */
[----:B------:R-:W-:-:S02]  /*1940*/  @!P1 IADD3 R11, R11, -R4, RZ ;  /* 0x800000040b0b9210 */ /* 0x000fc40007ffe0ff */
[----:B------:R-:W-:Y:S01]  /*1950*/  ISETP.GT.U32.AND P1, PT, R4, R13, PT ;  /* 0x0000000d0400720c */ /* 0x000fe20003f24070 */
[----:B------:R-:W-:Y:S01]  /*1960*/  IMAD.HI.U32 R26, R10, R41, RZ ;  /* 0x000000290a1a7227 */ /* 0x000fe200078e00ff */
[----:B------:R-:W-:Y:S02]  /*1970*/  IABS R51, R48 ;  /* 0x0000003000337213 */ /* 0x000fe40000000000 */
[----:B------:R-:W-:Y:S01]  /*1980*/  IABS R53, R50 ;  /* 0x0000003200357213 */ /* 0x000fe20000000000 */
[----:B------:R-:W-:Y:S01]  /*1990*/  IMAD R43, R4, R28, R43 ;  /* 0x0000001c042b7224 */ /* 0x000fe200078e022b */
[----:B------:R-:W-:Y:S01]  /*19a0*/  IADD3 R26, -R26, RZ, RZ ;  /* 0x000000ff1a1a7210 */ /* 0x000fe20007ffe1ff */
[----:B------:R-:W-:Y:S01]  /*19b0*/  IMAD.MOV R8, RZ, RZ, -R8 ;  /* 0x000000ffff087224 */ /* 0x000fe200078e0a08 */
[----:B------:R-:W-:Y:S01]  /*19c0*/  MOV R28, R11 ;  /* 0x0000000b001c7202 */ /* 0x000fe20000000f00 */
[----:B------:R-:W-:Y:S01]  /*19d0*/  @!P4 IMAD.MOV R31, RZ, RZ, -R31 ;  /* 0x000000ffff1fc224 */ /* 0x000fe200078e0a1f */
[----:B--2---:R-:W-:Y:S01]  /*19e0*/  LOP3.LUT R0, R152, 0x3f, RZ, 0xc0, !PT ;  /* 0x0000003f98007812 */ /* 0x004fe200078ec0ff */
[----:B------:R-:W-:-:S02]  /*19f0*/  IMAD R41, R4, R26, R41 ;  /* 0x0000001a04297224 */ /* 0x000fc400078e0229 */
[----:B------:R-:W-:Y:S01]  /*1a00*/  @!P1 IMAD.IADD R13, R13, 0x1, -R4 ;  /* 0x000000010d0d9824 */ /* 0x000fe200078e0a04 */
[C---:B------:R-:W-:Y:S01]  /*1a10*/  ISETP.GT.U32.AND P1, PT, R4.reuse, R33, PT ;  /* 0x000000210400720c */ /* 0x040fe20003f24070 */
[----:B------:R-:W-:Y:S02]  /*1a20*/  IMAD.MOV.U32 R26, RZ, RZ, R5 ;  /* 0x000000ffff1a7224 */ /* 0x000fe400078e0005 */
[C---:B------:R-:W-:Y:S02]  /*1a30*/  IMAD R39, R4.reuse, R8, R39 ;  /* 0x0000000804277224 */ /* 0x040fe400078e0227 */
[----:B------:R-:W-:Y:S02]  /*1a40*/  @!P0 IMAD.MOV R26, RZ, RZ, -R26 ;  /* 0x000000ffff1a8224 */ /* 0x000fe400078e0a1a */
[----:B------:R-:W-:Y:S01]  /*1a50*/  @!P3 IMAD.MOV R28, RZ, RZ, -R28 ;  /* 0x000000ffff1cb224 */ /* 0x000fe200078e0a1c */
[----:B------:R-:W-:Y:S01]  /*1a60*/  ISETP.GT.U32.AND P3, PT, R4, R37, PT ;  /* 0x000000250400720c */ /* 0x000fe20003f64070 */
[----:B------:R-:W-:-:S04]  /*1a70*/  IMAD.HI.U32 R32, R10, R47, RZ ;  /* 0x0000002f0a207227 */ /* 0x000fc800078e00ff */
[----:B------:R-:W-:Y:S01]  /*1a80*/  @!P1 IMAD.IADD R33, R33, 0x1, -R4 ;  /* 0x0000000121219824 */ /* 0x000fe200078e0a04 */
[----:B------:R-:W-:Y:S01]  /*1a90*/  ISETP.GT.U32.AND P1, PT, R4, R35, PT ;  /* 0x000000230400720c */ /* 0x000fe20003f24070 */
[----:B------:R-:W-:Y:S01]  /*1aa0*/  IMAD.HI.U32 R30, R10, R45, RZ ;  /* 0x0000002d0a1e7227 */ /* 0x000fe200078e00ff */
[----:B------:R-:W-:Y:S02]  /*1ab0*/  IADD3 R32, -R32, RZ, RZ ;  /* 0x000000ff20207210 */ /* 0x000fe40007ffe1ff */
[C---:B------:R-:W-:Y:S01]  /*1ac0*/  ISETP.GT.U32.AND P0, PT, R4.reuse, R33, PT ;  /* 0x000000210400720c */ /* 0x040fe20003f04070 */
[----:B------:R-:W-:Y:S02]  /*1ad0*/  IMAD.MOV R30, RZ, RZ, -R30 ;  /* 0x000000ffff1e7224 */ /* 0x000fe400078e0a1e */
[----:B------:R-:W-:Y:S02]  /*1ae0*/  @!P3 IMAD.IADD R37, R37, 0x1, -R4 ;  /* 0x000000012525b824 */ /* 0x000fe400078e0a04 */
[C---:B------:R-:W-:Y:S01]  /*1af0*/  IMAD R47, R4.reuse, R32, R47 ;  /* 0x00000020042f7224 */ /* 0x040fe200078e022f */
[C---:B------:R-:W-:Y:S01]  /*1b00*/  LOP3.LUT R32, R9.reuse, 0x36, RZ, 0xfc, !PT ;  /* 0x0000003609207812 */ /* 0x040fe200078efcff */
[----:B------:R-:W-:Y:S01]  /*1b10*/  IMAD R45, R4, R30, R45 ;  /* 0x0000001e042d7224 */ /* 0x000fe200078e022d */
[----:B------:R-:W-:Y:S01]  /*1b20*/  LOP3.LUT R30, R9, 0x3c, RZ, 0xfc, !PT ;  /* 0x0000003c091e7812 */ /* 0x000fe200078efcff */
[----:B------:R-:W-:Y:S01]  /*1b30*/  IMAD.HI.U32 R8, R10, R51, RZ ;  /* 0x000000330a087227 */ /* 0x000fe200078e00ff */
[----:B------:R-:W-:-:S02]  /*1b40*/  @!P1 IADD3 R35, R35, -R4, RZ ;  /* 0x8000000423239210 */ /* 0x000fc40007ffe0ff */
[C---:B------:R-:W-:Y:S01]  /*1b50*/  ISETP.GT.U32.AND P1, PT, R4.reuse, R13, PT ;  /* 0x0000000d0400720c */ /* 0x040fe20003f24070 */
[----:B------:R-:W-:Y:S01]  /*1b60*/  @!P0 IMAD.IADD R33, R33, 0x1, -R4 ;  /* 0x0000000121218824 */ /* 0x000fe200078e0a04 */
[----:B------:R-:W-:Y:S01]  /*1b70*/  ISETP.GT.U32.AND P4, PT, R4, R35, PT ;  /* 0x000000230400720c */ /* 0x000fe20003f84070 */
[----:B------:R-:W-:Y:S01]  /*1b80*/  IMAD.HI.U32 R9, R10, R53, RZ ;  /* 0x000000350a097227 */ /* 0x000fe200078e00ff */
[----:B------:R-:W-:Y:S02]  /*1b90*/  ISETP.GT.U32.AND P0, PT, R4, R41, PT ;  /* 0x000000290400720c */ /* 0x000fe40003f04070 */
[----:B------:R-:W-:Y:S01]  /*1ba0*/  IABS R49, R32 ;  /* 0x0000002000317213 */ /* 0x000fe20000000000 */
[----:B------:R-:W-:Y:S01]  /*1bb0*/  IMAD.MOV R8, RZ, RZ, -R8 ;  /* 0x000000ffff087224 */ /* 0x000fe200078e0a08 */
[----:B------:R-:W-:Y:S01]  /*1bc0*/  IABS R55, R30 ;  /* 0x0000001e00377213 */ /* 0x000fe20000000000 */
[----:B------:R-:W-:Y:S01]  /*1bd0*/  @!P6 IMAD.MOV R33, RZ, RZ, -R33 ;  /* 0x000000ffff21e224 */ /* 0x000fe200078e0a21 */
[----:B------:R-:W-:Y:S01]  /*1be0*/  IADD3 R9, -R9, RZ, RZ ;  /* 0x000000ff09097210 */ /* 0x000fe20007ffe1ff */
[----:B------:R-:W-:Y:S01]  /*1bf0*/  IMAD.HI.U32 R5, R10, R49, RZ ;  /* 0x000000310a057227 */ /* 0x000fe200078e00ff */
[----:B------:R-:W-:-:S02]  /*1c00*/  ISETP.GT.U32.AND P3, PT, R4, R45, PT ;  /* 0x0000002d0400720c */ /* 0x000fc40003f64070 */
[----:B------:R-:W-:Y:S01]  /*1c10*/  @!P1 IADD3 R13, R13, -R4, RZ ;  /* 0x800000040d0d9210 */ /* 0x000fe20007ffe0ff */
[--C-:B------:R-:W-:Y:S01]  /*1c20*/  @!P4 IMAD.IADD R35, R35, 0x1, -R4.reuse ;  /* 0x000000012323c824 */ /* 0x100fe200078e0a04 */
[----:B------:R-:W-:Y:S01]  /*1c30*/  ISETP.GT.U32.AND P1, PT, R4, R39, PT ;  /* 0x000000270400720c */ /* 0x000fe20003f24070 */
[----:B------:R-:W-:Y:S01]  /*1c40*/  IMAD.HI.U32 R10, R10, R55, RZ ;  /* 0x000000370a0a7227 */ /* 0x000fe200078e00ff */
[----:B------:R-:W-:Y:S02]  /*1c50*/  ISETP.GT.U32.AND P4, PT, R4, R43, PT ;  /* 0x0000002b0400720c */ /* 0x000fe40003f84070 */
[----:B------:R-:W-:Y:S01]  /*1c60*/  @!P5 IADD3 R35, -R35, RZ, RZ ;  /* 0x000000ff2323d210 */ /* 0x000fe20007ffe1ff */
[----:B------:R-:W-:Y:S01]  /*1c70*/  @!P0 IMAD.IADD R41, R41, 0x1, -R4 ;  /* 0x0000000129298824 */ /* 0x000fe200078e0a04 */
[----:B------:R-:W-:Y:S01]  /*1c80*/  IADD3 R10, -R10, RZ, RZ ;  /* 0x000000ff0a0a7210 */ /* 0x000fe20007ffe1ff */
[C---:B------:R-:W-:Y:S01]  /*1c90*/  IMAD R53, R4.reuse, R9, R53 ;  /* 0x0000000904357224 */ /* 0x040fe200078e0235 */
[----:B------:R-:W-:Y:S01]  /*1ca0*/  IABS R9, R3 ;  /* 0x0000000300097213 */ /* 0x000fe20000000000 */
[----:B------:R-:W-:-:S02]  /*1cb0*/  IMAD R51, R4, R8, R51 ;  /* 0x0000000804337224 */ /* 0x000fc400078e0233 */
[C---:B------:R-:W-:Y:S01]  /*1cc0*/  IMAD R55, R4.reuse, R10, R55 ;  /* 0x0000000a04377224 */ /* 0x040fe200078e0237 */
[----:B------:R-:W-:Y:S01]  /*1cd0*/  MOV R10, R13 ;  /* 0x0000000d000a7202 */ /* 0x000fe20000000f00 */
[--C-:B------:R-:W-:Y:S01]  /*1ce0*/  @!P1 IMAD.IADD R39, R39, 0x1, -R4.reuse ;  /* 0x0000000127279824 */ /* 0x100fe200078e0a04 */
[C---:B------:R-:W-:Y:S01]  /*1cf0*/  ISETP.GT.U32.AND P1, PT, R4.reuse, R37, PT ;  /* 0x000000250400720c */ /* 0x040fe20003f24070 */
[--C-:B------:R-:W-:Y:S01]  /*1d00*/  @!P4 IMAD.IADD R43, R43, 0x1, -R4.reuse ;  /* 0x000000012b2bc824 */ /* 0x100fe200078e0a04 */
[----:B------:R-:W-:Y:S01]  /*1d10*/  ISETP.GT.U32.AND P4, PT, R4, R41, PT ;  /* 0x000000290400720c */ /* 0x000fe20003f84070 */
[----:B------:R-:W-:Y:S01]  /*1d20*/  IMAD.HI.U32 R8, R7, R9, RZ ;  /* 0x0000000907087227 */ /* 0x000fe200078e00ff */
[----:B------:R-:W-:Y:S02]  /*1d30*/  @!P2 IADD3 R10, -R10, RZ, RZ ;  /* 0x000000ff0a0aa210 */ /* 0x000fe40007ffe1ff */
[C---:B------:R-:W-:Y:S01]  /*1d40*/  ISETP.GT.U32.AND P2, PT, R4.reuse, R43, PT ;  /* 0x0000002b0400720c */ /* 0x040fe20003f44070 */
[----:B------:R-:W-:Y:S01]  /*1d50*/  IMAD.MOV R5, RZ, RZ, -R5 ;  /* 0x000000ffff057224 */ /* 0x000fe200078e0a05 */
[----:B------:R-:W-:Y:S01]  /*1d60*/  ISETP.GT.U32.AND P0, PT, R4, R39, PT ;  /* 0x000000270400720c */ /* 0x000fe20003f04070 */
[--C-:B------:R-:W-:Y:S01]  /*1d70*/  @!P3 IMAD.IADD R45, R45, 0x1, -R4.reuse ;  /* 0x000000012d2db824 */ /* 0x100fe200078e0a04 */
[----:B------:R-:W-:Y:S01]  /*1d80*/  IADD3 R8, -R8, RZ, RZ ;  /* 0x000000ff08087210 */ /* 0x000fe20007ffe1ff */
[C---:B------:R-:W-:Y:S01]  /*1d90*/  IMAD R49, R4.reuse, R5, R49 ;  /* 0x0000000504317224 */ /* 0x040fe200078e0231 */
[----:B------:R-:W-:Y:S01]  /*1da0*/  LOP3.LUT R13, RZ, R189, RZ, 0x33, !PT ;  /* 0x000000bdff0d7212 */ /* 0x000fe200078e33ff */
[--C-:B------:R-:W-:Y:S01]  /*1db0*/  @!P1 IMAD.IADD R37, R37, 0x1, -R4.reuse ;  /* 0x0000000125259824 */ /* 0x100fe200078e0a04 */
[C---:B------:R-:W-:Y:S01]  /*1dc0*/  ISETP.GT.U32.AND P1, PT, R4.reuse, R47, PT ;  /* 0x0000002f0400720c */ /* 0x040fe20003f24070 */
[--C-:B------:R-:W-:Y:S01]  /*1dd0*/  @!P4 IMAD.IADD R41, R41, 0x1, -R4.reuse ;  /* 0x000000012929c824 */ /* 0x100fe200078e0a04 */
[C---:B------:R-:W-:Y:S01]  /*1de0*/  ISETP.GT.U32.AND P4, PT, R4.reuse, R51, PT ;  /* 0x000000330400720c */ /* 0x040fe20003f84070 */
[----:B------:R-:W-:Y:S01]  /*1df0*/  VIADD R5, R3, 0x80 ;  /* 0x0000008003057836 */ /* 0x000fe20000000000 */
[C---:B------:R-:W-:Y:S01]  /*1e00*/  ISETP.GT.U32.AND P3, PT, R4.reuse, R45, PT ;  /* 0x0000002d0400720c */ /* 0x040fe20003f64070 */
[----:B------:R-:W-:Y:S01]  /*1e10*/  @!P2 IMAD.IADD R43, R43, 0x1, -R4 ;  /* 0x000000012b2ba824 */ /* 0x000fe200078e0a04 */
[----:B------:R-:W-:Y:S01]  /*1e20*/  ISETP.GT.U32.AND P2, PT, R4, R53, PT ;  /* 0x000000350400720c */ /* 0x000fe20003f44070 */
[----:B------:R-:W-:Y:S01]  /*1e30*/  IMAD R9, R6, R8, R9 ;  /* 0x0000000806097224 */ /* 0x000fe200078e0209 */
[----:B------:R-:W-:Y:S01]  /*1e40*/  IABS R11, R5 ;  /* 0x00000005000b7213 */ /* 0x000fe20000000000 */
[----:B------:R-:W-:Y:S01]  /*1e50*/  IMAD R8, R0, R185, RZ ;  /* 0x000000b900087224 */ /* 0x000fe200078e02ff */
[----:B------:R-:W-:-:S02]  /*1e60*/  @!P0 IADD3 R39, R39, -R4, RZ ;  /* 0x8000000427278210 */ /* 0x000fc40007ffe0ff */
[C---:B------:R-:W-:Y:S01]  /*1e70*/  ISETP.GT.U32.AND P0, PT, R4.reuse, R49, PT ;  /* 0x000000310400720c */ /* 0x040fe20003f04070 */
[--C-:B------:R-:W-:Y:S01]  /*1e80*/  @!P1 IMAD.IADD R47, R47, 0x1, -R4.reuse ;  /* 0x000000012f2f9824 */ /* 0x100fe200078e0a04 */
[----:B------:R-:W-:Y:S01]  /*1e90*/  ISETP.GT.U32.AND P1, PT, R4, R55, PT ;  /* 0x000000370400720c */ /* 0x000fe20003f24070 */
[----:B------:R-:W-:Y:S01]  /*1ea0*/  @!P4 IMAD.IADD R51, R51, 0x1, -R4 ;  /* 0x000000013333c824 */ /* 0x000fe200078e0a04 */
[----:B------:R-:W-:Y:S01]  /*1eb0*/  ISETP.GE.AND P4, PT, R40, RZ, PT ;  /* 0x000000ff2800720c */ /* 0x000fe20003f86270 */
[----:B------:R-:W-:Y:S01]  /*1ec0*/  IMAD.HI.U32 R7, R7, R11, RZ ;  /* 0x0000000b07077227 */ /* 0x000fe200078e00ff */
[-C--:B------:R-:W-:Y:S02]  /*1ed0*/  @!P3 IADD3 R45, R45, -R4.reuse, RZ ;  /* 0x800000042d2db210 */ /* 0x080fe40007ffe0ff */
[----:B------:R-:W-:Y:S01]  /*1ee0*/  ISETP.GE.AND P3, PT, R36, RZ, PT ;  /* 0x000000ff2400720c */ /* 0x000fe20003f66270 */
[----:B------:R-:W-:Y:S01]  /*1ef0*/  IMAD.MOV R7, RZ, RZ, -R7 ;  /* 0x000000ffff077224 */ /* 0x000fe200078e0a07 */
[----:B------:R-:W-:-:S02]  /*1f00*/  @!P2 IADD3 R53, R53, -R4, RZ ;  /* 0x800000043535a210 */ /* 0x000fc40007ffe0ff */
[----:B------:R-:W-:Y:S01]  /*1f10*/  ISETP.GE.AND P2, PT, R42, RZ, PT ;  /* 0x000000ff2a00720c */ /* 0x000fe20003f46270 */
[----:B------:R-:W-:Y:S01]  /*1f20*/  IMAD R11, R6, R7, R11 ;  /* 0x00000007060b7224 */ /* 0x000fe200078e020b */
[----:B------:R-:W-:Y:S01]  /*1f30*/  ISETP.GT.U32.AND P6, PT, R4, R51, PT ;  /* 0x000000330400720c */ /* 0x000fe20003fc4070 */
[--C-:B------:R-:W-:Y:S01]  /*1f40*/  @!P1 IMAD.IADD R55, R55, 0x1, -R4.reuse ;  /* 0x0000000137379824 */ /* 0x100fe200078e0a04 */
[----:B------:R-:W-:Y:S01]  /*1f50*/  ISETP.GT.U32.AND P1, PT, R6, R9, PT ;  /* 0x000000090600720c */ /* 0x000fe20003f24070 */
[----:B------:R-:W-:Y:S01]  /*1f60*/  @!P0 IMAD.IADD R49, R49, 0x1, -R4 ;  /* 0x0000000131318824 */ /* 0x000fe200078e0a04 */
[----:B------:R-:W-:Y:S02]  /*1f70*/  @!P4 IADD3 R41, -R41, RZ, RZ ;  /* 0x000000ff2929c210 */ /* 0x000fe40007ffe1ff */
[----:B------:R-:W-:Y:S01]  /*1f80*/  ISETP.GE.AND P0, PT, R38, RZ, PT ;  /* 0x000000ff2600720c */ /* 0x000fe20003f06270 */
[----:B------:R-:W-:Y:S01]  /*1f90*/  @!P3 IMAD.MOV R37, RZ, RZ, -R37 ;  /* 0x000000ffff25b224 */ /* 0x000fe200078e0a25 */
[----:B------:R-:W-:-:S02]  /*1fa0*/  ISETP.GT.U32.AND P4, PT, R4, R53, PT ;  /* 0x000000350400720c */ /* 0x000fc40003f84070 */
[----:B------:R-:W-:Y:S02]  /*1fb0*/  ISETP.GT.U32.AND P5, PT, R6, R11, PT ;  /* 0x0000000b0600720c */ /* 0x000fe40003fa4070 */
[C---:B------:R-:W-:Y:S02]  /*1fc0*/  ISETP.GT.U32.AND P3, PT, R4.reuse, R47, PT ;  /* 0x0000002f0400720c */ /* 0x040fe40003f64070 */
[----:B------:R-:W-:Y:S01]  /*1fd0*/  @!P2 IADD3 R43, -R43, RZ, RZ ;  /* 0x000000ff2b2ba210 */ /* 0x000fe20007ffe1ff */
[----:B------:R-:W-:Y:S01]  /*1fe0*/  @!P1 IMAD.IADD R9, R9, 0x1, -R6 ;  /* 0x0000000109099824 */ /* 0x000fe200078e0a06 */
[C---:B------:R-:W-:Y:S02]  /*1ff0*/  ISETP.GT.U32.AND P1, PT, R4.reuse, R55, PT ;  /* 0x000000370400720c */ /* 0x040fe40003f24070 */
[----:B------:R-:W-:Y:S01]  /*2000*/  @!P6 IADD3 R51, R51, -R4, RZ ;  /* 0x800000043333e210 */ /* 0x000fe20007ffe0ff */
[----:B------:R-:W-:Y:S01]  /*2010*/  @!P0 IMAD.MOV R39, RZ, RZ, -R39 ;  /* 0x000000ffff278224 */ /* 0x000fe200078e0a27 */
[----:B------:R-:W-:Y:S01]  /*2020*/  ISETP.GT.U32.AND P0, PT, R4, R49, PT ;  /* 0x000000310400720c */ /* 0x000fe20003f04070 */
[----:B------:R-:W-:Y:S01]  /*2030*/  @!P4 IMAD.IADD R53, R53, 0x1, -R4 ;  /* 0x000000013535c824 */ /* 0x000fe200078e0a04 */
[----:B------:R-:W-:Y:S01]  /*2040*/  ISETP.GE.AND P4, PT, R48, RZ, PT ;  /* 0x000000ff3000720c */ /* 0x000fe20003f86270 */
[----:B------:R-:W-:Y:S01]  /*2050*/  @!P5 IMAD.IADD R11, R11, 0x1, -R6 ;  /* 0x000000010b0bd824 */ /* 0x000fe200078e0a06 */
[----:B------:R-:W-:Y:S01]  /*2060*/  ISETP.GT.U32.AND P5, PT, R6, R9, PT ;  /* 0x000000090600720c */ /* 0x000fe20003fa4070 */
[----:B------:R-:W-:Y:S01]  /*2070*/  @!P3 IMAD.IADD R47, R47, 0x1, -R4 ;  /* 0x000000012f2fb824 */ /* 0x000fe200078e0a04 */
[----:B------:R-:W-:-:S02]  /*2080*/  ISETP.GE.AND P3, PT, R44, RZ, PT ;  /* 0x000000ff2c00720c */ /* 0x000fc40003f66270 */
[----:B------:R-:W-:Y:S01]  /*2090*/  ISETP.GT.U32.AND P2, PT, R6, R11, PT ;  /* 0x0000000b0600720c */ /* 0x000fe20003f44070 */
[--C-:B------:R-:W-:Y:S01]  /*20a0*/  @!P1 IMAD.IADD R55, R55, 0x1, -R4.reuse ;  /* 0x0000000137379824 */ /* 0x100fe200078e0a04 */
[----:B------:R-:W-:Y:S02]  /*20b0*/  ISETP.GE.AND P1, PT, R50, RZ, PT ;  /* 0x000000ff3200720c */ /* 0x000fe40003f26270 */
[----:B------:R-:W-:Y:S01]  /*20c0*/  ISETP.GE.AND P6, PT, R32, RZ, PT ;  /* 0x000000ff2000720c */ /* 0x000fe20003fc6270 */
[----:B------:R-:W-:Y:S01]  /*20d0*/  @!P0 IMAD.IADD R49, R49, 0x1, -R4 ;  /* 0x0000000131318824 */ /* 0x000fe200078e0a04 */
[----:B------:R-:W-:Y:S01]  /*20e0*/  ISETP.GE.AND P0, PT, R46, RZ, PT ;  /* 0x000000ff2e00720c */ /* 0x000fe20003f06270 */
[----:B------:R-:W-:Y:S01]  /*20f0*/  @!P4 IMAD.MOV R51, RZ, RZ, -R51 ;  /* 0x000000ffff33c224 */ /* 0x000fe200078e0a33 */
[----:B------:R-:W-:Y:S02]  /*2100*/  ISETP.GE.AND P4, PT, R3, RZ, PT ;  /* 0x000000ff0300720c */ /* 0x000fe40003f86270 */
[----:B------:R-:W-:Y:S01]  /*2110*/  @!P5 IADD3 R9, R9, -R6, RZ ;  /* 0x800000060909d210 */ /* 0x000fe20007ffe0ff */
[----:B------:R-:W-:Y:S01]  /*2120*/  @!P3 IMAD.MOV R45, RZ, RZ, -R45 ;  /* 0x000000ffff2db224 */ /* 0x000fe200078e0a2d */
[----:B------:R-:W-:Y:S01]  /*2130*/  ISETP.GE.AND P5, PT, R30, RZ, PT ;  /* 0x000000ff1e00720c */ /* 0x000fe20003fa6270 */
[----:B------:R-:W-:Y:S01]  /*2140*/  @!P2 IMAD.IADD R11, R11, 0x1, -R6 ;  /* 0x000000010b0ba824 */ /* 0x000fe200078e0a06 */
[----:B------:R-:W-:Y:S01]  /*2150*/  ISETP.NE.AND P2, PT, R189, RZ, PT ;  /* 0x000000ffbd00720c */ /* 0x000fe20003f45270 */
[----:B------:R-:W2:Y:S01]  /*2160*/  LDC.64 R6, c[0x0][0x230] ;  /* 0x00008c00ff067b82 */ /* 0x000ea20000000a00 */
[----:B------:R-:W-:Y:S01]  /*2170*/  @!P1 IADD3 R53, -R53, RZ, RZ ;  /* 0x000000ff35359210 */ /* 0x000fe20007ffe1ff */
[----:B------:R-:W-:Y:S01]  /*2180*/  @!P6 IMAD.MOV R49, RZ, RZ, -R49 ;  /* 0x000000ffff31e224 */ /* 0x000fe200078e0a31 */
[----:B------:R-:W-:-:S02]  /*2190*/  ISETP.GE.AND P1, PT, R5, RZ, PT ;  /* 0x000000ff0500720c */ /* 0x000fc40003f26270 */
[C---:B------:R-:W-:Y:S01]  /*21a0*/  LEA R84, P3, R8.reuse, UR4, 0x2 ;  /* 0x0000000408547c11 */ /* 0x040fe2000f8610ff */
[----:B------:R-:W-:Y:S01]  /*21b0*/  @!P4 IMAD.MOV R9, RZ, RZ, -R9 ;  /* 0x000000ffff09c224 */ /* 0x000fe200078e0a09 */
[----:B------:R-:W-:Y:S01]  /*21c0*/  SEL R14, R13, R14, !P2 ;  /* 0x0000000e0d0e7207 */ /* 0x000fe20005000000 */
[----:B------:R-:W3:Y:S01]  /*21d0*/  S2UR UR4, SR_CgaCtaId ;  /* 0x00000000000479c3 */ /* 0x000ee20000008800 */
[----:B------:R-:W-:Y:S01]  /*21e0*/  @!P0 IADD3 R47, -R47, RZ, RZ ;  /* 0x000000ff2f2f8210 */ /* 0x000fe20007ffe1ff */
[----:B------:R-:W-:Y:S01]  /*21f0*/  @!P5 IMAD.MOV R55, RZ, RZ, -R55 ;  /* 0x000000ffff37d224 */ /* 0x000fe200078e0a37 */
[----:B------:R-:W-:Y:S01]  /*2200*/  LEA.HI.X.SX32 R86, R8, UR5, 0x2, P3 ;  /* 0x0000000508567c11 */ /* 0x000fe200098f16ff */
[----:B------:R-:W-:Y:S01]  /*2210*/  ULDC UR5, c[0x0][0x240] ;  /* 0x0000900000057ab9 */ /* 0x000fe20000000800 */
[----:B------:R-:W-:Y:S01]  /*2220*/  ISETP.NE.AND P0, PT, R188, RZ, PT ;  /* 0x000000ffbc00720c */ /* 0x000fe20003f05270 */
[----:B------:R-:W-:Y:S01]  /*2230*/  IMAD R8, R14, UR5, RZ ;  /* 0x000000050e087c24 */ /* 0x000fe2000f8e02ff */
[----:B------:R-:W-:-:S02]  /*2240*/  LOP3.LUT R4, RZ, R188, RZ, 0x33, !PT ;  /* 0x000000bcff047212 */ /* 0x000fc400078e33ff */
[C---:B------:R-:W-:Y:S02]  /*2250*/  SEL R12, R13.reuse, R12, !P2 ;  /* 0x0000000c0d0c7207 */ /* 0x040fe40005000000 */
[----:B------:R-:W-:Y:S02]  /*2260*/  SEL R16, R13, R16, !P2 ;  /* 0x000000100d107207 */ /* 0x000fe40005000000 */
[----:B------:R-:W-:Y:S02]  /*2270*/  @!P1 IADD3 R11, -R11, RZ, RZ ;  /* 0x000000ff0b0b9210 */ /* 0x000fe40007ffe1ff */
[C---:B------:R-:W-:Y:S01]  /*2280*/  SEL R17, R13.reuse, R17, !P2 ;  /* 0x000000110d117207 */ /* 0x040fe20005000000 */
[C---:B--2---:R-:W-:Y:S01]  /*2290*/  VIADD R85, R6.reuse, 0xffffffff ;  /* 0xffffffff06557836 */ /* 0x044fe20000000000 */
[C---:B------:R-:W-:Y:S01]  /*22a0*/  SEL R18, R13.reuse, R18, !P2 ;  /* 0x000000120d127207 */ /* 0x040fe20005000000 */
[C---:B------:R-:W-:Y:S01]  /*22b0*/  VIADD R87, R6.reuse, 0xfffffffe ;  /* 0xfffffffe06577836 */ /* 0x040fe20000000000 */
[C---:B------:R-:W-:Y:S01]  /*22c0*/  SEL R23, R13.reuse, R23, !P2 ;  /* 0x000000170d177207 */ /* 0x040fe20005000000 */
[----:B------:R-:W-:Y:S01]  /*22d0*/  VIADD R252, R6, 0xffffffc1 ;  /* 0xffffffc106fc7836 */ /* 0x000fe20000000000 */
[----:B------:R-:W-:-:S02]  /*22e0*/  SEL R22, R13, R22, !P2 ;  /* 0x000000160d167207 */ /* 0x000fc40005000000 */
[C---:B------:R-:W-:Y:S01]  /*22f0*/  SEL R29, R13.reuse, R29, !P2 ;  /* 0x0000001d0d1d7207 */ /* 0x040fe20005000000 */
[----:B---3--:R-:W-:Y:S01]  /*2300*/  ULEA UR8, UR4, UR8, 0x18 ;  /* 0x0000000804087291 */ /* 0x008fe2000f8ec03f */
[----:B------:R-:W-:Y:S01]  /*2310*/  SEL R88, R4, R9, !P0 ;  /* 0x0000000904587207 */ /* 0x000fe20004000000 */
[----:B------:R-:W-:Y:S01]  /*2320*/  IMAD R9, R16, UR5, RZ ;  /* 0x0000000510097c24 */ /* 0x000fe2000f8e02ff */
[----:B------:R-:W-:Y:S01]  /*2330*/  SEL R90, R4, R11, !P0 ;  /* 0x0000000b045a7207 */ /* 0x000fe20004000000 */
[----:B------:R-:W-:Y:S01]  /*2340*/  IMAD R4, R12, UR5, RZ ;  /* 0x000000050c047c24 */ /* 0x000fe2000f8e02ff */
[----:B------:R-:W-:Y:S01]  /*2350*/  SEL R15, R13, R15, !P2 ;  /* 0x0000000f0d0f7207 */ /* 0x000fe20005000000 */
[----:B------:R-:W-:Y:S01]  /*2360*/  IMAD R12, R17, UR5, RZ ;  /* 0x00000005110c7c24 */ /* 0x000fe2000f8e02ff */
[C---:B------:R-:W-:Y:S01]  /*2370*/  SEL R19, R13.reuse, R19, !P2 ;  /* 0x000000130d137207 */ /* 0x040fe20005000000 */
        /* <DEDUP_REMOVED lines=45> */
[-C--:B------:R-:W-:Y:S01]  /*2650*/  LEA R32, P2, R8, R84.reuse, 0x2 ;  /* 0x0000005408207211 */ /* 0x080fe200078410ff */
[----:B------:R-:W-:Y:S01]  /*2660*/  IMAD R83, R83, UR5, RZ ;  /* 0x0000000553537c24 */ /* 0x000fe2000f8e02ff */
[-C--:B------:R-:W-:Y:S01]  /*2670*/  LEA R42, P3, R9, R84.reuse, 0x2 ;  /* 0x00000054092a7211 */ /* 0x080fe200078610ff */
[----:B------:R-:W-:Y:S01]  /*2680*/  IMAD R26, R28, UR5, RZ ;  /* 0x000000051c1a7c24 */ /* 0x000fe2000f8e02ff */
[----:B------:R-:W-:Y:S01]  /*2690*/  LEA R46, P6, R12, R84, 0x2 ;  /* 0x000000540c2e7211 */ /* 0x000fe200078c10ff */
[----:B------:R-:W-:Y:S01]  /*26a0*/  IMAD R81, R81, UR5, RZ ;  /* 0x0000000551517c24 */ /* 0x000fe2000f8e02ff */
[----:B------:R-:W-:Y:S01]  /*26b0*/  LEA.HI.X.SX32 R33, R8, R86, 0x2, P2 ;  /* 0x0000005608217211 */ /* 0x000fe200010f16ff */
[----:B------:R-:W-:Y:S01]  /*26c0*/  IMAD R64, R64, UR5, RZ ;  /* 0x0000000540407c24 */ /* 0x000fe2000f8e02ff */
[-C--:B------:R-:W-:Y:S01]  /*26d0*/  LEA R52, P0, R4, R84.reuse, 0x2 ;  /* 0x0000005404347211 */ /* 0x080fe200078010ff */
[----:B------:R-:W-:Y:S01]  /*26e0*/  VIADD R8, R6, 0xfffffffc ;  /* 0xfffffffc06087836 */ /* 0x000fe20000000000 */
[-C--:B------:R-:W-:Y:S01]  /*26f0*/  LEA R44, P5, R11, R84.reuse, 0x2 ;  /* 0x000000540b2c7211 */ /* 0x080fe200078a10ff */
[----:B------:R-:W-:Y:S01]  /*2700*/  IMAD R13, R13, UR5, RZ ;  /* 0x000000050d0d7c24 */ /* 0x000fe2000f8e02ff */
[----:B------:R-:W-:Y:S01]  /*2710*/  LEA R72, P2, R16, R84, 0x2 ;  /* 0x0000005410487211 */ /* 0x000fe200078410ff */
[----:B------:R-:W-:Y:S01]  /*2720*/  VIADD R248, R2, UR8 ;  /* 0x0000000802f87c36 */ /* 0x000fe20008000000 */
[----:B------:R-:W-:Y:S01]  /*2730*/  LEA.HI.X.SX32 R43, R9, R86, 0x2, P3 ;  /* 0x00000056092b7211 */ /* 0x000fe200018f16ff */
[----:B------:R-:W-:Y:S01]  /*2740*/  VIADD R9, R6, 0xffffffdf ;  /* 0xffffffdf06097836 */ /* 0x000fe20000000000 */
[----:B------:R-:W-:-:S02]  /*2750*/  LEA R36, P4, R10, R84, 0x2 ;  /* 0x000000540a247211 */ /* 0x000fc400078810ff */
[----:B------:R-:W-:Y:S02]  /*2760*/  LEA R74, P3, R17, R84, 0x2 ;  /* 0x00000054114a7211 */ /* 0x000fe400078610ff */
[-C--:B------:R-:W-:Y:S02]  /*2770*/  LEA.HI.X.SX32 R47, R12, R86.reuse, 0x2, P6 ;  /* 0x000000560c2f7211 */ /* 0x080fe400030f16ff */
[-C--:B------:R-:W-:Y:S01]  /*2780*/  LEA.HI.X.SX32 R53, R4, R86.reuse, 0x2, P0 ;  /* 0x0000005604357211 */ /* 0x080fe200000f16ff */
[-C--:B------:R-:W-:Y:S01]  /*2790*/  IMAD R4, R88, R7.reuse, RZ ;  /* 0x0000000758047224 */ /* 0x080fe200078e02ff */
[----:B------:R-:W-:Y:S01]  /*27a0*/  LEA.HI.X.SX32 R45, R11, R86, 0x2, P5 ;  /* 0x000000560b2d7211 */ /* 0x000fe200028f16ff */
[----:B------:R-:W-:Y:S01]  /*27b0*/  IMAD R7, R90, R7, RZ ;  /* 0x000000075a077224 */ /* 0x000fe200078e02ff */
[----:B------:R-:W-:Y:S02]  /*27c0*/  LEA R60, P6, R20, R84, 0x2 ;  /* 0x00000054143c7211 */ /* 0x000fe400078c10ff */
[----:B------:R-:W-:-:S02]  /*27d0*/  LEA.HI.X.SX32 R73, R16, R86, 0x2, P2 ;  /* 0x0000005610497211 */ /* 0x000fc400010f16ff */
[-C--:B------:R-:W-:Y:S02]  /*27e0*/  LEA R38, P0, R14, R84.reuse, 0x2 ;  /* 0x000000540e267211 */ /* 0x080fe400078010ff */
[-C--:B------:R-:W-:Y:S02]  /*27f0*/  LEA R78, P5, R19, R84.reuse, 0x2 ;  /* 0x00000054134e7211 */ /* 0x080fe400078a10ff */
[----:B------:R-:W-:Y:S02]  /*2800*/  LEA R62, P2, R23, R84, 0x2 ;  /* 0x00000054173e7211 */ /* 0x000fe400078410ff */
[-C--:B------:R-:W-:Y:S02]  /*2810*/  LEA.HI.X.SX32 R37, R10, R86.reuse, 0x2, P4 ;  /* 0x000000560a257211 */ /* 0x080fe400020f16ff */
[----:B------:R-:W-:Y:S02]  /*2820*/  LEA.HI.X.SX32 R75, R17, R86, 0x2, P3 ;  /* 0x00000056114b7211 */ /* 0x000fe400018f16ff */
[----:B------:R-:W-:-:S02]  /*2830*/  LEA R48, P1, R15, R84, 0x2 ;  /* 0x000000540f307211 */ /* 0x000fc400078210ff */
[-C--:B------:R-:W-:Y:S02]  /*2840*/  LEA R76, P4, R18, R84.reuse, 0x2 ;  /* 0x00000054124c7211 */ /* 0x080fe400078810ff */
[----:B------:R-:W-:Y:S02]  /*2850*/  LEA R40, P3, R25, R84, 0x2 ;  /* 0x0000005419287211 */ /* 0x000fe400078610ff */
[-C--:B------:R-:W-:Y:S02]  /*2860*/  LEA.HI.X.SX32 R61, R20, R86.reuse, 0x2, P6 ;  /* 0x00000056143d7211 */ /* 0x080fe400030f16ff */
[-C--:B------:R-:W-:Y:S02]  /*2870*/  LEA.HI.X.SX32 R39, R14, R86.reuse, 0x2, P0 ;  /* 0x000000560e277211 */ /* 0x080fe400000f16ff */
[----:B------:R-:W-:Y:S02]  /*2880*/  LEA.HI.X.SX32 R79, R19, R86, 0x2, P5 ;  /* 0x00000056134f7211 */ /* 0x000fe400028f16ff */
[----:B------:R-:W-:-:S02]  /*2890*/  LEA R66, P6, R29, R84, 0x2 ;  /* 0x000000541d427211 */ /* 0x000fc400078c10ff */
[----:B------:R-:W-:Y:S02]  /*28a0*/  LEA.HI.X.SX32 R63, R23, R86, 0x2, P2 ;  /* 0x00000056173f7211 */ /* 0x000fe400010f16ff */
[-C--:B------:R-:W-:Y:S02]  /*28b0*/  LEA R34, P0, R21, R84.reuse, 0x2 ;  /* 0x0000005415227211 */ /* 0x080fe400078010ff */
[-C--:B------:R-:W-:Y:S02]  /*28c0*/  LEA R54, P5, R27, R84.reuse, 0x2 ;  /* 0x000000541b367211 */ /* 0x080fe400078a10ff */
[----:B------:R-:W-:Y:S02]  /*28d0*/  LEA R16, P2, R51, R84, 0x2 ;  /* 0x0000005433107211 */ /* 0x000fe400078410ff */
[-C--:B------:R-:W-:Y:S02]  /*28e0*/  LEA.HI.X.SX32 R49, R15, R86.reuse, 0x2, P1 ;  /* 0x000000560f317211 */ /* 0x080fe400008f16ff */
[----:B------:R-:W-:-:S02]  /*28f0*/  LEA.HI.X.SX32 R77, R18, R86, 0x2, P4 ;  /* 0x00000056124d7211 */ /* 0x000fc400020f16ff */
[----:B------:R-:W-:Y:S02]  /*2900*/  LEA.HI.X.SX32 R41, R25, R86, 0x2, P3 ;  /* 0x0000005619297211 */ /* 0x000fe400018f16ff */
[-C--:B------:R-:W-:Y:S02]  /*2910*/  LEA R70, P1, R22, R84.reuse, 0x2 ;  /* 0x0000005416467211 */ /* 0x080fe400078210ff */
[----:B------:R-:W-:Y:S02]  /*2920*/  LEA R18, P3, R59, R84, 0x2 ;  /* 0x000000543b127211 */ /* 0x000fe400078610ff */
[-C--:B------:R-:W-:Y:S02]  /*2930*/  LEA.HI.X.SX32 R67, R29, R86.reuse, 0x2, P6 ;  /* 0x000000561d437211 */ /* 0x080fe400030f16ff */
[-C--:B------:R-:W-:Y:S02]  /*2940*/  LEA.HI.X.SX32 R35, R21, R86.reuse, 0x2, P0 ;  /* 0x0000005615237211 */ /* 0x080fe400000f16ff */
[----:B------:R-:W-:-:S02]  /*2950*/  LEA.HI.X.SX32 R55, R27, R86, 0x2, P5 ;  /* 0x000000561b377211 */ /* 0x000fc400028f16ff */
[----:B------:R-:W-:Y:S02]  /*2960*/  LEA R58, P6, R69, R84, 0x2 ;  /* 0x00000054453a7211 */ /* 0x000fe400078c10ff */
[----:B------:R-:W-:Y:S02]  /*2970*/  LEA.HI.X.SX32 R17, R51, R86, 0x2, P2 ;  /* 0x0000005633117211 */ /* 0x000fe400010f16ff */
[-C--:B------:R-:W-:Y:S02]  /*2980*/  LEA R56, P0, R30, R84.reuse, 0x2 ;  /* 0x000000541e387211 */ /* 0x080fe400078010ff */
[-C--:B------:R-:W-:Y:S02]  /*2990*/  LEA R20, P5, R65, R84.reuse, 0x2 ;  /* 0x0000005441147211 */ /* 0x080fe400078a10ff */
[----:B------:R-:W-:Y:S02]  /*29a0*/  LEA R68, P2, R82, R84, 0x2 ;  /* 0x0000005452447211 */ /* 0x000fe400078410ff */
[----:B------:R-:W-:-:S02]  /*29b0*/  LEA.HI.X.SX32 R71, R22, R86, 0x2, P1 ;  /* 0x0000005616477211 */ /* 0x000fc400008f16ff */
[----:B------:R-:W-:Y:S02]  /*29c0*/  LEA.HI.X.SX32 R19, R59, R86, 0x2, P3 ;  /* 0x000000563b137211 */ /* 0x000fe400018f16ff */
[----:B------:R-:W-:Y:S02]  /*29d0*/  LEA R22, P3, R83, R84, 0x2 ;  /* 0x0000005453167211 */ /* 0x000fe400078610ff */
[----:B------:R-:W-:Y:S02]  /*29e0*/  LEA.HI.X.SX32 R59, R69, R86, 0x2, P6 ;  /* 0x00000056453b7211 */ /* 0x000fe400030f16ff */
[----:B------:R-:W-:Y:S02]  /*29f0*/  LEA R28, P1, R31, R84, 0x2 ;  /* 0x000000541f1c7211 */ /* 0x000fe400078210ff */
[-C--:B------:R-:W-:Y:S02]  /*2a00*/  LEA.HI.X.SX32 R57, R30, R86.reuse, 0x2, P0 ;  /* 0x000000561e397211 */ /* 0x080fe400000f16ff */
[----:B------:R-:W-:-:S02]  /*2a10*/  LEA.HI.X.SX32 R21, R65, R86, 0x2, P5 ;  /* 0x0000005641157211 */ /* 0x000fc400028f16ff */
[----:B------:R-:W-:Y:S02]  /*2a20*/  LEA.HI.X.SX32 R69, R82, R86, 0x2, P2 ;  /* 0x0000005652457211 */ /* 0x000fe400010f16ff */
[----:B------:R-:W-:Y:S02]  /*2a30*/  LEA R30, P0, R80, R84, 0x2 ;  /* 0x00000054501e7211 */ /* 0x000fe400078010ff */
[----:B------:R-:W-:Y:S02]  /*2a40*/  LEA R82, P5, R4, UR6, 0x2 ;  /* 0x0000000604527c11 */ /* 0x000fe4000f8a10ff */
[-C--:B------:R-:W-:Y:S02]  /*2a50*/  LEA.HI.X.SX32 R23, R83, R86.reuse, 0x2, P3 ;  /* 0x0000005653177211 */ /* 0x080fe400018f16ff */
[----:B------:R-:W-:Y:S02]  /*2a60*/  LEA.HI.X.SX32 R29, R31, R86, 0x2, P1 ;  /* 0x000000561f1d7211 */ /* 0x000fe400008f16ff */
[----:B------:R-:W-:Y:S01]  /*2a70*/  ISETP.GE.U32.AND P3, PT, R85, 0x7fffffc0, PT ;  /* 0x7fffffc05500780c */ /* 0x000fe20003f66070 */
[----:B------:R-:W-:Y:S01]  /*2a80*/  IMAD.SHL.U32 R85, R184, 0x20, RZ ;  /* 0x00000020b8557824 */ /* 0x000fe200078e00ff */
[----:B------:R-:W-:-:S02]  /*2a90*/  LEA R50, P1, R81, R84, 0x2 ;  /* 0x0000005451327211 */ /* 0x000fc400078210ff */
[----:B------:R-:W-:Y:S02]  /*2aa0*/  LEA.HI.X.SX32 R31, R80, R86, 0x2, P0 ;  /* 0x00000056501f7211 */ /* 0x000fe400000f16ff */
[----:B------:R-:W-:Y:S01]  /*2ab0*/  LEA.HI.X.SX32 R83, R4, UR7, 0x2, P5 ;  /* 0x0000000704537c11 */ /* 0x000fe2000a8f16ff */
[----:B------:R-:W-:Y:S01]  /*2ac0*/  VIADD R4, R6, 0xffffffdd ;  /* 0xffffffdd06047836 */ /* 0x000fe20000000000 */
[----:B------:R-:W-:Y:S02]  /*2ad0*/  LEA R24, P4, R26, R84, 0x2 ;  /* 0x000000541a187211 */ /* 0x000fe400078810ff */
[----:B------:R-:W-:Y:S01]  /*2ae0*/  ISETP.GE.U32.AND P2, PT, R87, 0x7fffffbf, PT ;  /* 0x7fffffbf5700780c */ /* 0x000fe20003f46070 */
[--C-:B-1----:R-:W-:Y:S01]  /*2af0*/  IMAD.WIDE R188, R184, 0x4, R82.reuse ;  /* 0x00000004b8bc7825 */ /* 0x102fe200078e0252 */
[----:B------:R-:W-:Y:S01]  /*2b00*/  LEA R80, P5, R7, UR6, 0x2 ;  /* 0x0000000607507c11 */ /* 0x000fe2000f8a10ff */
[----:B------:R-:W-:Y:S01]  /*2b10*/  @!PT LDS RZ, [RZ] ;  /* 0x00000000fffff984 */ /* 0x000fe20000000800 */
[----:B------:R-:W-:Y:S01]  /*2b20*/  @!PT LDS RZ, [RZ] ;  /* 0x00000000fffff984 */ /* 0x000fe20000000800 */
[----:B------:R-:W-:Y:S01]  /*2b30*/  @!PT LDS RZ, [RZ] ;  /* 0x00000000fffff984 */ /* 0x000fe20000000800 */
[----:B------:R-:W-:Y:S01]  /*2b40*/  LDGSTS.E [R248], desc[UR10][R82.64], !P3 ;  /* 0x0000000052f87fae */ /* 0x000fe2000d92184a */
[----:B------:R-:W-:Y:S01]  /*2b50*/  IADD3 R89, R6, -0x3, RZ ;  /* 0xfffffffd06597810 */ /* 0x000fe20007ffe0ff */
[----:B------:R-:W-:Y:S01]  /*2b60*/  IMAD R87, R184, 0x21, RZ ;  /* 0x00000021b8577824 */ /* 0x000fe200078e02ff */
[-C--:B------:R-:W-:Y:S01]  /*2b70*/  LEA.HI.X.SX32 R51, R81, R86.reuse, 0x2, P1 ;  /* 0x0000005651337211 */ /* 0x080fe200008f16ff */
[----:B------:R-:W-:Y:S01]  /*2b80*/  IMAD.WIDE R96, R85, 0x4, R82 ;  /* 0x0000000455607825 */ /* 0x000fe200078e0252 */
[----:B------:R-:W-:-:S02]  /*2b90*/  LEA.HI.X.SX32 R25, R26, R86, 0x2, P4 ;  /* 0x000000561a197211 */ /* 0x000fc400020f16ff */
[----:B------:R-:W-:Y:S01]  /*2ba0*/  LEA.HI.X.SX32 R81, R7, UR7, 0x2, P5 ;  /* 0x0000000707517c11 */ /* 0x000fe2000a8f16ff */
[----:B------:R-:W-:Y:S01]  /*2bb0*/  IMAD.SHL.U32 R7, R184, 0x2, RZ ;  /* 0x00000002b8077824 */ /* 0x000fe200078e00ff */
[C---:B------:R-:W-:Y:S01]  /*2bc0*/  LEA R26, P4, R64.reuse, R84, 0x2 ;  /* 0x00000054401a7211 */ /* 0x040fe200078810ff */
[----:B------:R-:W-:Y:S01]  /*2bd0*/  IMAD.WIDE R90, R87, 0x4, R82 ;  /* 0x00000004575a7825 */ /* 0x000fe200078e0252 */
[----:B------:R-:W-:Y:S01]  /*2be0*/  ISETP.GE.U32.AND P0, PT, R89, 0x7fffffbe, PT ;  /* 0x7fffffbe5900780c */ /* 0x000fe20003f06070 */
[----:B------:R-:W-:Y:S01]  /*2bf0*/  LDGSTS.E [R248+0x4000], desc[UR10][R80.64], !P3 ;  /* 0x0400000050f87fae */ /* 0x000fe2000d92184a */
[----:B------:R-:W-:Y:S01]  /*2c00*/  LEA.HI.X.SX32 R27, R64, R86, 0x2, P4 ;  /* 0x00000056401b7211 */ /* 0x000fe200020f16ff */
[----:B------:R-:W-:Y:S01]  /*2c10*/  IMAD.WIDE R152, R184, 0x4, R80 ;  /* 0x00000004b8987825 */ /* 0x000fe200078e0250 */
[----:B------:R-:W-:Y:S01]  /*2c20*/  ISETP.GE.U32.AND P1, PT, R8, 0x7fffffbd, PT ;  /* 0x7fffffbd0800780c */ /* 0x000fe20003f26070 */
[----:B------:R-:W-:Y:S01]  /*2c30*/  LDGSTS.E [R248+0x4], desc[UR10][R188.64], !P2 ;  /* 0x00004000bcf87fae */ /* 0x000fe2000d12184a */
[----:B------:R-:W-:Y:S01]  /*2c40*/  ISETP.GE.U32.AND P5, PT, R4, 0x7fffff9e, PT ;  /* 0x7fffff9e0400780c */ /* 0x000fe20003fa6070 */
[C---:B------:R-:W-:Y:S01]  /*2c50*/  VIADD R4, R6.reuse, 0xfffffffb ;  /* 0xfffffffb06047836 */ /* 0x040fe20000000000 */
[----:B------:R-:W-:Y:S01]  /*2c60*/  LEA R64, P4, R13, R84, 0x2 ;  /* 0x000000540d407211 */ /* 0x000fe200078810ff */
[----:B------:R-:W-:Y:S01]  /*2c70*/  IMAD.WIDE R220, R7, 0x4, R82 ;  /* 0x0000000407dc7825 */ /* 0x000fe200078e0252 */
[----:B------:R-:W-:Y:S01]  /*2c80*/  IADD3 R8, R6, -0x22, RZ ;  /* 0xffffffde06087810 */ /* 0x000fe20007ffe0ff */
[----:B------:R-:W-:Y:S01]  /*2c90*/  LDGSTS.E [R248+0x4004], desc[UR10][R152.64], !P2 ;  /* 0x0400400098f87fae */ /* 0x000fe2000d12184a */
[----:B------:R-:W-:Y:S01]  /*2ca0*/  LEA.HI.X.SX32 R65, R13, R86, 0x2, P4 ;  /* 0x000000560d417211 */ /* 0x000fe200020f16ff */
[----:B------:R-:W-:Y:S01]  /*2cb0*/  IMAD.WIDE R222, R7, 0x4, R80 ;  /* 0x0000000407de7825 */ /* 0x000fe200078e0250 */
[----:B------:R-:W-:Y:S01]  /*2cc0*/  ISETP.GE.U32.AND P6, PT, R8, 0x7fffff9f, PT ;  /* 0x7fffff9f0800780c */ /* 0x000fe20003fc6070 */
[----:B------:R-:W-:Y:S01]  /*2cd0*/  LDGSTS.E [R248+0x8], desc[UR10][R220.64], !P0 ;  /* 0x00008000dcf87fae */ /* 0x000fe2000c12184a */
[----:B------:R-:W-:Y:S01]  /*2ce0*/  ISETP.GE.U32.AND P4, PT, R9, 0x7fffffa0, PT ;  /* 0x7fffffa00900780c */ /* 0x000fe20003f86070 */
[----:B------:R-:W-:Y:S01]  /*2cf0*/  IMAD R7, R184, 0x3, RZ ;  /* 0x00000003b8077824 */ /* 0x000fe200078e02ff */
[----:B------:R-:W-:Y:S01]  /*2d00*/  IADD3 R8, R6, -0x24, RZ ;  /* 0xffffffdc06087810 */ /* 0x000fe20007ffe0ff */
[----:B------:R-:W-:Y:S01]  /*2d10*/  LDGSTS.E [R248+0x4008], desc[UR10][R222.64], !P0 ;  /* 0x04008000def87fae */ /* 0x000fe2000c12184a */
[----:B------:R-:W-:Y:S01]  /*2d20*/  ISETP.GE.U32.AND P2, PT, R4, 0x7fffffbc, PT ;  /* 0x7fffffbc0400780c */ /* 0x000fe20003f46070 */
[C---:B------:R-:W-:Y:S01]  /*2d30*/  IMAD.WIDE R216, R7.reuse, 0x4, R82 ;  /* 0x0000000407d87825 */ /* 0x040fe200078e0252 */
[----:B------:R-:W-:Y:S01]  /*2d40*/  IADD3 R4, R6, -0x6, RZ ;  /* 0xfffffffa06047810 */ /* 0x000fe20007ffe0ff */
[----:B------:R-:W-:Y:S01]  /*2d50*/  STL.64 [R1+0xa0], R152 ;  /* 0x0000a09801007387 */ /* 0x000fe20000100a00 */
[----:B------:R-:W-:Y:S01]  /*2d60*/  ISETP.GE.U32.AND P3, PT, R8, 0x7fffff9d, PT ;  /* 0x7fffff9d0800780c */ /* 0x000fe20003f66070 */
[--C-:B------:R-:W-:Y:S01]  /*2d70*/  IMAD.WIDE R8, R7, 0x4, R80.reuse ;  /* 0x0000000407087825 */ /* 0x100fe200078e0250 */
[----:B------:R-:W-:Y:S01]  /*2d80*/  ISETP.GE.U32.AND P0, PT, R4, 0x7fffffbb, PT ;  /* 0x7fffffbb0400780c */ /* 0x000fe20003f06070 */
[----:B------:R-:W-:Y:S01]  /*2d90*/  LDGSTS.E [R248+0xc], desc[UR10][R216.64], !P1 ;  /* 0x0000c000d8f87fae */ /* 0x000fe2000c92184a */
[----:B------:R-:W-:Y:S01]  /*2da0*/  LOP3.LUT R15, R2, 0x10, RZ, 0x3c, !PT ;  /* 0x00000010020f7812 */ /* 0x000fe200078e3cff */
[----:B------:R-:W-:Y:S01]  /*2db0*/  VIADD R4, R6, 0xfffffff9 ;  /* 0xfffffff906047836 */ /* 0x000fe20000000000 */
[----:B------:R-:W-:Y:S01]  /*2dc0*/  LOP3.LUT R14, R2, 0x20, RZ, 0x3c, !PT ;  /* 0x00000020020e7812 */ /* 0x000fe200078e3cff */
[----:B------:R-:W-:Y:S01]  /*2dd0*/  IMAD R89, R184, 0x22, RZ ;  /* 0x00000022b8597824 */ /* 0x000fe200078e02ff */
[----:B------:R1:W-:Y:S01]  /*2de0*/  LDGSTS.E [R248+0x400c], desc[UR10][R8.64], !P1 ;  /* 0x0400c00008f87fae */ /* 0x0003e2000c92184a */
[----:B------:R-:W-:Y:S01]  /*2df0*/  IMAD.WIDE R84, R85, 0x4, R80 ;  /* 0x0000000455547825 */ /* 0x000fe200078e0250 */
[----:B------:R-:W-:-:S02]  /*2e00*/  ISETP.GE.U32.AND P1, PT, R4, 0x7fffffba, PT ;  /* 0x7fffffba0400780c */ /* 0x000fc40003f26070 */
[----:B------:R-:W-:Y:S01]  /*2e10*/  IADD3 R4, R6, -0x8, RZ ;  /* 0xfffffff806047810 */ /* 0x000fe20007ffe0ff */
[----:B------:R-:W-:Y:S01]  /*2e20*/  IMAD.WIDE R86, R87, 0x4, R80 ;  /* 0x0000000457567825 */ /* 0x000fe200078e0250 */
[----:B------:R-:W-:Y:S01]  /*2e30*/  LDGSTS.E [R248+0x8000], desc[UR10][R96.64], !P4 ;  /* 0x0800000060f87fae */ /* 0x000fe2000e12184a */
[----:B------:R-:W-:Y:S02]  /*2e40*/  IADD3 R14, R14, UR8, RZ ;  /* 0x000000080e0e7c10 */ /* 0x000fe4000fffe0ff */
[C---:B------:R-:W-:Y:S01]  /*2e50*/  IMAD.WIDE R102, R89.reuse, 0x4, R82 ;  /* 0x0000000459667825 */ /* 0x040fe200078e0252 */
[----:B------:R-:W-:Y:S01]  /*2e60*/  LDGSTS.E [R248+0xc000], desc[UR10][R84.64], !P4 ;  /* 0x0c00000054f87fae */ /* 0x000fe2000e12184a */
[----:B------:R-:W-:Y:S02]  /*2e70*/  ISETP.GE.U32.AND P4, PT, R4, 0x7fffffb9, PT ;  /* 0x7fffffb90400780c */ /* 0x000fe40003f86070 */
[----:B------:R-:W-:Y:S01]  /*2e80*/  IMAD.WIDE R88, R89, 0x4, R80 ;  /* 0x0000000459587825 */ /* 0x000fe200078e0250 */
[----:B------:R-:W-:Y:S01]  /*2e90*/  LDGSTS.E [R248+0x8004], desc[UR10][R90.64], !P6 ;  /* 0x080040005af87fae */ /* 0x000fe2000f12184a */
[----:B------:R-:W-:-:S02]  /*2ea0*/  LOP3.LUT R0, R2, 0x60, RZ, 0x3c, !PT ;  /* 0x0000006002007812 */ /* 0x000fc400078e3cff */
[C---:B------:R-:W-:Y:S01]  /*2eb0*/  VIADD R7, R6.reuse, 0xffffffda ;  /* 0xffffffda06077836 */ /* 0x040fe20000000000 */
[----:B------:R-:W-:Y:S01]  /*2ec0*/  LDGSTS.E [R248+0xc004], desc[UR10][R86.64], !P6 ;  /* 0x0c00400056f87fae */ /* 0x000fe2000f12184a */
[----:B------:R-:W-:Y:S02]  /*2ed0*/  VIADD R4, R6, 0xffffffdb ;  /* 0xffffffdb06047836 */ /* 0x000fe40000000000 */
[C---:B------:R-:W-:Y:S01]  /*2ee0*/  IMAD.WIDE R94, R93.reuse, 0x4, R82 ;  /* 0x000000045d5e7825 */ /* 0x040fe200078e0252 */
[----:B------:R-:W-:Y:S02]  /*2ef0*/  LDGSTS.E [R248+0x8008], desc[UR10][R102.64], !P5 ;  /* 0x0800800066f87fae */ /* 0x000fe4000e92184a */
[----:B------:R-:W-:Y:S01]  /*2f00*/  ISETP.GE.U32.AND P6, PT, R4, 0x7fffff9c, PT ;  /* 0x7fffff9c0400780c */ /* 0x000fe20003fc6070 */
[----:B------:R-:W-:Y:S01]  /*2f10*/  IMAD.WIDE R92, R93, 0x4, R80 ;  /* 0x000000045d5c7825 */ /* 0x000fe200078e0250 */
[----:B------:R-:W-:Y:S01]  /*2f20*/  LDGSTS.E [R248+0xc008], desc[UR10][R88.64], !P5 ;  /* 0x0c00800058f87fae */ /* 0x000fe2000e92184a */
[----:B------:R-:W-:-:S02]  /*2f30*/  ISETP.GE.U32.AND P5, PT, R7, 0x7fffff9b, PT ;  /* 0x7fffff9b0700780c */ /* 0x000fc40003fa6070 */
[----:B------:R-:W-:Y:S01]  /*2f40*/  SHF.L.U32 R7, R184, 0x2, RZ ;  /* 0x00000002b8077819 */ /* 0x000fe200000006ff */
[----:B------:R-:W-:Y:S01]  /*2f50*/  VIADD R4, R6, 0xffffffd9 ;  /* 0xffffffd906047836 */ /* 0x000fe20000000000 */
[----:B------:R1:W-:Y:S01]  /*2f60*/  STL.64 [R1+0x80], R8 ;  /* 0x0000800801007387 */ /* 0x0003e20000100a00 */
[----:B------:R-:W-:Y:S02]  /*2f70*/  VIADD R15, R15, UR8 ;  /* 0x000000080f0f7c36 */ /* 0x000fe40008000000 */
[--C-:B------:R-:W-:Y:S01]  /*2f80*/  IMAD.WIDE R10, R7, 0x4, R82.reuse ;  /* 0x00000004070a7825 */ /* 0x100fe200078e0252 */
[----:B------:R-:W-:Y:S03]  /*2f90*/  LDGSTS.E [R248+0x800c], desc[UR10][R94.64], !P3 ;  /* 0x0800c0005ef87fae */ /* 0x000fe6000d92184a */
[----:B------:R-:W-:Y:S01]  /*2fa0*/  IMAD.WIDE R112, R99, 0x4, R82 ;  /* 0x0000000463707825 */ /* 0x000fe200078e0252 */
[----:B------:R-:W-:Y:S01]  /*2fb0*/  LDGSTS.E [R248+0xc00c], desc[UR10][R92.64], !P3 ;  /* 0x0c00c0005cf87fae */ /* 0x000fe2000d92184a */
[----:B------:R-:W-:-:S02]  /*2fc0*/  ISETP.GE.U32.AND P3, PT, R4, 0x7fffff9a, PT ;  /* 0x7fffff9a0400780c */ /* 0x000fc40003f66070 */
[----:B------:R-:W-:Y:S01]  /*2fd0*/  IADD3 R4, R6, -0x28, RZ ;  /* 0xffffffd806047810 */ /* 0x000fe20007ffe0ff */
[--C-:B-1----:R-:W-:Y:S01]  /*2fe0*/  IMAD.WIDE R8, R7, 0x4, R80.reuse ;  /* 0x0000000407087825 */ /* 0x102fe200078e0250 */
[----:B------:R-:W-:Y:S03]  /*2ff0*/  STL.64 [R1+0x78], R10 ;  /* 0x0000780a01007387 */ /* 0x000fe60000100a00 */
[----:B------:R-:W-:Y:S01]  /*3000*/  IMAD R7, R184, 0x5, RZ ;  /* 0x00000005b8077824 */ /* 0x000fe200078e02ff */
[----:B------:R-:W-:Y:S01]  /*3010*/  LDGSTS.E [R15], desc[UR10][R10.64], !P2 ;  /* 0x000000000a0f7fae */ /* 0x000fe2000d12184a */
[----:B------:R-:W-:-:S03]  /*3020*/  IMAD.WIDE R98, R99, 0x4, R80 ;  /* 0x0000000463627825 */ /* 0x000fc600078e0250 */
[----:B------:R1:W-:Y:S01]  /*3030*/  STL.64 [R1+0x70], R8 ;  /* 0x0000700801007387 */ /* 0x0003e20000100a00 */
[----:B------:R-:W-:-:S03]  /*3040*/  IMAD.WIDE R154, R7, 0x4, R82 ;  /* 0x00000004079a7825 */ /* 0x000fc600078e0252 */
[----:B------:R1:W-:Y:S01]  /*3050*/  LDGSTS.E [R15+0x4000], desc[UR10][R8.64], !P2 ;  /* 0x04000000080f7fae */ /* 0x0003e2000d12184a */
[----:B------:R-:W-:Y:S01]  /*3060*/  ISETP.GE.U32.AND P2, PT, R4, 0x7fffff99, PT ;  /* 0x7fffff990400780c */ /* 0x000fe20003f46070 */
[----:B------:R-:W-:Y:S02]  /*3070*/  IMAD.WIDE R152, R7, 0x4, R80 ;  /* 0x0000000407987825 */ /* 0x000fe400078e0250 */
[----:B------:R-:W-:Y:S02]  /*3080*/  LDGSTS.E [R15+0x4], desc[UR10][R154.64], !P0 ;  /* 0x000040009a0f7fae */ /* 0x000fe4000c12184a */
[----:B------:R-:W-:Y:S02]  /*3090*/  VIADD R4, R6, 0xfffffff7 ;  /* 0xfffffff706047836 */ /* 0x000fe40000000000 */
[----:B------:R-:W-:Y:S01]  /*30a0*/  LDGSTS.E [R15+0x4004], desc[UR10][R152.64], !P0 ;  /* 0x04004000980f7fae */ /* 0x000fe2000c12184a */
[----:B------:R-:W-:Y:S02]  /*30b0*/  IMAD R7, R184, 0x7, RZ ;  /* 0x00000007b8077824 */ /* 0x000fe400078e02ff */
[----:B------:R-:W-:Y:S01]  /*30c0*/  ISETP.GE.U32.AND P0, PT, R4, 0x7fffffb8, PT ;  /* 0x7fffffb80400780c */ /* 0x000fe20003f06070 */
[----:B-1----:R-:W-:Y:S01]  /*30d0*/  IMAD R9, R184, 0x6, RZ ;  /* 0x00000006b8097824 */ /* 0x002fe200078e02ff */
[----:B------:R-:W-:Y:S01]  /*30e0*/  STL.64 [R1+0x68], R154 ;  /* 0x0000689a01007387 */ /* 0x000fe20000100a00 */
[----:B------:R-:W-:-:S02]  /*30f0*/  VIADD R4, R6, 0xfffffff6 ;  /* 0xfffffff606047836 */ /* 0x000fc40000000000 */
[C---:B------:R-:W-:Y:S01]  /*3100*/  IMAD.WIDE R12, R9.reuse, 0x4, R82 ;  /* 0x00000004090c7825 */ /* 0x040fe200078e0252 */
[----:B------:R-:W-:Y:S03]  /*3110*/  STL.64 [R1+0x60], R152 ;  /* 0x0000609801007387 */ /* 0x000fe60000100a00 */
[--C-:B------:R-:W-:Y:S01]  /*3120*/  IMAD.WIDE R10, R9, 0x4, R80.reuse ;  /* 0x00000004090a7825 */ /* 0x100fe200078e0250 */
[----:B------:R-:W-:Y:S03]  /*3130*/  STL.64 [R1+0x58], R12 ;  /* 0x0000580c01007387 */ /* 0x000fe60000100a00 */
[----:B------:R-:W-:Y:S01]  /*3140*/  IMAD.WIDE R8, R7, 0x4, R80 ;  /* 0x0000000407087825 */ /* 0x000fe200078e0250 */
[----:B------:R-:W-:Y:S03]  /*3150*/  LDGSTS.E [R15+0x8], desc[UR10][R12.64], !P1 ;  /* 0x000080000c0f7fae */ /* 0x000fe6000c92184a */
[C---:B------:R-:W-:Y:S01]  /*3160*/  IMAD.WIDE R106, R101.reuse, 0x4, R82 ;  /* 0x00000004656a7825 */ /* 0x040fe200078e0252 */
[----:B------:R1:W-:Y:S03]  /*3170*/  STL.64 [R1+0x50], R10 ;  /* 0x0000500a01007387 */ /* 0x0003e60000100a00 */
[----:B------:R-:W-:Y:S01]  /*3180*/  IMAD.WIDE R100, R101, 0x4, R80 ;  /* 0x0000000465647825 */ /* 0x000fe200078e0250 */
[----:B------:R1:W-:Y:S01]  /*3190*/  LDGSTS.E [R15+0x4008], desc[UR10][R10.64], !P1 ;  /* 0x040080000a0f7fae */ /* 0x0003e2000c92184a */
[----:B------:R-:W-:-:S02]  /*31a0*/  ISETP.GE.U32.AND P1, PT, R4, 0x7fffffb7, PT ;  /* 0x7fffffb70400780c */ /* 0x000fc40003f26070 */
[----:B------:R-:W-:Y:S01]  /*31b0*/  IADD3 R4, R6, -0xb, RZ ;  /* 0xfffffff506047810 */ /* 0x000fe20007ffe0ff */
[----:B------:R-:W-:-:S04]  /*31c0*/  IMAD.WIDE R118, R105, 0x4, R82 ;  /* 0x0000000469767825 */ /* 0x000fc800078e0252 */
[----:B------:R-:W-:-:S04]  /*31d0*/  IMAD.WIDE R104, R105, 0x4, R80 ;  /* 0x0000000469687825 */ /* 0x000fc800078e0250 */
[----:B-1----:R-:W-:Y:S01]  /*31e0*/  IMAD.WIDE R10, R7, 0x4, R82 ;  /* 0x00000004070a7825 */ /* 0x002fe200078e0252 */
[----:B------:R-:W-:-:S03]  /*31f0*/  IADD3 R7, R6, -0x2a, RZ ;  /* 0xffffffd606077810 */ /* 0x000fc60007ffe0ff */
[C---:B------:R-:W-:Y:S01]  /*3200*/  IMAD.WIDE R110, R109.reuse, 0x4, R82 ;  /* 0x000000046d6e7825 */ /* 0x040fe200078e0252 */
[----:B------:R1:W-:Y:S03]  /*3210*/  LDGSTS.E [R15+0xc], desc[UR10][R10.64], !P4 ;  /* 0x0000c0000a0f7fae */ /* 0x0003e6000e12184a */
[----:B------:R-:W-:Y:S01]  /*3220*/  IMAD.WIDE R108, R109, 0x4, R80 ;  /* 0x000000046d6c7825 */ /* 0x000fe200078e0250 */
[----:B------:R2:W-:Y:S01]  /*3230*/  LDGSTS.E [R15+0x400c], desc[UR10][R8.64], !P4 ;  /* 0x0400c000080f7fae */ /* 0x0005e2000e12184a */
[----:B------:R-:W-:Y:S02]  /*3240*/  ISETP.GE.U32.AND P4, PT, R4, 0x7fffffb6, PT ;  /* 0x7fffffb60400780c */ /* 0x000fe40003f86070 */
[----:B------:R-:W-:Y:S01]  /*3250*/  VIADD R4, R6, 0xfffffff4 ;  /* 0xfffffff406047836 */ /* 0x000fe20000000000 */
[----:B------:R-:W-:Y:S01]  /*3260*/  LDGSTS.E [R15+0x8000], desc[UR10][R112.64], !P6 ;  /* 0x08000000700f7fae */ /* 0x000fe2000f12184a */
[----:B------:R-:W-:-:S03]  /*3270*/  IMAD.WIDE R128, R115, 0x4, R82 ;  /* 0x0000000473807825 */ /* 0x000fc600078e0252 */
[----:B------:R-:W-:Y:S01]  /*3280*/  LDGSTS.E [R15+0xc000], desc[UR10][R98.64], !P6 ;  /* 0x0c000000620f7fae */ /* 0x000fe2000f12184a */
[----:B------:R-:W-:Y:S01]  /*3290*/  ISETP.GE.U32.AND P6, PT, R4, 0x7fffffb5, PT ;  /* 0x7fffffb50400780c */ /* 0x000fe20003fc6070 */
[----:B------:R-:W-:Y:S02]  /*32a0*/  VIADD R4, R6, 0xffffffd7 ;  /* 0xffffffd706047836 */ /* 0x000fe40000000000 */
        /* <DEDUP_REMOVED lines=9> */
[----:B------:R-:W-:Y:S02]  /*3340*/  IMAD.SHL.U32 R7, R184, 0x8, RZ ;  /* 0x00000008b8077824 */ /* 0x000fe400078e00ff */
[----:B------:R1:W-:Y:S01]  /*3350*/  STL.64 [R1+0x48], R10 ;  /* 0x0000480a01007387 */ /* 0x0003e20000100a00 */
[----:B------:R-:W-:-:S03]  /*3360*/  IMAD.WIDE R116, R117, 0x4, R80 ;  /* 0x0000000475747825 */ /* 0x000fc600078e0250 */
[----:B------:R2:W-:Y:S01]  /*3370*/  STL.64 [R1+0x40], R8 ;  /* 0x0000400801007387 */ /* 0x0005e20000100a00 */
[----:B------:R-:W-:-:S03]  /*3380*/  IMAD.WIDE R130, R121, 0x4, R82 ;  /* 0x0000000479827825 */ /* 0x000fc600078e0252 */
[----:B------:R-:W-:Y:S01]  /*3390*/  LDGSTS.E [R15+0x800c], desc[UR10][R110.64], !P2 ;  /* 0x0800c0006e0f7fae */ /* 0x000fe2000d12184a */
[----:B------:R-:W-:-:S03]  /*33a0*/  IMAD.WIDE R120, R121, 0x4, R80 ;  /* 0x0000000479787825 */ /* 0x000fc600078e0250 */
[----:B------:R-:W-:Y:S01]  /*33b0*/  LDGSTS.E [R15+0xc00c], desc[UR10][R108.64], !P2 ;  /* 0x0c00c0006c0f7fae */ /* 0x000fe2000d12184a */
[----:B-1----:R-:W-:Y:S01]  /*33c0*/  IMAD.WIDE R10, R7, 0x4, R82 ;  /* 0x00000004070a7825 */ /* 0x002fe200078e0252 */
[----:B------:R-:W-:-:S03]  /*33d0*/  ISETP.GE.U32.AND P2, PT, R4, 0x7fffff96, PT ;  /* 0x7fffff960400780c */ /* 0x000fc60003f46070 */
[----:B--2---:R-:W-:Y:S01]  /*33e0*/  IMAD.WIDE R8, R7, 0x4, R80 ;  /* 0x0000000407087825 */ /* 0x004fe200078e0250 */
[----:B------:R-:W-:Y:S03]  /*33f0*/  STL.64 [R1+0x38], R10 ;  /* 0x0000380a01007387 */ /* 0x000fe60000100a00 */
[----:B------:R-:W-:Y:S01]  /*3400*/  VIADD R4, R6, 0xffffffd4 ;  /* 0xffffffd406047836 */ /* 0x000fe20000000000 */
[----:B------:R-:W-:Y:S01]  /*3410*/  LDGSTS.E [R14], desc[UR10][R10.64], !P0 ;  /* 0x000000000a0e7fae */ /* 0x000fe2000c12184a */
[----:B------:R-:W-:Y:S02]  /*3420*/  IMAD R7, R184, 0x9, RZ ;  /* 0x00000009b8077824 */ /* 0x000fe400078e02ff */
[--C-:B------:R-:W-:Y:S01]  /*3430*/  IMAD.WIDE R126, R125, 0x4, R82.reuse ;  /* 0x000000047d7e7825 */ /* 0x100fe200078e0252 */
[----:B------:R1:W-:Y:S03]  /*3440*/  STL.64 [R1+0x30], R8 ;  /* 0x0000300801007387 */ /* 0x0003e60000100a00 */
[----:B------:R-:W-:Y:S01]  /*3450*/  IMAD.WIDE R154, R7, 0x4, R82 ;  /* 0x00000004079a7825 */ /* 0x000fe200078e0252 */
[----:B------:R1:W-:Y:S01]  /*3460*/  LDGSTS.E [R14+0x4000], desc[UR10][R8.64], !P0 ;  /* 0x04000000080e7fae */ /* 0x0003e2000c12184a */
[----:B------:R-:W-:-:S02]  /*3470*/  ISETP.GE.U32.AND P0, PT, R4, 0x7fffff95, PT ;  /* 0x7fffff950400780c */ /* 0x000fc40003f06070 */
[--C-:B------:R-:W-:Y:S01]  /*3480*/  IMAD.WIDE R152, R7, 0x4, R80.reuse ;  /* 0x0000000407987825 */ /* 0x100fe200078e0250 */
[----:B------:R-:W-:Y:S03]  /*3490*/  LDGSTS.E [R14+0x4], desc[UR10][R154.64], !P1 ;  /* 0x000040009a0e7fae */ /* 0x000fe6000c92184a */
[----:B------:R-:W-:Y:S01]  /*34a0*/  VIADD R4, R6, 0xfffffff3 ;  /* 0xfffffff306047836 */ /* 0x000fe20000000000 */
[----:B------:R-:W-:Y:S01]  /*34b0*/  LDGSTS.E [R14+0x4004], desc[UR10][R152.64], !P1 ;  /* 0x04004000980e7fae */ /* 0x000fe2000c92184a */
[----:B------:R-:W-:Y:S02]  /*34c0*/  IMAD R7, R184, 0xb, RZ ;  /* 0x0000000bb8077824 */ /* 0x000fe400078e02ff */
[----:B------:R-:W-:Y:S01]  /*34d0*/  IMAD.WIDE R124, R125, 0x4, R80 ;  /* 0x000000047d7c7825 */ /* 0x000fe200078e0250 */
[----:B------:R-:W-:Y:S01]  /*34e0*/  STL.64 [R1+0x28], R154 ;  /* 0x0000289a01007387 */ /* 0x000fe20000100a00 */
[----:B------:R-:W-:-:S02]  /*34f0*/  ISETP.GE.U32.AND P1, PT, R4, 0x7fffffb4, PT ;  /* 0x7fffffb40400780c */ /* 0x000fc40003f26070 */
[----:B-1----:R-:W-:Y:S01]  /*3500*/  IMAD R9, R184, 0xa, RZ ;  /* 0x0000000ab8097824 */ /* 0x002fe200078e02ff */
[----:B------:R-:W-:Y:S01]  /*3510*/  STL.64 [R1+0x20], R152 ;  /* 0x0000209801007387 */ /* 0x000fe20000100a00 */
[----:B------:R-:W-:Y:S01]  /*3520*/  IADD3 R4, R6, -0xe, RZ ;  /* 0xfffffff206047810 */ /* 0x000fe20007ffe0ff */
[----:B------:R-:W-:-:S04]  /*3530*/  IMAD.WIDE R250, R247, 0x4, R82 ;  /* 0x00000004f7fa7825 */ /* 0x000fc800078e0252 */
[----:B------:R-:W-:-:S04]  /*3540*/  IMAD.WIDE R12, R9, 0x4, R82 ;  /* 0x00000004090c7825 */ /* 0x000fc800078e0252 */
[--C-:B------:R-:W-:Y:S01]  /*3550*/  IMAD.WIDE R10, R9, 0x4, R80.reuse ;  /* 0x00000004090a7825 */ /* 0x100fe200078e0250 */
[----:B------:R1:W-:Y:S03]  /*3560*/  STL.64 [R1+0x18], R12 ;  /* 0x0000180c01007387 */ /* 0x0003e60000100a00 */
[--C-:B------:R-:W-:Y:S01]  /*3570*/  IMAD.WIDE R8, R7, 0x4, R80.reuse ;  /* 0x0000000407087825 */ /* 0x100fe200078e0250 */
[----:B------:R1:W-:Y:S03]  /*3580*/  LDGSTS.E [R14+0x8], desc[UR10][R12.64], !P4 ;  /* 0x000080000c0e7fae */ /* 0x0003e6000e12184a */
[----:B------:R-:W-:Y:S01]  /*3590*/  IMAD.WIDE R246, R247, 0x4, R80 ;  /* 0x00000004f7f67825 */ /* 0x000fe200078e0250 */
[----:B------:R2:W-:Y:S03]  /*35a0*/  STL.64 [R1+0x10], R10 ;  /* 0x0000100a01007387 */ /* 0x0005e60000100a00 */
[----:B------:R-:W-:Y:S01]  /*35b0*/  IMAD.WIDE R244, R243, 0x4, R82 ;  /* 0x00000004f3f47825 */ /* 0x000fe200078e0252 */
[----:B------:R2:W-:Y:S01]  /*35c0*/  LDGSTS.E [R14+0x4008], desc[UR10][R10.64], !P4 ;  /* 0x040080000a0e7fae */ /* 0x0005e2000e12184a */
[----:B------:R-:W-:-:S02]  /*35d0*/  ISETP.GE.U32.AND P4, PT, R4, 0x7fffffb3, PT ;  /* 0x7fffffb30400780c */ /* 0x000fc40003f86070 */
[----:B------:R-:W-:Y:S01]  /*35e0*/  VIADD R4, R6, 0xfffffff1 ;  /* 0xfffffff106047836 */ /* 0x000fe20000000000 */
[----:B-1----:R-:W-:Y:S01]  /*35f0*/  LOP3.LUT R12, R2, 0x50, RZ, 0x3c, !PT ;  /* 0x00000050020c7812 */ /* 0x002fe200078e3cff */
[----:B------:R-:W-:-:S04]  /*3600*/  IMAD.WIDE R242, R243, 0x4, R80 ;  /* 0x00000004f3f27825 */ /* 0x000fc800078e0250 */
[----:B------:R-:W-:-:S04]  /*3610*/  IMAD.WIDE R240, R239, 0x4, R82 ;  /* 0x00000004eff07825 */ /* 0x000fc800078e0252 */
[----:B--2---:R-:W-:-:S04]  /*3620*/  IMAD.WIDE R10, R7, 0x4, R82 ;  /* 0x00000004070a7825 */ /* 0x004fc800078e0252 */
[----:B------:R-:W-:Y:S01]  /*3630*/  IMAD.WIDE R238, R239, 0x4, R80 ;  /* 0x00000004efee7825 */ /* 0x000fe200078e0250 */
[----:B------:R1:W-:Y:S03]  /*3640*/  LDGSTS.E [R14+0xc], desc[UR10][R10.64], !P6 ;  /* 0x0000c0000a0e7fae */ /* 0x0003e6000f12184a */
[----:B------:R-:W-:Y:S01]  /*3650*/  VIADD R7, R6, 0xffffffd2 ;  /* 0xffffffd206077836 */ /* 0x000fe20000000000 */
[----:B------:R-:W-:Y:S01]  /*3660*/  LDGSTS.E [R14+0x400c], desc[UR10][R8.64], !P6 ;  /* 0x0400c000080e7fae */ /* 0x000fe2000f12184a */
[----:B------:R-:W-:Y:S01]  /*3670*/  ISETP.GE.U32.AND P6, PT, R4, 0x7fffffb2, PT ;  /* 0x7fffffb20400780c */ /* 0x000fe20003fc6070 */
[----:B------:R-:W-:Y:S02]  /*3680*/  VIADD R4, R6, 0xfffffff0 ;  /* 0xfffffff006047836 */ /* 0x000fe40000000000 */
[----:B------:R-:W-:Y:S01]  /*3690*/  LDGSTS.E [R14+0x8000], desc[UR10][R128.64], !P5 ;  /* 0x08000000800e7fae */ /* 0x000fe2000e92184a */
[----:B------:R-:W-:-:S03]  /*36a0*/  IMAD.WIDE R236, R235, 0x4, R82 ;  /* 0x00000004ebec7825 */ /* 0x000fc600078e0252 */
[----:B------:R-:W-:Y:S01]  /*36b0*/  LDGSTS.E [R14+0xc000], desc[UR10][R114.64], !P5 ;  /* 0x0c000000720e7fae */ /* 0x000fe2000e92184a */
[----:B------:R-:W-:Y:S01]  /*36c0*/  ISETP.GE.U32.AND P5, PT, R4, 0x7fffffb1, PT ;  /* 0x7fffffb10400780c */ /* 0x000fe20003fa6070 */
[----:B------:R-:W-:Y:S01]  /*36d0*/  IMAD.WIDE R234, R235, 0x4, R80 ;  /* 0x00000004ebea7825 */ /* 0x000fe200078e0250 */
[----:B------:R-:W-:Y:S01]  /*36e0*/  IADD3 R4, R6, -0x2d, RZ ;  /* 0xffffffd306047810 */ /* 0x000fe20007ffe0ff */
[----:B------:R-:W-:Y:S02]  /*36f0*/  LDGSTS.E [R14+0x8004], desc[UR10][R122.64], !P3 ;  /* 0x080040007a0e7fae */ /* 0x000fe4000d92184a */
[----:B------:R-:W-:Y:S02]  /*3700*/  IMAD.WIDE R132, R135, 0x4, R82 ;  /* 0x0000000487847825 */ /* 0x000fe400078e0252 */
[----:B------:R-:W-:Y:S01]  /*3710*/  LDGSTS.E [R14+0xc004], desc[UR10][R116.64], !P3 ;  /* 0x0c004000740e7fae */ /* 0x000fe2000d92184a */
[----:B------:R-:W-:Y:S01]  /*3720*/  ISETP.GE.U32.AND P3, PT, R4, 0x7fffff94, PT ;  /* 0x7fffff940400780c */ /* 0x000fe20003f66070 */
[----:B------:R-:W-:-:S02]  /*3730*/  VIADD R4, R6, 0xffffffd1 ;  /* 0xffffffd106047836 */ /* 0x000fc40000000000 */
[----:B------:R1:W-:Y:S01]  /*3740*/  STL.64 [R1+0x8], R10 ;  /* 0x0000080a01007387 */ /* 0x0003e20000100a00 */
[----:B------:R-:W-:-:S03]  /*3750*/  IMAD.WIDE R134, R135, 0x4, R80 ;  /* 0x0000000487867825 */ /* 0x000fc600078e0250 */
[----:B------:R-:W-:Y:S01]  /*3760*/  LDGSTS.E [R14+0x8008], desc[UR10][R130.64], !P2 ;  /* 0x08008000820e7fae */ /* 0x000fe2000d12184a */
[----:B------:R-:W-:-:S03]  /*3770*/  IMAD.WIDE R136, R139, 0x4, R82 ;  /* 0x000000048b887825 */ /* 0x000fc600078e0252 */
[----:B------:R-:W-:Y:S01]  /*3780*/  LDGSTS.E [R14+0xc008], desc[UR10][R120.64], !P2 ;  /* 0x0c008000780e7fae */ /* 0x000fe2000d12184a */
[----:B------:R-:W-:Y:S01]  /*3790*/  ISETP.GE.U32.AND P2, PT, R7, 0x7fffff93, PT ;  /* 0x7fffff930700780c */ /* 0x000fe20003f46070 */
[----:B------:R-:W-:Y:S01]  /*37a0*/  IMAD.WIDE R138, R139, 0x4, R80 ;  /* 0x000000048b8a7825 */ /* 0x000fe200078e0250 */
[C---:B-1----:R-:W-:Y:S01]  /*37b0*/  LOP3.LUT R10, R2.reuse, 0x30, RZ, 0x3c, !PT ;  /* 0x00000030020a7812 */ /* 0x042fe200078e3cff */
[----:B------:R-:W-:Y:S02]  /*37c0*/  LDGSTS.E [R14+0x800c], desc[UR10][R126.64], !P0 ;  /* 0x0800c0007e0e7fae */ /* 0x000fe4000c12184a */
[----:B------:R-:W-:Y:S01]  /*37d0*/  IMAD.WIDE R140, R143, 0x4, R82 ;  /* 0x000000048f8c7825 */ /* 0x000fe200078e0252 */
[----:B------:R-:W-:Y:S02]  /*37e0*/  LOP3.LUT R11, R2, 0x40, RZ, 0x3c, !PT ;  /* 0x00000040020b7812 */ /* 0x000fe400078e3cff */
[----:B------:R-:W-:Y:S01]  /*37f0*/  IADD3 R10, R10, UR8, RZ ;  /* 0x000000080a0a7c10 */ /* 0x000fe2000fffe0ff */
[----:B------:R-:W-:Y:S01]  /*3800*/  LDGSTS.E [R14+0xc00c], desc[UR10][R124.64], !P0 ;  /* 0x0c00c0007c0e7fae */ /* 0x000fe2000c12184a */
[----:B------:R-:W-:Y:S01]  /*3810*/  ISETP.GE.U32.AND P0, PT, R4, 0x7fffff92, PT ;  /* 0x7fffff920400780c */ /* 0x000fe20003f06070 */
[----:B------:R-:W-:-:S02]  /*3820*/  VIADD R4, R6, 0xffffffd0 ;  /* 0xffffffd006047836 */ /* 0x000fc40000000000 */
[----:B------:R1:W-:Y:S01]  /*3830*/  LDGSTS.E [R10], desc[UR10][R250.64], !P1 ;  /* 0x00000000fa0a7fae */ /* 0x0003e2000c92184a */
[----:B------:R-:W-:-:S03]  /*3840*/  IMAD.WIDE R142, R143, 0x4, R80 ;  /* 0x000000048f8e7825 */ /* 0x000fc600078e0250 */
[----:B------:R2:W-:Y:S01]  /*3850*/  LDGSTS.E [R10+0x4000], desc[UR10][R246.64], !P1 ;  /* 0x04000000f60a7fae */ /* 0x0005e2000c92184a */
[----:B------:R-:W-:Y:S01]  /*3860*/  ISETP.GE.U32.AND P1, PT, R4, 0x7fffff91, PT ;  /* 0x7fffff910400780c */ /* 0x000fe20003f26070 */
[----:B------:R-:W-:Y:S02]  /*3870*/  VIADD R4, R6, 0xffffffef ;  /* 0xffffffef06047836 */ /* 0x000fe40000000000 */
[----:B------:R3:W-:Y:S01]  /*3880*/  LDGSTS.E [R10+0x4], desc[UR10][R244.64], !P4 ;  /* 0x00004000f40a7fae */ /* 0x0007e2000e12184a */
[----:B------:R-:W-:-:S03]  /*3890*/  IMAD.WIDE R144, R147, 0x4, R82 ;  /* 0x0000000493907825 */ /* 0x000fc600078e0252 */
[----:B------:R4:W-:Y:S01]  /*38a0*/  LDGSTS.E [R10+0x4004], desc[UR10][R242.64], !P4 ;  /* 0x04004000f20a7fae */ /* 0x0009e2000e12184a */
[----:B------:R-:W-:Y:S01]  /*38b0*/  ISETP.GE.U32.AND P4, PT, R4, 0x7fffffb0, PT ;  /* 0x7fffffb00400780c */ /* 0x000fe20003f86070 */
[----:B------:R-:W-:Y:S01]  /*38c0*/  IMAD.WIDE R146, R147, 0x4, R80 ;  /* 0x0000000493927825 */ /* 0x000fe200078e0250 */
[----:B------:R-:W-:Y:S01]  /*38d0*/  IADD3 R4, R6, -0x12, RZ ;  /* 0xffffffee06047810 */ /* 0x000fe20007ffe0ff */
[----:B------:R4:W-:Y:S02]  /*38e0*/  LDGSTS.E [R10+0x8], desc[UR10][R240.64], !P6 ;  /* 0x00008000f00a7fae */ /* 0x0009e4000f12184a */
[----:B------:R-:W-:Y:S02]  /*38f0*/  VIADD R11, R11, UR8 ;  /* 0x000000080b0b7c36 */ /* 0x000fe40008000000 */
[----:B------:R4:W-:Y:S01]  /*3900*/  LDGSTS.E [R10+0x4008], desc[UR10][R238.64], !P6 ;  /* 0x04008000ee0a7fae */ /* 0x0009e2000f12184a */
[----:B------:R-:W-:Y:S01]  /*3910*/  ISETP.GE.U32.AND P6, PT, R4, 0x7fffffaf, PT ;  /* 0x7fffffaf0400780c */ /* 0x000fe20003fc6070 */
[----:B------:R-:W-:-:S02]  /*3920*/  VIADD R4, R6, 0xffffffed ;  /* 0xffffffed06047836 */ /* 0x000fc40000000000 */
        /* <DEDUP_REMOVED lines=9> */
[----:B------:R-:W-:Y:S01]  /*39c0*/  IMAD R155, R184, 0x11, RZ ;  /* 0x00000011b89b7824 */ /* 0x000fe200078e02ff */
[----:B------:R-:W-:Y:S01]  /*39d0*/  IADD3 R4, R6, -0x31, RZ ;  /* 0xffffffcf06047810 */ /* 0x000fe20007ffe0ff */
[----:B------:R-:W-:Y:S01]  /*39e0*/  LDGSTS.E [R10+0x8004], desc[UR10][R136.64], !P2 ;  /* 0x08004000880a7fae */ /* 0x000fe2000d12184a */
[----:B------:R-:W-:-:S03]  /*39f0*/  IMAD.WIDE R156, R159, 0x4, R82 ;  /* 0x000000049f9c7825 */ /* 0x000fc600078e0252 */
[----:B------:R-:W-:Y:S01]  /*3a00*/  LDGSTS.E [R10+0xc004], desc[UR10][R138.64], !P2 ;  /* 0x0c0040008a0a7fae */ /* 0x000fe2000d12184a */
[----:B------:R-:W-:Y:S01]  /*3a10*/  ISETP.GE.U32.AND P2, PT, R4, 0x7fffff90, PT ;  /* 0x7fffff900400780c */ /* 0x000fe20003f46070 */
[C---:B------:R-:W-:Y:S01]  /*3a20*/  IMAD.WIDE R152, R155.reuse, 0x4, R82 ;  /* 0x000000049b987825 */ /* 0x040fe200078e0252 */
[----:B------:R-:W-:Y:S01]  /*3a30*/  IADD3 R4, R6, -0x33, RZ ;  /* 0xffffffcd06047810 */ /* 0x000fe20007ffe0ff */
[----:B------:R-:W-:Y:S02]  /*3a40*/  LDGSTS.E [R10+0x8008], desc[UR10][R140.64], !P0 ;  /* 0x080080008c0a7fae */ /* 0x000fe4000c12184a */
[--C-:B------:R-:W-:Y:S02]  /*3a50*/  IMAD.WIDE R154, R155, 0x4, R80.reuse ;  /* 0x000000049b9a7825 */ /* 0x100fe400078e0250 */
[----:B------:R-:W-:Y:S02]  /*3a60*/  LDGSTS.E [R10+0xc008], desc[UR10][R142.64], !P0 ;  /* 0x0c0080008e0a7fae */ /* 0x000fe4000c12184a */
[----:B------:R-:W-:-:S02]  /*3a70*/  IMAD.WIDE R158, R159, 0x4, R80 ;  /* 0x000000049f9e7825 */ /* 0x000fc400078e0250 */
[----:B------:R-:W-:Y:S02]  /*3a80*/  LDGSTS.E [R10+0x800c], desc[UR10][R144.64], !P1 ;  /* 0x0800c000900a7fae */ /* 0x000fe4000c92184a */
[----:B------:R-:W-:Y:S02]  /*3a90*/  VIADD R7, R6, 0xffffffce ;  /* 0xffffffce06077836 */ /* 0x000fe40000000000 */
[----:B------:R-:W-:Y:S01]  /*3aa0*/  LDGSTS.E [R10+0xc00c], desc[UR10][R146.64], !P1 ;  /* 0x0c00c000920a7fae */ /* 0x000fe2000c92184a */
[----:B------:R-:W-:Y:S01]  /*3ab0*/  ISETP.GE.U32.AND P1, PT, R4, 0x7fffff8e, PT ;  /* 0x7fffff8e0400780c */ /* 0x000fe20003f26070 */
[----:B------:R-:W-:Y:S01]  /*3ac0*/  VIADD R4, R6, 0xffffffcc ;  /* 0xffffffcc06047836 */ /* 0x000fe20000000000 */
[----:B------:R-:W-:Y:S01]  /*3ad0*/  ISETP.GE.U32.AND P0, PT, R7, 0x7fffff8f, PT ;  /* 0x7fffff8f0700780c */ /* 0x000fe20003f06070 */
[----:B------:R-:W-:Y:S01]  /*3ae0*/  LDGSTS.E [R11], desc[UR10][R148.64], !P4 ;  /* 0x00000000940b7fae */ /* 0x000fe2000e12184a */
[----:B------:R-:W-:-:S03]  /*3af0*/  IMAD.WIDE R160, R163, 0x4, R82 ;  /* 0x00000004a3a07825 */ /* 0x000fc600078e0252 */
[----:B------:R-:W-:Y:S01]  /*3b00*/  LDGSTS.E [R11+0x4000], desc[UR10][R150.64], !P4 ;  /* 0x04000000960b7fae */ /* 0x000fe2000e12184a */
[----:B------:R-:W-:Y:S01]  /*3b10*/  ISETP.GE.U32.AND P4, PT, R4, 0x7fffff8d, PT ;  /* 0x7fffff8d0400780c */ /* 0x000fe20003f86070 */
[----:B------:R-:W-:Y:S01]  /*3b20*/  IMAD.WIDE R162, R163, 0x4, R80 ;  /* 0x00000004a3a27825 */ /* 0x000fe200078e0250 */
[----:B------:R-:W-:Y:S01]  /*3b30*/  IADD3 R4, R6, -0x15, RZ ;  /* 0xffffffeb06047810 */ /* 0x000fe20007ffe0ff */
[----:B------:R-:W-:Y:S02]  /*3b40*/  LDGSTS.E [R11+0x4], desc[UR10][R152.64], !P6 ;  /* 0x00004000980b7fae */ /* 0x000fe4000f12184a */
[----:B------:R-:W-:Y:S02]  /*3b50*/  IMAD.WIDE R164, R167, 0x4, R82 ;  /* 0x00000004a7a47825 */ /* 0x000fe400078e0252 */
[----:B------:R4:W-:Y:S01]  /*3b60*/  LDGSTS.E [R11+0x4004], desc[UR10][R154.64], !P6 ;  /* 0x040040009a0b7fae */ /* 0x0009e2000f12184a */
[----:B------:R-:W-:Y:S01]  /*3b70*/  ISETP.GE.U32.AND P6, PT, R4, 0x7fffffac, PT ;  /* 0x7fffffac0400780c */ /* 0x000fe20003fc6070 */
[----:B------:R-:W-:-:S02]  /*3b80*/  VIADD R4, R6, 0xffffffea ;  /* 0xffffffea06047836 */ /* 0x000fc40000000000 */
[----:B------:R4:W-:Y:S01]  /*3b90*/  LDGSTS.E [R11+0x8], desc[UR10][R156.64], !P5 ;  /* 0x000080009c0b7fae */ /* 0x0009e2000e92184a */
[----:B------:R-:W-:-:S03]  /*3ba0*/  IMAD.WIDE R166, R167, 0x4, R80 ;  /* 0x00000004a7a67825 */ /* 0x000fc600078e0250 */
[----:B------:R4:W-:Y:S01]  /*3bb0*/  LDGSTS.E [R11+0x4008], desc[UR10][R158.64], !P5 ;  /* 0x040080009e0b7fae */ /* 0x0009e2000e92184a */
        /* <DEDUP_REMOVED lines=13> */
[----:B------:R-:W-:Y:S01]  /*3c90*/  IMAD.WIDE R174, R175, 0x4, R80 ;  /* 0x00000004afae7825 */ /* 0x000fe200078e0250 */
[----:B------:R-:W-:Y:S03]  /*3ca0*/  LDGSTS.E [R11+0x8004], desc[UR10][R168.64], !P0 ;  /* 0x08004000a80b7fae */ /* 0x000fe6000c12184a */
[C---:B------:R-:W-:Y:S01]  /*3cb0*/  IMAD.WIDE R176, R179.reuse, 0x4, R82 ;  /* 0x00000004b3b07825 */ /* 0x040fe200078e0252 */
[----:B------:R-:W-:Y:S01]  /*3cc0*/  LDGSTS.E [R11+0xc004], desc[UR10][R170.64], !P0 ;  /* 0x0c004000aa0b7fae */ /* 0x000fe2000c12184a */
[----:B------:R-:W-:Y:S02]  /*3cd0*/  ISETP.GE.U32.AND P0, PT, R4, 0x7fffff8c, PT ;  /* 0x7fffff8c0400780c */ /* 0x000fe40003f06070 */
[----:B------:R-:W-:Y:S01]  /*3ce0*/  IMAD.WIDE R178, R179, 0x4, R80 ;  /* 0x00000004b3b27825 */ /* 0x000fe200078e0250 */
[----:B------:R-:W-:Y:S01]  /*3cf0*/  LDGSTS.E [R11+0x8008], desc[UR10][R172.64], !P1 ;  /* 0x08008000ac0b7fae */ /* 0x000fe2000c92184a */
[----:B------:R-:W-:-:S02]  /*3d00*/  IADD3 R4, R6, -0x37, RZ ;  /* 0xffffffc906047810 */ /* 0x000fc40007ffe0ff */
[----:B------:R-:W-:Y:S01]  /*3d10*/  VIADD R12, R12, UR8 ;  /* 0x000000080c0c7c36 */ /* 0x000fe20008000000 */
[----:B------:R-:W-:Y:S01]  /*3d20*/  LDGSTS.E [R11+0xc008], desc[UR10][R174.64], !P1 ;  /* 0x0c008000ae0b7fae */ /* 0x000fe2000c92184a */
[----:B------:R-:W-:-:S03]  /*3d30*/  IMAD.WIDE R180, R183, 0x4, R82 ;  /* 0x00000004b7b47825 */ /* 0x000fc600078e0252 */
[----:B------:R-:W-:Y:S01]  /*3d40*/  LDGSTS.E [R11+0x800c], desc[UR10][R176.64], !P4 ;  /* 0x0800c000b00b7fae */ /* 0x000fe2000e12184a */
[----:B------:R-:W-:-:S03]  /*3d50*/  IMAD.WIDE R182, R183, 0x4, R80 ;  /* 0x00000004b7b67825 */ /* 0x000fc600078e0250 */
[----:B------:R-:W-:Y:S01]  /*3d60*/  LDGSTS.E [R11+0xc00c], desc[UR10][R178.64], !P4 ;  /* 0x0c00c000b20b7fae */ /* 0x000fe2000e12184a */
[----:B------:R-:W-:Y:S01]  /*3d70*/  ISETP.GE.U32.AND P4, PT, R4, 0x7fffff8a, PT ;  /* 0x7fffff8a0400780c */ /* 0x000fe20003f86070 */
[----:B------:R-:W-:Y:S02]  /*3d80*/  VIADD R4, R6, 0xffffffc8 ;  /* 0xffffffc806047836 */ /* 0x000fe40000000000 */
[----:B------:R-:W-:Y:S01]  /*3d90*/  LDGSTS.E [R12], desc[UR10][R180.64], !P6 ;  /* 0x00000000b40c7fae */ /* 0x000fe2000f12184a */
[----:B------:R-:W-:-:S03]  /*3da0*/  IMAD.WIDE R186, R191, 0x4, R82 ;  /* 0x00000004bfba7825 */ /* 0x000fc600078e0252 */
[----:B------:R-:W-:Y:S01]  /*3db0*/  LDGSTS.E [R12+0x4000], desc[UR10][R182.64], !P6 ;  /* 0x04000000b60c7fae */ /* 0x000fe2000f12184a */
[----:B------:R-:W-:Y:S01]  /*3dc0*/  IMAD.WIDE R190, R191, 0x4, R80 ;  /* 0x00000004bfbe7825 */ /* 0x000fe200078e0250 */
[----:B------:R-:W-:Y:S02]  /*3dd0*/  ISETP.GE.U32.AND P6, PT, R4, 0x7fffff89, PT ;  /* 0x7fffff890400780c */ /* 0x000fe40003fc6070 */
[----:B------:R-:W-:Y:S01]  /*3de0*/  IADD3 R4, R6, -0x19, RZ ;  /* 0xffffffe706047810 */ /* 0x000fe20007ffe0ff */
[----:B------:R-:W-:Y:S01]  /*3df0*/  LDGSTS.E [R12+0x4], desc[UR10][R186.64], !P5 ;  /* 0x00004000ba0c7fae */ /* 0x000fe2000e92184a */
[----:B------:R-:W-:-:S03]  /*3e00*/  IMAD.WIDE R192, R194, 0x4, R82 ;  /* 0x00000004c2c07825 */ /* 0x000fc600078e0252 */
[----:B------:R-:W-:Y:S01]  /*3e10*/  LDGSTS.E [R12+0x4004], desc[UR10][R190.64], !P5 ;  /* 0x04004000be0c7fae */ /* 0x000fe2000e92184a */
[----:B------:R-:W-:Y:S01]  /*3e20*/  IMAD.WIDE R194, R194, 0x4, R80 ;  /* 0x00000004c2c27825 */ /* 0x000fe200078e0250 */
[----:B------:R-:W-:Y:S02]  /*3e30*/  ISETP.GE.U32.AND P5, PT, R4, 0x7fffffa8, PT ;  /* 0x7fffffa80400780c */ /* 0x000fe40003fa6070 */
[----:B------:R-:W-:Y:S01]  /*3e40*/  LDGSTS.E [R12+0x8], desc[UR10][R192.64], !P3 ;  /* 0x00008000c00c7fae */ /* 0x000fe2000d92184a */
[C---:B------:R-:W-:Y:S02]  /*3e50*/  VIADD R7, R6.reuse, 0xffffffca ;  /* 0xffffffca06077836 */ /* 0x040fe40000000000 */
[----:B------:R-:W-:Y:S01]  /*3e60*/  VIADD R4, R6, 0xffffffe6 ;  /* 0xffffffe606047836 */ /* 0x000fe20000000000 */
[----:B------:R-:W-:Y:S01]  /*3e70*/  LDGSTS.E [R12+0x4008], desc[UR10][R194.64], !P3 ;  /* 0x04008000c20c7fae */ /* 0x000fe2000d92184a */
[----:B------:R-:W-:Y:S01]  /*3e80*/  IMAD.WIDE R196, R198, 0x4, R82 ;  /* 0x00000004c6c47825 */ /* 0x000fe200078e0252 */
[----:B------:R-:W-:-:S02]  /*3e90*/  ISETP.GE.U32.AND P1, PT, R7, 0x7fffff8b, PT ;  /* 0x7fffff8b0700780c */ /* 0x000fc40003f26070 */
[----:B------:R-:W-:Y:S01]  /*3ea0*/  ISETP.GE.U32.AND P3, PT, R4, 0x7fffffa7, PT ;  /* 0x7fffffa70400780c */ /* 0x000fe20003f66070 */
[----:B------:R-:W-:Y:S01]  /*3eb0*/  IMAD.WIDE R198, R198, 0x4, R80 ;  /* 0x00000004c6c67825 */ /* 0x000fe200078e0250 */
[----:B------:R-:W-:Y:S03]  /*3ec0*/  LDGSTS.E [R12+0xc], desc[UR10][R196.64], !P2 ;  /* 0x0000c000c40c7fae */ /* 0x000fe6000d12184a */
[----:B------:R-:W-:Y:S01]  /*3ed0*/  VIADD R4, R6, 0xffffffe5 ;  /* 0xffffffe506047836 */ /* 0x000fe20000000000 */
[----:B------:R-:W-:Y:S01]  /*3ee0*/  LDGSTS.E [R12+0x400c], desc[UR10][R198.64], !P2 ;  /* 0x0400c000c60c7fae */ /* 0x000fe2000d12184a */
[----:B------:R-:W-:-:S03]  /*3ef0*/  IMAD.WIDE R200, R202, 0x4, R82 ;  /* 0x00000004cac87825 */ /* 0x000fc600078e0252 */
[----:B------:R-:W-:Y:S01]  /*3f00*/  ISETP.GE.U32.AND P2, PT, R4, 0x7fffffa6, PT ;  /* 0x7fffffa60400780c */ /* 0x000fe20003f46070 */
[----:B------:R-:W-:Y:S01]  /*3f10*/  IMAD.WIDE R202, R202, 0x4, R80 ;  /* 0x00000004caca7825 */ /* 0x000fe200078e0250 */
[----:B------:R-:W-:Y:S01]  /*3f20*/  IADD3 R4, R6, -0x1c, RZ ;  /* 0xffffffe406047810 */ /* 0x000fe20007ffe0ff */
[----:B------:R-:W-:Y:S02]  /*3f30*/  LDGSTS.E [R12+0x8000], desc[UR10][R200.64], !P0 ;  /* 0x08000000c80c7fae */ /* 0x000fe4000c12184a */
[----:B------:R-:W-:Y:S02]  /*3f40*/  IMAD.WIDE R204, R206, 0x4, R82 ;  /* 0x00000004cecc7825 */ /* 0x000fe400078e0252 */
[----:B------:R-:W-:Y:S01]  /*3f50*/  LDGSTS.E [R12+0xc000], desc[UR10][R202.64], !P0 ;  /* 0x0c000000ca0c7fae */ /* 0x000fe2000c12184a */
[----:B------:R-:W-:Y:S01]  /*3f60*/  ISETP.GE.U32.AND P0, PT, R4, 0x7fffffa5, PT ;  /* 0x7fffffa50400780c */ /* 0x000fe20003f06070 */
[----:B------:R-:W-:Y:S02]  /*3f70*/  IMAD.WIDE R206, R206, 0x4, R80 ;  /* 0x00000004cece7825 */ /* 0x000fe400078e0250 */
[----:B------:R-:W-:Y:S02]  /*3f80*/  LDGSTS.E [R12+0x8004], desc[UR10][R204.64], !P1 ;  /* 0x08004000cc0c7fae */ /* 0x000fe4000c92184a */
[----:B------:R-:W-:-:S02]  /*3f90*/  IMAD.WIDE R208, R210, 0x4, R82 ;  /* 0x00000004d2d07825 */ /* 0x000fc400078e0252 */
[----:B------:R-:W-:Y:S02]  /*3fa0*/  LDGSTS.E [R12+0xc004], desc[UR10][R206.64], !P1 ;  /* 0x0c004000ce0c7fae */ /* 0x000fe4000c92184a */
[----:B------:R-:W-:Y:S02]  /*3fb0*/  IMAD.WIDE R210, R210, 0x4, R80 ;  /* 0x00000004d2d27825 */ /* 0x000fe400078e0250 */
[----:B------:R-:W-:Y:S02]  /*3fc0*/  LDGSTS.E [R12+0x8008], desc[UR10][R208.64], !P4 ;  /* 0x08008000d00c7fae */ /* 0x000fe4000e12184a */
[----:B------:R-:W-:Y:S02]  /*3fd0*/  VIADD R4, R6, 0xffffffc6 ;  /* 0xffffffc606047836 */ /* 0x000fe40000000000 */
[----:B------:R-:W-:Y:S01]  /*3fe0*/  IMAD.WIDE R212, R214, 0x4, R82 ;  /* 0x00000004d6d47825 */ /* 0x000fe200078e0252 */
[----:B------:R-:W-:Y:S02]  /*3ff0*/  LDGSTS.E [R12+0xc008], desc[UR10][R210.64], !P4 ;  /* 0x0c008000d20c7fae */ /* 0x000fe4000e12184a */
[----:B------:R-:W-:Y:S01]  /*4000*/  ISETP.GE.U32.AND P4, PT, R4, 0x7fffff87, PT ;  /* 0x7fffff870400780c */ /* 0x000fe20003f86070 */
[----:B------:R-:W-:Y:S01]  /*4010*/  IMAD.WIDE R214, R214, 0x4, R80 ;  /* 0x00000004d6d67825 */ /* 0x000fe200078e0250 */
[----:B------:R-:W-:Y:S01]  /*4020*/  STL.64 [R1], R8 ;  /* 0x0000000801007387 */ /* 0x000fe20000100a00 */
[----:B------:R-:W-:-:S02]  /*4030*/  IADD3 R4, R6, -0x3b, RZ ;  /* 0xffffffc506047810 */ /* 0x000fc40007ffe0ff */
[----:B------:R-:W-:Y:S01]  /*4040*/  VIADD R13, R0, UR8 ;  /* 0x00000008000d7c36 */ /* 0x000fe20008000000 */
[----:B------:R1:W-:Y:S01]  /*4050*/  STL.64 [R1+0x5e8], R250 ;  /* 0x0005e8fa01007387 */ /* 0x0003e20000100a00 */
[C---:B------:R-:W-:Y:S01]  /*4060*/  VIADD R7, R6.reuse, 0xffffffc7 ;  /* 0xffffffc706077836 */ /* 0x040fe20000000000 */
[----:B------:R-:W-:Y:S01]  /*4070*/  IADD3 R0, R6, 0x3f, RZ ;  /* 0x0000003f06007810 */ /* 0x000fe20007ffe0ff */
[C---:B------:R-:W-:Y:S01]  /*4080*/  IMAD.WIDE R224, R226.reuse, 0x4, R82 ;  /* 0x00000004e2e07825 */ /* 0x040fe200078e0252 */
[----:B------:R2:W-:Y:S02]  /*4090*/  STL.64 [R1+0x5f0], R246 ;  /* 0x0005f0f601007387 */ /* 0x0005e40000100a00 */
[----:B------:R-:W-:Y:S01]  /*40a0*/  ISETP.GE.U32.AND P1, PT, R7, 0x7fffff88, PT ;  /* 0x7fffff880700780c */ /* 0x000fe20003f26070 */
[----:B------:R-:W-:Y:S01]  /*40b0*/  IMAD.WIDE R226, R226, 0x4, R80 ;  /* 0x00000004e2e27825 */ /* 0x000fe200078e0250 */
[----:B------:R3:W-:Y:S03]  /*40c0*/  STL.64 [R1+0x5f8], R244 ;  /* 0x0005f8f401007387 */ /* 0x0007e60000100a00 */
[----:B------:R-:W-:Y:S01]  /*40d0*/  IMAD.WIDE R228, R230, 0x4, R82 ;  /* 0x00000004e6e47825 */ /* 0x000fe200078e0252 */
[----:B------:R-:W-:Y:S03]  /*40e0*/  LDGSTS.E [R12+0x800c], desc[UR10][R212.64], !P6 ;  /* 0x0800c000d40c7fae */ /* 0x000fe6000f12184a */
[----:B-1----:R-:W-:Y:S01]  /*40f0*/  IMAD.MOV.U32 R250, RZ, RZ, R220 ;  /* 0x000000fffffa7224 */ /* 0x002fe200078e00dc */
[----:B--2---:R-:W-:Y:S01]  /*4100*/  MOV R246, R216 ;  /* 0x000000d800f67202 */ /* 0x004fe20000000f00 */
[----:B------:R-:W-:Y:S01]  /*4110*/  IMAD.MOV.U32 R247, RZ, RZ, R217 ;  /* 0x000000fffff77224 */ /* 0x000fe200078e00d9 */
[----:B------:R-:W-:Y:S01]  /*4120*/  LDGSTS.E [R12+0xc00c], desc[UR10][R214.64], !P6 ;  /* 0x0c00c000d60c7fae */ /* 0x000fe2000f12184a */
[----:B------:R-:W-:Y:S01]  /*4130*/  IMAD.WIDE R216, R218, 0x4, R82 ;  /* 0x00000004dad87825 */ /* 0x000fe200078e0252 */
[----:B------:R-:W-:-:S02]  /*4140*/  ISETP.GE.U32.AND P6, PT, R4, 0x7fffff86, PT ;  /* 0x7fffff860400780c */ /* 0x000fc40003fc6070 */
[----:B---3--:R-:W-:Y:S01]  /*4150*/  MOV R245, R223 ;  /* 0x000000df00f57202 */ /* 0x008fe20000000f00 */
[----:B------:R-:W-:Y:S01]  /*4160*/  IMAD.MOV.U32 R244, RZ, RZ, R222 ;  /* 0x000000fffff47224 */ /* 0x000fe200078e00de */
[----:B------:R-:W-:Y:S01]  /*4170*/  LDGSTS.E [R13], desc[UR10][R216.64], !P5 ;  /* 0x00000000d80d7fae */ /* 0x000fe2000e92184a */
[----:B------:R-:W-:-:S03]  /*4180*/  IMAD.WIDE R218, R218, 0x4, R80 ;  /* 0x00000004dada7825 */ /* 0x000fc600078e0250 */
[----:B------:R4:W-:Y:S01]  /*4190*/  STL.64 [R1+0x600], R242 ;  /* 0x000600f201007387 */ /* 0x0009e20000100a00 */
[----:B------:R-:W-:Y:S02]  /*41a0*/  IMAD R222, R184, 0x19, RZ ;  /* 0x00000019b8de7824 */ /* 0x000fe400078e02ff */
[----:B------:R-:W-:Y:S01]  /*41b0*/  VIADD R4, R6, 0xffffffc4 ;  /* 0xffffffc406047836 */ /* 0x000fe20000000000 */
[----:B------:R-:W-:Y:S01]  /*41c0*/  LDGSTS.E [R13+0x4000], desc[UR10][R218.64], !P5 ;  /* 0x04000000da0d7fae */ /* 0x000fe2000e92184a */
[----:B------:R-:W-:Y:S02]  /*41d0*/  IMAD.MOV.U32 R251, RZ, RZ, R221 ;  /* 0x000000fffffb7224 */ /* 0x000fe400078e00dd */
[----:B------:R-:W-:Y:S01]  /*41e0*/  IMAD.WIDE R220, R222, 0x4, R82 ;  /* 0x00000004dedc7825 */ /* 0x000fe200078e0252 */
[----:B------:R-:W-:Y:S01]  /*41f0*/  ISETP.GE.U32.AND P5, PT, R4, 0x7fffff85, PT ;  /* 0x7fffff850400780c */ /* 0x000fe20003fa6070 */
[----:B------:R1:W-:Y:S01]  /*4200*/  STL.64 [R1+0x608], R240 ;  /* 0x000608f001007387 */ /* 0x0003e20000100a00 */
[----:B------:R-:W-:Y:S01]  /*4210*/  IADD3 R4, R6, -0x1d, RZ ;  /* 0xffffffe306047810 */ /* 0x000fe20007ffe0ff */
[--C-:B------:R-:W-:Y:S01]  /*4220*/  IMAD.WIDE R222, R222, 0x4, R80.reuse ;  /* 0x00000004dede7825 */ /* 0x100fe200078e0250 */
[----:B----4-:R-:W-:Y:S01]  /*4230*/  MOV R243, R249 ;  /* 0x000000f900f37202 */ /* 0x010fe20000000f00 */
[----:B------:R-:W-:Y:S02]  /*4240*/  LDGSTS.E [R13+0x4], desc[UR10][R220.64], !P3 ;  /* 0x00004000dc0d7fae */ /* 0x000fe4000d92184a */
[----:B------:R-:W-:-:S02]  /*4250*/  IMAD.WIDE R230, R230, 0x4, R80 ;  /* 0x00000004e6e67825 */ /* 0x000fc400078e0250 */
[----:B------:R-:W-:Y:S01]  /*4260*/  LDGSTS.E [R13+0x4004], desc[UR10][R222.64], !P3 ;  /* 0x04004000de0d7fae */ /* 0x000fe2000d92184a */
[----:B------:R-:W-:Y:S01]  /*4270*/  ISETP.GE.U32.AND P3, PT, R4, 0x7fffffa4, PT ;  /* 0x7fffffa40400780c */ /* 0x000fe20003f66070 */
[C---:B------:R-:W-:Y:S01]  /*4280*/  VIADD R4, R6.reuse, 0xffffffe2 ;  /* 0xffffffe206047836 */ /* 0x040fe20000000000 */
[----:B------:R-:W2:Y:S01]  /*4290*/  S2R R242, SR_TID.X ;  /* 0x0000000000f27919 */ /* 0x000ea20000002100 */
[----:B------:R-:W-:Y:S02]  /*42a0*/  VIADD R7, R6, 0xffffffe1 ;  /* 0xffffffe106077836 */ /* 0x000fe40000000000 */
[----:B------:R-:W-:Y:S01]  /*42b0*/  IMAD R249, R184, 0x1d, RZ ;  /* 0x0000001db8f97824 */ /* 0x000fe200078e02ff */
[----:B------:R-:W-:Y:S01]  /*42c0*/  LDGSTS.E [R13+0x8], desc[UR10][R224.64], !P2 ;  /* 0x00008000e00d7fae */ /* 0x000fe2000d12184a */
[----:B-1----:R-:W-:Y:S02]  /*42d0*/  IMAD.MOV.U32 R241, RZ, RZ, R243 ;  /* 0x000000fffff17224 */ /* 0x002fe400078e00f3 */
[----:B------:R-:W-:Y:S01]  /*42e0*/  IMAD.MOV.U32 R243, RZ, RZ, R251 ;  /* 0x000000fffff37224 */ /* 0x000fe200078e00fb */
[----:B------:R-:W-:Y:S01]  /*42f0*/  LDGSTS.E [R13+0x4008], desc[UR10][R226.64], !P2 ;  /* 0x04008000e20d7fae */ /* 0x000fe2000d12184a */
[----:B------:R-:W-:Y:S01]  /*4300*/  ISETP.GE.U32.AND P2, PT, R4, 0x7fffffa3, PT ;  /* 0x7fffffa30400780c */ /* 0x000fe20003f46070 */
[----:B------:R-:W-:Y:S01]  /*4310*/  IMAD R4, R184, 0x38, RZ ;  /* 0x00000038b8047824 */ /* 0x000fe200078e02ff */
[----:B------:R-:W-:Y:S01]  /*4320*/  MOV R251, R189 ;  /* 0x000000bd00fb7202 */ /* 0x000fe20000000f00 */
[----:B------:R-:W-:Y:S02]  /*4330*/  LDGSTS.E [R13+0xc], desc[UR10][R228.64], !P0 ;  /* 0x0000c000e40d7fae */ /* 0x000fe4000c12184a */
[----:B------:R-:W-:-:S02]  /*4340*/  IMAD.WIDE R232, R4, 0x4, R82 ;  /* 0x0000000404e87825 */ /* 0x000fc400078e0252 */
[----:B------:R1:W-:Y:S02]  /*4350*/  STL.64 [R1+0x610], R238 ;  /* 0x000610ee01007387 */ /* 0x0003e40000100a00 */
[----:B------:R-:W-:Y:S02]  /*4360*/  IMAD.WIDE R8, R4, 0x4, R80 ;  /* 0x0000000404087825 */ /* 0x000fe400078e0250 */
[----:B------:R-:W-:Y:S01]  /*4370*/  LDGSTS.E [R13+0x400c], desc[UR10][R230.64], !P0 ;  /* 0x0400c000e60d7fae */ /* 0x000fe2000c12184a */
[----:B------:R-:W-:Y:S01]  /*4380*/  ISETP.GE.U32.AND P0, PT, R7, 0x7fffffa2, PT ;  /* 0x7fffffa20700780c */ /* 0x000fe20003f06070 */
[----:B------:R-:W-:Y:S01]  /*4390*/  IMAD R4, R184, 0x39, RZ ;  /* 0x00000039b8047824 */ /* 0x000fe200078e02ff */
[----:B------:R-:W-:Y:S01]  /*43a0*/  IADD3 R7, R6, -0x20, RZ ;  /* 0xffffffe006077810 */ /* 0x000fe20007ffe0ff */
[----:B------:R-:W-:Y:S04]  /*43b0*/  STL.64 [R1+0x618], R236 ;  /* 0x000618ec01007387 */ /* 0x000fe80000100a00 */
[----:B------:R-:W-:Y:S01]  /*43c0*/  STL.64 [R1+0x620], R234 ;  /* 0x000620ea01007387 */ /* 0x000fe20000100a00 */
[----:B-1----:R-:W-:-:S03]  /*43d0*/  MOV R239, R251 ;  /* 0x000000fb00ef7202 */ /* 0x002fc60000000f00 */
[----:B------:R-:W-:Y:S01]  /*43e0*/  STL.64 [R1+0x628], R152 ;  /* 0x0006289801007387 */ /* 0x000fe20000100a00 */
[----:B--2---:R-:W-:-:S03]  /*43f0*/  LOP3.LUT R242, R242, 0x3f, RZ, 0xc0, !PT ;  /* 0x0000003ff2f27812 */ /* 0x004fc600078ec0ff */
[----:B------:R1:W-:Y:S04]  /*4400*/  STL.64 [R1+0x630], R154 ;  /* 0x0006309a01007387 */ /* 0x0003e80000100a00 */
[----:B------:R-:W-:Y:S04]  /*4410*/  LDGSTS.E [R13+0x8000], desc[UR10][R232.64], !P1 ;  /* 0x08000000e80d7fae */ /* 0x000fe8000c92184a */
[----:B------:R2:W-:Y:S04]  /*4420*/  STL.64 [R1+0x638], R156 ;  /* 0x0006389c01007387 */ /* 0x0005e80000100a00 */
[----:B------:R3:W-:Y:S01]  /*4430*/  LDGSTS.E [R13+0xc000], desc[UR10][R8.64], !P1 ;  /* 0x0c000000080d7fae */ /* 0x0007e2000c92184a */
[----:B------:R-:W-:Y:S01]  /*4440*/  ISETP.GE.U32.AND P1, PT, R7, 0x7fffffa1, PT ;  /* 0x7fffffa10700780c */ /* 0x000fe20003f26070 */
[----:B------:R-:W-:-:S02]  /*4450*/  IMAD R7, R184, 0x3a, RZ ;  /* 0x0000003ab8077824 */ /* 0x000fc400078e02ff */
[----:B------:R4:W-:Y:S02]  /*4460*/  STL.64 [R1+0x640], R158 ;  /* 0x0006409e01007387 */ /* 0x0009e40000100a00 */
[----:B-1----:R-:W-:Y:S02]  /*4470*/  IMAD.WIDE R154, R7, 0x4, R82 ;  /* 0x00000004079a7825 */ /* 0x002fe400078e0252 */
[----:B------:R3:W-:Y:S02]  /*4480*/  STL.64 [R1+0xb0], R8 ;  /* 0x0000b00801007387 */ /* 0x0007e40000100a00 */
[----:B--2---:R-:W-:-:S04]  /*4490*/  IMAD.WIDE R156, R4, 0x4, R80 ;  /* 0x00000004049c7825 */ /* 0x004fc800078e0250 */
[----:B------:R-:W-:-:S04]  /*44a0*/  IMAD.WIDE R152, R7, 0x4, R80 ;  /* 0x0000000407987825 */ /* 0x000fc800078e0250 */
[----:B----4-:R-:W-:Y:S01]  /*44b0*/  IMAD.WIDE R158, R4, 0x4, R82 ;  /* 0x00000004049e7825 */ /* 0x010fe200078e0252 */
[----:B---3--:R-:W-:-:S03]  /*44c0*/  LOP3.LUT R9, R2, 0x70, RZ, 0x3c, !PT ;  /* 0x0000007002097812 */ /* 0x008fc600078e3cff */
[C---:B------:R-:W-:Y:S01]  /*44d0*/  VIADD R8, R6.reuse, 0xffffffc3 ;  /* 0xffffffc306087836 */ /* 0x040fe20000000000 */
[----:B------:R1:W-:Y:S01]  /*44e0*/  LDGSTS.E [R13+0x8004], desc[UR10][R158.64], !P4 ;  /* 0x080040009e0d7fae */ /* 0x0003e2000e12184a */
[----:B------:R-:W-:Y:S02]  /*44f0*/  VIADD R4, R6, 0xffffffc2 ;  /* 0xffffffc206047836 */ /* 0x000fe40000000000 */
[----:B------:R-:W-:Y:S01]  /*4500*/  IMAD R7, R184, 0x3b, RZ ;  /* 0x0000003bb8077824 */ /* 0x000fe200078e02ff */
[----:B------:R2:W-:Y:S01]  /*4510*/  LDGSTS.E [R13+0xc004], desc[UR10][R156.64], !P4 ;  /* 0x0c0040009c0d7fae */ /* 0x0005e2000e12184a */
[----:B------:R-:W-:Y:S01]  /*4520*/  ISETP.GE.U32.AND P4, PT, R8, 0x7fffff84, PT ;  /* 0x7fffff840800780c */ /* 0x000fe20003f86070 */
[----:B------:R-:W-:Y:S02]  /*4530*/  IMAD R8, R184, 0x1c, RZ ;  /* 0x0000001cb8087824 */ /* 0x000fe400078e02ff */
[----:B------:R1:W-:Y:S01]  /*4540*/  STL.64 [R1+0xb8], R158 ;  /* 0x0000b89e01007387 */ /* 0x0003e20000100a00 */
[----:B------:R-:W-:-:S03]  /*4550*/  IMAD.WIDE R234, R7, 0x4, R82 ;  /* 0x0000000407ea7825 */ /* 0x000fc600078e0252 */
[----:B------:R2:W-:Y:S01]  /*4560*/  STL.64 [R1+0xc0], R156 ;  /* 0x0000c09c01007387 */ /* 0x0005e20000100a00 */
[----:B------:R-:W-:-:S03]  /*4570*/  VIADD R9, R9, UR8 ;  /* 0x0000000809097c36 */ /* 0x000fc60008000000 */
[----:B------:R3:W-:Y:S04]  /*4580*/  STL.64 [R1+0xc8], R154 ;  /* 0x0000c89a01007387 */ /* 0x0007e80000100a00 */
[----:B------:R3:W-:Y:S01]  /*4590*/  LDGSTS.E [R13+0x8008], desc[UR10][R154.64], !P6 ;  /* 0x080080009a0d7fae */ /* 0x0007e2000f12184a */
[----:B-1----:R-:W-:-:S03]  /*45a0*/  IMAD.WIDE R158, R8, 0x4, R82 ;  /* 0x00000004089e7825 */ /* 0x002fc600078e0252 */
[----:B------:R1:W-:Y:S01]  /*45b0*/  STL.64 [R1+0xd0], R152 ;  /* 0x0000d09801007387 */ /* 0x0003e20000100a00 */
[----:B--2---:R-:W-:-:S03]  /*45c0*/  IMAD.WIDE R156, R8, 0x4, R80 ;  /* 0x00000004089c7825 */ /* 0x004fc600078e0250 */
[----:B------:R1:W-:Y:S01]  /*45d0*/  LDGSTS.E [R13+0xc008], desc[UR10][R152.64], !P6 ;  /* 0x0c008000980d7fae */ /* 0x0003e2000f12184a */
[----:B------:R-:W-:Y:S01]  /*45e0*/  ISETP.GE.U32.AND P6, PT, R4, 0x7fffff83, PT ;  /* 0x7fffff830400780c */ /* 0x000fe20003fc6070 */
[----:B------:R-:W-:Y:S01]  /*45f0*/  VIADD R4, R6, 0xffffffc0 ;  /* 0xffffffc006047836 */ /* 0x000fe20000000000 */
[----:B---3--:R-:W2:Y:S01]  /*4600*/  LDC R154, c[0x0][0x230] ;  /* 0x00008c00ff9a7b82 */ /* 0x008ea20000000800 */
[----:B------:R3:W-:Y:S01]  /*4610*/  STL.64 [R1+0x420], R2 ;  /* 0x0004200201007387 */ /* 0x0007e20000100a00 */
[----:B------:R-:W-:-:S03]  /*4620*/  IMAD R8, R184, 0x1f, RZ ;  /* 0x0000001fb8087824 */ /* 0x000fc600078e02ff */
[----:B------:R-:W-:Y:S01]  /*4630*/  STL [R1+0x354], R0 ;  /* 0x0003540001007387 */ /* 0x000fe20000100800 */
[----:B-1----:R-:W-:-:S03]  /*4640*/  IMAD.WIDE R152, R7, 0x4, R80 ;  /* 0x0000000407987825 */ /* 0x002fc600078e0250 */
[----:B------:R-:W-:Y:S04]  /*4650*/  STL.64 [R1+0xd8], R234 ;  /* 0x0000d8ea01007387 */ /* 0x000fe80000100a00 */
[----:B------:R-:W-:Y:S01]  /*4660*/  LDGSTS.E [R13+0x800c], desc[UR10][R234.64], !P5 ;  /* 0x0800c000ea0d7fae */ /* 0x000fe2000e92184a */
[----:B---3--:R-:W-:-:S03]  /*4670*/  IMAD.WIDE R2, R249, 0x4, R80 ;  /* 0x00000004f9027825 */ /* 0x008fc600078e0250 */
[----:B------:R1:W-:Y:S04]  /*4680*/  STL.64 [R1+0xe0], R152 ;  /* 0x0000e09801007387 */ /* 0x0003e80000100a00 */
[----:B------:R1:W-:Y:S01]  /*4690*/  LDGSTS.E [R13+0xc00c], desc[UR10][R152.64], !P5 ;  /* 0x0c00c000980d7fae */ /* 0x0003e2000e92184a */
[----:B------:R-:W-:-:S03]  /*46a0*/  ISETP.GE.AND P5, PT, R242, R4, PT ;  /* 0x00000004f200720c */ /* 0x000fc60003fa6270 */
[----:B------:R-:W-:Y:S01]  /*46b0*/  LDGSTS.E [R9], desc[UR10][R158.64], !P3 ;  /* 0x000000009e097fae */ /* 0x000fe2000d92184a */
[----:B------:R-:W-:Y:S02]  /*46c0*/  SEL R7, RZ, 0x4, P5 ;  /* 0x00000004ff077807 */ /* 0x000fe40002800000 */
[----:B------:R-:W-:Y:S01]  /*46d0*/  ISETP.GE.AND P5, PT, R242, R6, PT ;  /* 0x00000006f200720c */ /* 0x000fe20003fa6270 */
[----:B------:R-:W-:Y:S01]  /*46e0*/  LDGSTS.E [R9+0x4000], desc[UR10][R156.64], !P3 ;  /* 0x040000009c097fae */ /* 0x000fe2000d92184a */
[----:B------:R-:W-:Y:S02]  /*46f0*/  ISETP.GT.AND P3, PT, R0, 0x3f, PT ;  /* 0x0000003f0000780c */ /* 0x000fe40003f64270 */
[----:B------:R-:W-:Y:S01]  /*4700*/  MOV R242, R250 ;  /* 0x000000fa00f27202 */ /* 0x000fe20000000f00 */
[----:B-1----:R-:W-:Y:S01]  /*4710*/  IMAD.WIDE R152, R249, 0x4, R82 ;  /* 0x00000004f9987825 */ /* 0x002fe200078e0252 */
[----:B------:R-:W-:Y:S01]  /*4720*/  SEL R6, RZ, 0x4, !P3 ;  /* 0x00000004ff067807 */ /* 0x000fe20005800000 */
[----:B------:R-:W1:Y:S01]  /*4730*/  LDC R249, c[0x0][0x230] ;  /* 0x00008c00fff97b82 */ /* 0x000e620000000800 */
[----:B------:R-:W-:Y:S01]  /*4740*/  ISETP.GE.U32.AND P3, PT, R4, 0x7fffff81, PT ;  /* 0x7fffff810400780c */ /* 0x000fe20003f66070 */
[----:B------:R-:W-:Y:S01]  /*4750*/  IMAD R4, R184, 0x1e, RZ ;  /* 0x0000001eb8047824 */ /* 0x000fe200078e02ff */
[----:B------:R3:W-:Y:S01]  /*4760*/  LDGSTS.E [R9+0x4], desc[UR10][R152.64], !P2 ;  /* 0x0000400098097fae */ /* 0x0007e2000d12184a */
[----:B------:R-:W-:Y:S01]  /*4770*/  SEL R6, R6, RZ, !P5 ;  /* 0x000000ff06067207 */ /* 0x000fe20006800000 */
[----:B------:R-:W-:Y:S01]  /*4780*/  IMAD.MOV.U32 R250, RZ, RZ, R188 ;  /* 0x000000fffffa7224 */ /* 0x000fe200078e00bc */
[----:B------:R-:W-:Y:S01]  /*4790*/  ISETP.GT.AND P5, PT, R0, 0x7f, PT ;  /* 0x0000007f0000780c */ /* 0x000fe20003fa4270 */
[----:B------:R4:W-:Y:S01]  /*47a0*/  LDGSTS.E [R9+0x4004], desc[UR10][R2.64], !P2 ;  /* 0x0400400002097fae */ /* 0x0009e2000d12184a */
[----:B------:R-:W-:Y:S01]  /*47b0*/  ISETP.GE.U32.AND P2, PT, R252, 0x7fffff82, PT ;  /* 0x7fffff82fc00780c */ /* 0x000fe20003f46070 */
[----:B------:R-:W-:Y:S01]  /*47c0*/  IMAD.MOV.U32 R238, RZ, RZ, R250 ;  /* 0x000000ffffee7224 */ /* 0x000fe200078e00fa */
[----:B------:R-:W1:Y:S01]  /*47d0*/  LDC R252, c[0x0][0x230] ;  /* 0x00008c00fffc7b82 */ /* 0x000e620000000800 */
[----:B------:R-:W-:Y:S04]  /*47e0*/  STL.64 [R1+0xe8], R158 ;  /* 0x0000e89e01007387 */ /* 0x000fe80000100a00 */
[----:B------:R-:W-:Y:S04]  /*47f0*/  STL.64 [R1+0xf0], R156 ;  /* 0x0000f09c01007387 */ /* 0x000fe80000100a00 */
[----:B------:R3:W-:Y:S04]  /*4800*/  STL.64 [R1+0xf8], R152 ;  /* 0x0000f89801007387 */ /* 0x0007e80000100a00 */
[----:B------:R4:W-:Y:S01]  /*4810*/  STL.64 [R1+0x108], R2 ;  /* 0x0001080201007387 */ /* 0x0009e20000100a00 */
[----:B---3--:R-:W-:-:S04]  /*4820*/  IMAD.WIDE R152, R4, 0x4, R82 ;  /* 0x0000000404987825 */ /* 0x008fc800078e0252 */
[----:B----4-:R-:W-:Y:S01]  /*4830*/  IMAD.WIDE R2, R4, 0x4, R80 ;  /* 0x0000000404027825 */ /* 0x010fe200078e0250 */
[----:B------:R3:W-:Y:S01]  /*4840*/  STL.64 [R1+0x100], R152 ;  /* 0x0001009801007387 */ /* 0x0007e20000100a00 */
[----:B------:R-:W-:Y:S02]  /*4850*/  SEL R4, R7, RZ, P5 ;  /* 0x000000ff07047207 */ /* 0x000fe40002800000 */
[----:B------:R-:W4:Y:S01]  /*4860*/  LDC R7, c[0x0][0x230] ;  /* 0x00008c00ff077b82 */ /* 0x000f220000000800 */
[----:B------:R3:W-:Y:S01]  /*4870*/  LDGSTS.E [R9+0x8], desc[UR10][R152.64], !P0 ;  /* 0x0000800098097fae */ /* 0x0007e2000c12184a */
[----:B------:R-:W-:Y:S01]  /*4880*/  ISETP.NE.U32.AND P5, PT, R4, RZ, PT ;  /* 0x000000ff0400720c */ /* 0x000fe20003fa5070 */
[----:B------:R-:W-:Y:S02]  /*4890*/  IMAD R4, R184, 0x3c, RZ ;  /* 0x0000003cb8047824 */ /* 0x000fe400078e02ff */
[----:B------:R1:W-:Y:S02]  /*48a0*/  STL.64 [R1+0x110], R2 ;  /* 0x0001100201007387 */ /* 0x0003e40000100a00 */
[----:B------:R-:W-:-:S02]  /*48b0*/  IMAD.WIDE R158, R4, 0x4, R82 ;  /* 0x00000004049e7825 */ /* 0x000fc400078e0252 */
[----:B------:R1:W-:Y:S01]  /*48c0*/  LDGSTS.E [R9+0x4008], desc[UR10][R2.64], !P0 ;  /* 0x0400800002097fae */ /* 0x0003e2000c12184a */
[----:B------:R-:W-:Y:S01]  /*48d0*/  ISETP.NE.U32.AND P0, PT, R6, RZ, PT ;  /* 0x000000ff0600720c */ /* 0x000fe20003f05070 */
[----:B--2---:R-:W-:Y:S02]  /*48e0*/  VIADD R6, R154, 0xffffffbf ;  /* 0xffffffbf9a067836 */ /* 0x004fe40000000000 */
[----:B---3--:R-:W-:-:S04]  /*48f0*/  IMAD.WIDE R152, R8, 0x4, R82 ;  /* 0x0000000408987825 */ /* 0x008fc800078e0252 */
[--C-:B------:R-:W-:Y:S01]  /*4900*/  IMAD.WIDE R156, R4, 0x4, R80.reuse ;  /* 0x00000004049c7825 */ /* 0x100fe200078e0250 */
[----:B------:R2:W-:Y:S01]  /*4910*/  LDGSTS.E [R9+0xc], desc[UR10][R152.64], !P1 ;  /* 0x0000c00098097fae */ /* 0x0005e2000c92184a */
[----:B-1----:R-:W-:Y:S02]  /*4920*/  IADD3 R4, R249, -0x42, RZ ;  /* 0xffffffbef9047810 */ /* 0x002fe40007ffe0ff */
[----:B------:R-:W-:Y:S01]  /*4930*/  IMAD.WIDE R2, R8, 0x4, R80 ;  /* 0x0000000408027825 */ /* 0x000fe200078e0250 */
[----:B------:R2:W-:Y:S01]  /*4940*/  STL.64 [R1+0x118], R152 ;  /* 0x0001189801007387 */ /* 0x0005e20000100a00 */
[----:B------:R-:W1:Y:S02]  /*4950*/  LDC R8, c[0x0][0x230] ;  /* 0x00008c00ff087b82 */ /* 0x000e640000000800 */
[----:B----4-:R-:W-:Y:S01]  /*4960*/  VIADD R7, R7, 0xffffffbc ;  /* 0xffffffbc07077836 */ /* 0x010fe20000000000 */
[----:B------:R3:W-:Y:S01]  /*4970*/  LDGSTS.E [R9+0x400c], desc[UR10][R2.64], !P1 ;  /* 0x0400c00002097fae */ /* 0x0007e2000c92184a */
[----:B------:R-:W-:Y:S01]  /*4980*/  ISETP.GE.U32.AND P1, PT, R6, 0x7fffff80, PT ;  /* 0x7fffff800600780c */ /* 0x000fe20003f26070 */
[----:B------:R-:W-:-:S02]  /*4990*/  IMAD R6, R184, 0x3d, RZ ;  /* 0x0000003db8067824 */ /* 0x000fc400078e02ff */
[----:B------:R3:W-:Y:S02]  /*49a0*/  STL.64 [R1+0x120], R2 ;  /* 0x0001200201007387 */ /* 0x0007e40000100a00 */
[----:B------:R-:W-:Y:S01]  /*49b0*/  IMAD.WIDE R154, R6, 0x4, R82 ;  /* 0x00000004069a7825 */ /* 0x000fe200078e0252 */
[----:B--2---:R-:W2:Y:S01]  /*49c0*/  LDC R152, c[0x0][0x230] ;  /* 0x00008c00ff987b82 */ /* 0x004ea20000000800 */
[----:B------:R-:W-:Y:S04]  /*49d0*/  LDGSTS.E [R9+0x8000], desc[UR10][R158.64], !P4 ;  /* 0x080000009e097fae */ /* 0x000fe8000e12184a */
[----:B------:R4:W-:Y:S01]  /*49e0*/  LDGSTS.E [R9+0xc000], desc[UR10][R156.64], !P4 ;  /* 0x0c0000009c097fae */ /* 0x0009e2000e12184a */
[----:B------:R-:W-:Y:S01]  /*49f0*/  ISETP.GE.U32.AND P4, PT, R4, 0x7fffff7f, PT ;  /* 0x7fffff7f0400780c */ /* 0x000fe20003f86070 */
[----:B------:R-:W-:Y:S01]  /*4a00*/  IMAD R4, R184, 0x3e, RZ ;  /* 0x0000003eb8047824 */ /* 0x000fe200078e02ff */
[----:B------:R-:W1:Y:S01]  /*4a10*/  LDC R153, c[0x0][0x230] ;  /* 0x00008c00ff997b82 */ /* 0x000e620000000800 */
[----:B---3--:R-:W-:Y:S01]  /*4a20*/  IMAD.WIDE R2, R6, 0x4, R80 ;  /* 0x0000000406027825 */ /* 0x008fe200078e0250 */
[----:B------:R3:W-:Y:S03]  /*4a30*/  LDGSTS.E [R9+0x8004], desc[UR10][R154.64], !P6 ;  /* 0x080040009a097fae */ /* 0x0007e6000f12184a */
[----:B------:R-:W-:Y:S01]  /*4a40*/  VIADD R6, R252, 0xffffffbd ;  /* 0xffffffbdfc067836 */ /* 0x000fe20000000000 */
[----:B------:R3:W-:Y:S02]  /*4a50*/  LDGSTS.E [R9+0xc004], desc[UR10][R2.64], !P6 ;  /* 0x0c00400002097fae */ /* 0x0007e4000f12184a */
[----:B------:R-:W1:Y:S02]  /*4a60*/  LDC R252, c[0x0][0x230] ;  /* 0x00008c00fffc7b82 */ /* 0x000e640000000800 */
[----:B------:R-:W-:Y:S01]  /*4a70*/  ISETP.GE.U32.AND P6, PT, R6, 0x7fffff7e, PT ;  /* 0x7fffff7e0600780c */ /* 0x000fe20003fc6070 */
[----:B------:R-:W-:Y:S01]  /*4a80*/  STL.64 [R1+0x128], R158 ;  /* 0x0001289e01007387 */ /* 0x000fe20000100a00 */
[----:B------:R-:W-:-:S03]  /*4a90*/  IMAD R6, R184, 0x3f, RZ ;  /* 0x0000003fb8067824 */ /* 0x000fc600078e02ff */
[----:B------:R4:W-:Y:S01]  /*4aa0*/  STL.64 [R1+0x130], R156 ;  /* 0x0001309c01007387 */ /* 0x0009e20000100a00 */
[----:B------:R-:W-:Y:S01]  /*4ab0*/  IMAD.WIDE R188, R6, 0x4, R82 ;  /* 0x0000000406bc7825 */ /* 0x000fe200078e0252 */
[----:B--2---:R-:W-:Y:S02]  /*4ac0*/  IADD3 R249, R152, -0x62, RZ ;  /* 0xffffff9e98f97810 */ /* 0x004fe40007ffe0ff */
[----:B------:R3:W-:Y:S01]  /*4ad0*/  STL.64 [R1+0x138], R154 ;  /* 0x0001389a01007387 */ /* 0x0007e20000100a00 */
[----:B------:R-:W-:-:S03]  /*4ae0*/  LOP3.LUT R152, R241, 0x60, RZ, 0x3c, !PT ;  /* 0x00000060f1987812 */ /* 0x000fc600078e3cff */
[----:B------:R2:W-:Y:S01]  /*4af0*/  STL.64 [R1+0x140], R2 ;  /* 0x0001400201007387 */ /* 0x0005e20000100a00 */
[----:B----4-:R-:W-:-:S04]  /*4b00*/  IMAD.WIDE R156, R4, 0x4, R82 ;  /* 0x00000004049c7825 */ /* 0x010fc800078e0252 */
[--C-:B---3--:R-:W-:Y:S01]  /*4b10*/  IMAD.WIDE R154, R4, 0x4, R80.reuse ;  /* 0x00000004049a7825 */ /* 0x108fe200078e0250 */
[----:B------:R3:W-:Y:S03]  /*4b20*/  LDGSTS.E [R9+0x8008], desc[UR10][R156.64], !P2 ;  /* 0x080080009c097fae */ /* 0x0007e6000d12184a */
[----:B--2---:R-:W-:Y:S01]  /*4b30*/  IMAD.WIDE R2, R6, 0x4, R80 ;  /* 0x0000000406027825 */ /* 0x004fe200078e0250 */
[----:B------:R2:W-:Y:S01]  /*4b40*/  LDGSTS.E [R9+0xc008], desc[UR10][R154.64], !P2 ;  /* 0x0c0080009a097fae */ /* 0x0005e2000d12184a */
[----:B------:R-:W-:Y:S02]  /*4b50*/  ISETP.GE.U32.AND P2, PT, R7, 0x7fffff7d, PT ;  /* 0x7fffff7d0700780c */ /* 0x000fe40003f46070 */
[----:B-1----:R-:W-:Y:S01]  /*4b60*/  VIADD R4, R8, 0xffffff9f ;  /* 0xffffff9f08047836 */ /* 0x002fe20000000000 */
[----:B------:R-:W-:Y:S01]  /*4b70*/  LDGSTS.E [R9+0x800c], desc[UR10][R188.64], !P3 ;  /* 0x0800c000bc097fae */ /* 0x000fe2000d92184a */
[----:B------:R-:W-:-:S02]  /*4b80*/  LOP3.LUT R7, R241, 0x20, RZ, 0x3c, !PT ;  /* 0x00000020f1077812 */ /* 0x000fc400078e3cff */
[----:B------:R-:W-:Y:S01]  /*4b90*/  LOP3.LUT R6, R241, 0x40, RZ, 0x3c, !PT ;  /* 0x00000040f1067812 */ /* 0x000fe200078e3cff */
[----:B------:R-:W-:Y:S01]  /*4ba0*/  LDGSTS.E [R9+0xc00c], desc[UR10][R2.64], !P3 ;  /* 0x0c00c00002097fae */ /* 0x000fe2000d92184a */
[----:B------:R-:W-:Y:S01]  /*4bb0*/  ISETP.GE.U32.AND P3, PT, R4, 0x7fffff60, PT ;  /* 0x7fffff600400780c */ /* 0x000fe20003f66070 */
[----:B------:R-:W-:Y:S02]  /*4bc0*/  IMAD.U32 R4, RZ, RZ, UR8 ;  /* 0x00000008ff047e24 */ /* 0x000fe4000f8e00ff */
[----:B------:R3:W-:Y:S03]  /*4bd0*/  STL.64 [R1+0x148], R156 ;  /* 0x0001489c01007387 */ /* 0x0007e60000100a00 */
[C---:B------:R-:W-:Y:S01]  /*4be0*/  IADD3 R8, R4.reuse, 0x100000, R241 ;  /* 0x0010000004087810 */ /* 0x040fe20007ffe0f1 */
[----:B------:R-:W-:Y:S04]  /*4bf0*/  STL.64 [R1+0x150], R154 ;  /* 0x0001509a01007387 */ /* 0x000fe80000100a00 */
[----:B------:R1:W-:Y:S04]  /*4c00*/  STL [R1+0x414], R7 ;  /* 0x0004140701007387 */ /* 0x0003e80000100800 */
[----:B------:R4:W-:Y:S01]  /*4c10*/  STL [R1+0x410], R6 ;  /* 0x0004100601007387 */ /* 0x0009e20000100800 */
[----:B---3--:R-:W3:Y:S03]  /*4c20*/  LDC R156, c[0x0][0x230] ;  /* 0x00008c00ff9c7b82 */ /* 0x008ee60000000800 */
[----:B------:R4:W-:Y:S01]  /*4c30*/  STL [R1+0x40c], R152 ;  /* 0x00040c9801007387 */ /* 0x0009e20000100800 */
[----:B-1----:R-:W-:-:S03]  /*4c40*/  IADD3 R7, R4, 0x100000, R7 ;  /* 0x0010000004077810 */ /* 0x002fc60007ffe007 */
[----:B------:R-:W3:Y:S01]  /*4c50*/  LDL.LU.64 R240, [R1+0xa0] ;  /* 0x0000a00001f07983 */ /* 0x000ee20000300a00 */
[----:B--2---:R-:W1:Y:S01]  /*4c60*/  LDC R155, c[0x0][0x230] ;  /* 0x00008c00ff9b7b82 */ /* 0x004e620000000800 */
[C---:B----4-:R-:W-:Y:S02]  /*4c70*/  IADD3 R6, R4.reuse, 0x100000, R6 ;  /* 0x0010000004067810 */ /* 0x050fe40007ffe006 */
[----:B------:R-:W2:Y:S01]  /*4c80*/  LDL.LU.64 R250, [R1+0x80] ;  /* 0x0000800001fa7983 */ /* 0x000ea20000300a00 */
[----:B------:R-:W-:-:S03]  /*4c90*/  IADD3 R4, R4, 0x100000, R152 ;  /* 0x0010000004047810 */ /* 0x000fc60007ffe098 */
[----:B------:R-:W0:Y:S01]  /*4ca0*/  LDGDEPBAR ;  /* 0x00000000000079af */ /* 0x000e220000000000 */
[----:B------:R-:W4:Y:S03]  /*4cb0*/  LDC R154, c[0x0][0x230] ;  /* 0x00008c00ff9a7b82 */ /* 0x000f260000000800 */
[----:B------:R-:W-:Y:S04]  /*4cc0*/  LDGSTS.E [R8+-0x80000], desc[UR10][R52.64], P0 ;  /* 0x8000000034087fae */ /* 0x000fe8000812184a */
[----:B------:R-:W-:Y:S01]  /*4cd0*/  LDGSTS.E [R8+-0x7fc00], desc[UR10][R44.64], P0 ;  /* 0x804000002c087fae */ /* 0x000fe2000812184a */
[----:B------:R-:W2:Y:S03]  /*4ce0*/  LDC R152, c[0x0][0x230] ;  /* 0x00008c00ff987b82 */ /* 0x000ea60000000800 */
[----:B------:R-:W-:Y:S04]  /*4cf0*/  LDGSTS.E [R8+-0x7f800], desc[UR10][R72.64], P0 ;  /* 0x8080000048087fae */ /* 0x000fe8000812184a */
        /* <DEDUP_REMOVED lines=29> */
[----:B------:R-:W0:Y:S01]  /*4ed0*/  LDGDEPBAR ;  /* 0x00000000000079af */ /* 0x000e220000000000 */
[----:B------:R-:W-:Y:S01]  /*4ee0*/  IMAD.SHL.U32 R184, R184, 0x40, RZ ;  /* 0x00000040b8b87824 */ /* 0x000fe200078e00ff */
[----:B------:R-:W-:-:S03]  /*4ef0*/  ISETP.GE.U32.AND P0, PT, R249, 0x7fffff5f, PT ;  /* 0x7fffff5ff900780c */ /* 0x000fc60003f06070 */
[C---:B------:R-:W-:Y:S01]  /*4f00*/  IMAD.WIDE R236, R184.reuse, 0x4, R82 ;  /* 0x00000004b8ec7825 */ /* 0x040fe200078e0252 */
[----:B------:R-:W-:Y:S03]  /*4f10*/  BAR.SYNC.DEFER_BLOCKING 0x0 ;  /* 0x0000000000007b1d */ /* 0x000fe60000010000 */
[----:B------:R-:W-:Y:S01]  /*4f20*/  IMAD.WIDE R158, R184, 0x4, R238 ;  /* 0x00000004b89e7825 */ /* 0x000fe200078e02ee */
[----:B---3--:R-:W-:-:S04]  /*4f30*/  IADD3 R249, R156, -0x64, RZ ;  /* 0xffffff9c9cf97810 */ /* 0x008fc80007ffe0ff */
[----:B------:R-:W3:Y:S01]  /*4f40*/  LDC R83, c[0x0][0x230] ;  /* 0x00008c00ff537b82 */ /* 0x000ee20000000800 */
[----:B------:R-:W-:Y:S01]  /*4f50*/  IMAD.WIDE R234, R184, 0x4, R80 ;  /* 0x00000004b8ea7825 */ /* 0x000fe200078e0250 */
[----:B------:R-:W-:Y:S04]  /*4f60*/  STL.64 [R1+0x360], R236 ;  /* 0x000360ec01007387 */ /* 0x000fe80000100a00 */
[----:B------:R-:W-:Y:S01]  /*4f70*/  STL.64 [R1+0x370], R158 ;  /* 0x0003709e01007387 */ /* 0x000fe20000100a00 */
[----:B------:R-:W-:Y:S01]  /*4f80*/  VIADD R252, R252, 0xffffff9d ;  /* 0xffffff9dfcfc7836 */ /* 0x000fe20000000000 */
[----:B------:R-:W3:Y:S02]  /*4f90*/  LDC R82, c[0x0][0x230] ;  /* 0x00008c00ff527b82 */ /* 0x000ee40000000800 */
[----:B------:R4:W-:Y:S01]  /*4fa0*/  STL.64 [R1+0x1c0], R234 ;  /* 0x0001c0ea01007387 */ /* 0x0009e20000100a00 */
[----:B-1----:R-:W-:-:S02]  /*4fb0*/  VIADD R81, R155, 0xffffffbb ;  /* 0xffffffbb9b517836 */ /* 0x002fc40000000000 */
[----:B----4-:R-:W-:Y:S01]  /*4fc0*/  VIADD R80, R154, 0xffffffba ;  /* 0xffffffba9a507836 */ /* 0x010fe20000000000 */
[----:B------:R-:W-:Y:S01]  /*4fd0*/  @!PT LDS RZ, [RZ] ;  /* 0x00000000fffff984 */ /* 0x000fe20000000800 */
[----:B------:R-:W-:Y:S01]  /*4fe0*/  @!PT LDS RZ, [RZ] ;  /* 0x00000000fffff984 */ /* 0x000fe20000000800 */
[----:B------:R-:W-:Y:S01]  /*4ff0*/  @!PT LDS RZ, [RZ] ;  /* 0x00000000fffff984 */ /* 0x000fe20000000800 */
[----:B------:R-:W-:Y:S04]  /*5000*/  LDGSTS.E [R248+0x10000], desc[UR10][R236.64], !P1 ;  /* 0x10000000ecf87fae */ /* 0x000fe8000c92184a */
[----:B------:R1:W-:Y:S04]  /*5010*/  LDGSTS.E [R248+0x14000], desc[UR10][R234.64], !P1 ;  /* 0x14000000eaf87fae */ /* 0x0003e8000c92184a */
[----:B------:R4:W-:Y:S01]  /*5020*/  LDGSTS.E [R248+0x10004], desc[UR10][R158.64], !P4 ;  /* 0x100040009ef87fae */ /* 0x0009e2000e12184a */
[----:B-1----:R-:W-:-:S04]  /*5030*/  IMAD.WIDE R234, R184, 0x4, R242 ;  /* 0x00000004b8ea7825 */ /* 0x002fc800078e02f2 */
[----:B----4-:R-:W-:-:S04]  /*5040*/  IMAD.WIDE R158, R184, 0x4, R244 ;  /* 0x00000004b89e7825 */ /* 0x010fc800078e02f4 */
[----:B------:R-:W-:-:S05]  /*5050*/  IMAD.WIDE R156, R184, 0x4, R240 ;  /* 0x00000004b89c7825 */ /* 0x000fca00078e02f0 */
[----:B------:R1:W-:Y:S01]  /*5060*/  STL.64 [R1+0x358], R156 ;  /* 0x0003589c01007387 */ /* 0x0003e20000100a00 */
[----:B--2---:R-:W-:-:S03]  /*5070*/  IMAD.WIDE R154, R184, 0x4, R250 ;  /* 0x00000004b89a7825 */ /* 0x004fc600078e02fa */
[----:B------:R1:W-:Y:S04]  /*5080*/  LDGSTS.E [R248+0x14004], desc[UR10][R156.64], !P4 ;  /* 0x140040009cf87fae */ /* 0x0003e8000e12184a */
[----:B------:R-:W-:Y:S04]  /*5090*/  STL.64 [R1+0x348], R234 ;  /* 0x000348ea01007387 */ /* 0x000fe80000100a00 */
[----:B------:R-:W-:Y:S01]  /*50a0*/  LDGSTS.E [R248+0x10008], desc[UR10][R234.64], !P6 ;  /* 0x10008000eaf87fae */ /* 0x000fe2000f12184a */
[----:B-1----:R-:W-:-:S03]  /*50b0*/  IMAD.WIDE R156, R184, 0x4, R246 ;  /* 0x00000004b89c7825 */ /* 0x002fc600078e02f6 */
[----:B------:R1:W-:Y:S04]  /*50c0*/  STL.64 [R1+0x340], R158 ;  /* 0x0003409e01007387 */ /* 0x0003e80000100a00 */
[----:B------:R1:W-:Y:S01]  /*50d0*/  LDGSTS.E [R248+0x14008], desc[UR10][R158.64], !P6 ;  /* 0x140080009ef87fae */ /* 0x0003e2000f12184a */
[----:B------:R-:W-:-:S03]  /*50e0*/  ISETP.GE.U32.AND P6, PT, R81, 0x7fffff7c, PT ;  /* 0x7fffff7c5100780c */ /* 0x000fc60003fc6070 */
[----:B------:R2:W-:Y:S01]  /*50f0*/  STL.64 [R1+0x338], R156 ;  /* 0x0003389c01007387 */ /* 0x0005e20000100a00 */
[----:B------:R-:W-:-:S03]  /*5100*/  IADD3 R81, R153, -0x47, RZ ;  /* 0xffffffb999517810 */ /* 0x000fc60007ffe0ff */
[----:B------:R2:W-:Y:S01]  /*5110*/  LDGSTS.E [R248+0x1000c], desc[UR10][R156.64], !P2 ;  /* 0x1000c0009cf87fae */ /* 0x0005e2000d12184a */
[----:B-1----:R-:W-:-:S03]  /*5120*/  IMAD.WIDE R158, R184, 0x4, R96 ;  /* 0x00000004b89e7825 */ /* 0x002fc600078e0260 */
[----:B------:R1:W-:Y:S01]  /*5130*/  LDGSTS.E [R248+0x1400c], desc[UR10][R154.64], !P2 ;  /* 0x1400c0009af87fae */ /* 0x0003e2000d12184a */
[----:B------:R-:W-:Y:S01]  /*5140*/  ISETP.GE.U32.AND P2, PT, R80, 0x7fffff7b, PT ;  /* 0x7fffff7b5000780c */ /* 0x000fe20003f46070 */
[----:B------:R-:W-:Y:S02]  /*5150*/  VIADD R80, R152, 0xffffffb8 ;  /* 0xffffffb898507836 */ /* 0x000fe40000000000 */
[----:B------:R1:W-:Y:S01]  /*5160*/  STL.64 [R1+0x330], R154 ;  /* 0x0003309a01007387 */ /* 0x0003e20000100a00 */
[----:B--2---:R-:W-:-:S03]  /*5170*/  IMAD.WIDE R156, R184, 0x4, R84 ;  /* 0x00000004b89c7825 */ /* 0x004fc600078e0254 */
[----:B------:R-:W2:Y:S01]  /*5180*/  LDL.LU.64 R234, [R1+0x78] ;  /* 0x0000780001ea7983 */ /* 0x000ea20000300a00 */
[----:B------:R-:W-:Y:S01]  /*5190*/  ISETP.GE.U32.AND P1, PT, R252, 0x7fffff5e, PT ;  /* 0x7fffff5efc00780c */ /* 0x000fe20003f26070 */
[----:B------:R-:W4:Y:S01]  /*51a0*/  LDC R85, c[0x0][0x230] ;  /* 0x00008c00ff557b82 */ /* 0x000f220000000800 */
[C---:B------:R-:W-:Y:S01]  /*51b0*/  IMAD.WIDE R152, R184.reuse, 0x4, R86 ;  /* 0x00000004b8987825 */ /* 0x040fe200078e0256 */
[----:B------:R3:W-:Y:S03]  /*51c0*/  STL.64 [R1+0x280], R158 ;  /* 0x0002809e01007387 */ /* 0x0007e60000100a00 */
[C---:B-1----:R-:W-:Y:S01]  /*51d0*/  IMAD.WIDE R154, R184.reuse, 0x4, R90 ;  /* 0x00000004b89a7825 */ /* 0x042fe200078e025a */
[----:B------:R-:W4:Y:S01]  /*51e0*/  LDL.LU.64 R236, [R1+0x70] ;  /* 0x0000700001ec7983 */ /* 0x000f220000300a00 */
[----:B------:R-:W-:Y:S01]  /*51f0*/  ISETP.GE.U32.AND P4, PT, R249, 0x7fffff5d, PT ;  /* 0x7fffff5df900780c */ /* 0x000fe20003f86070 */
[----:B------:R-:W1:Y:S02]  /*5200*/  LDC R252, c[0x0][0x230] ;  /* 0x00008c00fffc7b82 */ /* 0x000e640000000800 */
[----:B------:R3:W-:Y:S04]  /*5210*/  STL.64 [R1+0x278], R156 ;  /* 0x0002789c01007387 */ /* 0x0007e80000100a00 */
[----:B------:R-:W4:Y:S02]  /*5220*/  LDL.LU.64 R238, [R1+0x68] ;  /* 0x0000680001ee7983 */ /* 0x000f240000300a00 */
[----:B------:R-:W1:Y:S02]  /*5230*/  LDC R249, c[0x0][0x230] ;  /* 0x00008c00fff97b82 */ /* 0x000e640000000800 */
[----:B------:R3:W-:Y:S04]  /*5240*/  STL.64 [R1+0x270], R154 ;  /* 0x0002709a01007387 */ /* 0x0007e80000100a00 */
[----:B------:R3:W-:Y:S02]  /*5250*/  STL.64 [R1+0x268], R152 ;  /* 0x0002689801007387 */ /* 0x0007e40000100a00 */
[----:B------:R-:W1:Y:S02]  /*5260*/  LDC R86, c[0x0][0x230] ;  /* 0x00008c00ff567b82 */ /* 0x000e640000000800 */
[----:B------:R-:W4:Y:S04]  /*5270*/  LDL.LU.64 R240, [R1+0x60] ;  /* 0x0000600001f07983 */ /* 0x000f280000300a00 */
[----:B------:R-:W4:Y:S02]  /*5280*/  LDL.LU.64 R242, [R1+0x58] ;  /* 0x0000580001f27983 */ /* 0x000f240000300a00 */
[----:B------:R-:W1:Y:S02]  /*5290*/  LDC R84, c[0x0][0x230] ;  /* 0x00008c00ff547b82 */ /* 0x000e640000000800 */
[----:B------:R-:W4:Y:S04]  /*52a0*/  LDL.LU.64 R244, [R1+0x50] ;  /* 0x0000500001f47983 */ /* 0x000f280000300a00 */
[----:B------:R-:W4:Y:S02]  /*52b0*/  LDL.LU.64 R246, [R1+0x48] ;  /* 0x0000480001f67983 */ /* 0x000f240000300a00 */
[----:B------:R-:W1:Y:S02]  /*52c0*/  LDC R87, c[0x0][0x230] ;  /* 0x00008c00ff577b82 */ /* 0x000e640000000800 */
[----:B------:R-:W4:Y:S04]  /*52d0*/  LDL.LU.64 R250, [R1+0x40] ;  /* 0x0000400001fa7983 */ /* 0x000f280000300a00 */
[----:B------:R3:W-:Y:S01]  /*52e0*/  LDGSTS.E [R248+0x18000], desc[UR10][R158.64], !P3 ;  /* 0x180000009ef87fae */ /* 0x0007e2000d92184a */
[----:B------:R-:W-:Y:S01]  /*52f0*/  IMAD.WIDE R212, R184, 0x4, R212 ;  /* 0x00000004b8d47825 */ /* 0x000fe200078e02d4 */
[----:B------:R-:W1:Y:S02]  /*5300*/  LDC R90, c[0x0][0x230] ;  /* 0x00008c00ff5a7b82 */ /* 0x000e640000000800 */
[----:B------:R3:W-:Y:S01]  /*5310*/  LDGSTS.E [R248+0x1c000], desc[UR10][R156.64], !P3 ;  /* 0x1c0000009cf87fae */ /* 0x0007e2000d92184a */
[----:B------:R-:W-:-:S03]  /*5320*/  ISETP.GE.U32.AND P3, PT, R81, 0x7fffff7a, PT ;  /* 0x7fffff7a5100780c */ /* 0x000fc60003f66070 */
[----:B------:R3:W-:Y:S02]  /*5330*/  LDGSTS.E [R248+0x18004], desc[UR10][R154.64], !P0 ;  /* 0x180040009af87fae */ /* 0x0007e4000c12184a */
[C---:B---3--:R-:W-:Y:S02]  /*5340*/  IMAD.WIDE R158, R184.reuse, 0x4, R102 ;  /* 0x00000004b89e7825 */ /* 0x048fe400078e0266 */
[----:B------:R3:W-:Y:S02]  /*5350*/  LDGSTS.E [R248+0x1c004], desc[UR10][R152.64], !P0 ;  /* 0x1c00400098f87fae */ /* 0x0007e4000c12184a */
[C---:B------:R-:W-:Y:S02]  /*5360*/  IMAD.WIDE R156, R184.reuse, 0x4, R88 ;  /* 0x00000004b89c7825 */ /* 0x040fe400078e0258 */
[----:B------:R2:W-:Y:S02]  /*5370*/  STL.64 [R1+0x260], R158 ;  /* 0x0002609e01007387 */ /* 0x0005e40000100a00 */
[----:B------:R-:W-:-:S02]  /*5380*/  IMAD.WIDE R154, R184, 0x4, R94 ;  /* 0x00000004b89a7825 */ /* 0x000fc400078e025e */
[----:B------:R2:W-:Y:S02]  /*5390*/  LDGSTS.E [R248+0x18008], desc[UR10][R158.64], !P1 ;  /* 0x180080009ef87fae */ /* 0x0005e4000c92184a */
[----:B---3--:R-:W-:Y:S02]  /*53a0*/  IMAD.WIDE R152, R184, 0x4, R92 ;  /* 0x00000004b8987825 */ /* 0x008fe400078e025c */
[----:B------:R4:W-:Y:S01]  /*53b0*/  STL.64 [R1+0x258], R156 ;  /* 0x0002589c01007387 */ /* 0x0009e20000100a00 */
[----:B------:R-:W-:Y:S01]  /*53c0*/  ISETP.GE.U32.AND P0, PT, R80, 0x7fffff79, PT ;  /* 0x7fffff795000780c */ /* 0x000fe20003f06070 */
[----:B------:R-:W3:Y:S02]  /*53d0*/  LDC R88, c[0x0][0x230] ;  /* 0x00008c00ff587b82 */ /* 0x000ee40000000800 */
[----:B------:R4:W-:Y:S04]  /*53e0*/  LDGSTS.E [R248+0x1c008], desc[UR10][R156.64], !P1 ;  /* 0x1c0080009cf87fae */ /* 0x0009e8000c92184a */
[----:B------:R1:W-:Y:S01]  /*53f0*/  STL.64 [R1+0x250], R154 ;  /* 0x0002509a01007387 */ /* 0x0003e20000100a00 */
[----:B------:R-:W-:Y:S01]  /*5400*/  VIADD R81, R83, 0xffffff9b ;  /* 0xffffff9b53517836 */ /* 0x000fe20000000000 */
[----:B------:R-:W3:Y:S02]  /*5410*/  LDC R89, c[0x0][0x230] ;  /* 0x00008c00ff597b82 */ /* 0x000ee40000000800 */
[----:B------:R1:W-:Y:S04]  /*5420*/  LDGSTS.E [R248+0x1800c], desc[UR10][R154.64], !P4 ;  /* 0x1800c0009af87fae */ /* 0x0003e8000e12184a */
[----:B------:R1:W-:Y:S01]  /*5430*/  STL.64 [R1+0x248], R152 ;  /* 0x0002489801007387 */ /* 0x0003e20000100a00 */
[----:B--2---:R-:W-:-:S03]  /*5440*/  IMAD.WIDE R158, R184, 0x4, R234 ;  /* 0x00000004b89e7825 */ /* 0x004fc600078e02ea */
[----:B------:R2:W-:Y:S01]  /*5450*/  LDGSTS.E [R248+0x1c00c], desc[UR10][R152.64], !P4 ;  /* 0x1c00c00098f87fae */ /* 0x0005e2000e12184a */
[----:B------:R-:W3:Y:S03]  /*5460*/  LDC R83, c[0x0][0x230] ;  /* 0x00008c00ff537b82 */ /* 0x000ee60000000800 */
[----:B------:R2:W-:Y:S01]  /*5470*/  STL.64 [R1+0x328], R158 ;  /* 0x0003289e01007387 */ /* 0x0005e20000100a00 */
[----:B----4-:R-:W-:-:S03]  /*5480*/  IMAD.WIDE R156, R184, 0x4, R236 ;  /* 0x00000004b89c7825 */ /* 0x010fc600078e02ec */
[----:B------:R4:W-:Y:S01]  /*5490*/  LDGSTS.E [R15+0x10000], desc[UR10][R158.64], !P6 ;  /* 0x100000009e0f7fae */ /* 0x0009e2000f12184a */
[----:B-1----:R-:W-:-:S03]  /*54a0*/  IMAD.WIDE R154, R184, 0x4, R238 ;  /* 0x00000004b89a7825 */ /* 0x002fc600078e02ee */
[----:B------:R1:W-:Y:S04]  /*54b0*/  STL.64 [R1+0x320], R156 ;  /* 0x0003209c01007387 */ /* 0x0003e80000100a00 */
[----:B------:R1:W-:Y:S01]  /*54c0*/  LDGSTS.E [R15+0x14000], desc[UR10][R156.64], !P6 ;  /* 0x140000009c0f7fae */ /* 0x0003e2000f12184a */
[----:B--2---:R-:W-:-:S03]  /*54d0*/  IMAD.WIDE R152, R184, 0x4, R240 ;  /* 0x00000004b8987825 */ /* 0x004fc600078e02f0 */
[----:B------:R2:W-:Y:S01]  /*54e0*/  STL.64 [R1+0x318], R154 ;  /* 0x0003189a01007387 */ /* 0x0005e20000100a00 */
[----:B----4-:R-:W-:-:S03]  /*54f0*/  IMAD.WIDE R158, R184, 0x4, R242 ;  /* 0x00000004b89e7825 */ /* 0x010fc600078e02f2 */
[----:B------:R2:W-:Y:S01]  /*5500*/  LDGSTS.E [R15+0x10004], desc[UR10][R154.64], !P2 ;  /* 0x100040009a0f7fae */ /* 0x0005e2000d12184a */
[----:B-1----:R-:W-:-:S03]  /*5510*/  IMAD.WIDE R156, R184, 0x4, R244 ;  /* 0x00000004b89c7825 */ /* 0x002fc600078e02f4 */
[----:B------:R1:W-:Y:S04]  /*5520*/  STL.64 [R1+0x310], R152 ;  /* 0x0003109801007387 */ /* 0x0003e80000100a00 */
[----:B------:R1:W-:Y:S01]  /*5530*/  LDGSTS.E [R15+0x14004], desc[UR10][R152.64], !P2 ;  /* 0x14004000980f7fae */ /* 0x0003e2000d12184a */
[----:B--2---:R-:W-:-:S03]  /*5540*/  IMAD.WIDE R154, R184, 0x4, R246 ;  /* 0x00000004b89a7825 */ /* 0x004fc600078e02f6 */
[----:B------:R2:W-:Y:S04]  /*5550*/  STL.64 [R1+0x308], R158 ;  /* 0x0003089e01007387 */ /* 0x0005e80000100a00 */
[----:B------:R2:W-:Y:S01]  /*5560*/  LDGSTS.E [R15+0x10008], desc[UR10][R158.64], !P3 ;  /* 0x100080009e0f7fae */ /* 0x0005e2000d92184a */
[----:B-1----:R-:W-:-:S03]  /*5570*/  IMAD.WIDE R152, R184, 0x4, R250 ;  /* 0x00000004b8987825 */ /* 0x002fc600078e02fa */
[----:B------:R1:W-:Y:S04]  /*5580*/  STL.64 [R1+0x300], R156 ;  /* 0x0003009c01007387 */ /* 0x0003e80000100a00 */
[----:B------:R1:W-:Y:S01]  /*5590*/  LDGSTS.E [R15+0x14008], desc[UR10][R156.64], !P3 ;  /* 0x140080009c0f7fae */ /* 0x0003e2000d92184a */
[----:B--2---:R-:W-:-:S03]  /*55a0*/  IMAD.WIDE R158, R184, 0x4, R112 ;  /* 0x00000004b89e7825 */ /* 0x004fc600078e0270 */
[----:B------:R2:W-:Y:S04]  /*55b0*/  STL.64 [R1+0x2f8], R154 ;  /* 0x0002f89a01007387 */ /* 0x0005e80000100a00 */
[----:B------:R4:W-:Y:S01]  /*55c0*/  STL.64 [R1+0x2f0], R152 ;  /* 0x0002f09801007387 */ /* 0x0009e20000100a00 */
[----:B-1----:R-:W-:-:S03]  /*55d0*/  IMAD.WIDE R156, R184, 0x4, R98 ;  /* 0x00000004b89c7825 */ /* 0x002fc600078e0262 */
[----:B------:R2:W-:Y:S04]  /*55e0*/  LDGSTS.E [R15+0x1000c], desc[UR10][R154.64], !P0 ;  /* 0x1000c0009a0f7fae */ /* 0x0005e8000c12184a */
[----:B------:R4:W-:Y:S04]  /*55f0*/  LDGSTS.E [R15+0x1400c], desc[UR10][R152.64], !P0 ;  /* 0x1400c000980f7fae */ /* 0x0009e8000c12184a */
[----:B------:R-:W3:Y:S01]  /*5600*/  LDL.LU.64 R234, [R1+0x38] ;  /* 0x0000380001ea7983 */ /* 0x000ee20000300a00 */
[----:B--2---:R-:W-:-:S03]  /*5610*/  IMAD.WIDE R154, R184, 0x4, R106 ;  /* 0x00000004b89a7825 */ /* 0x004fc600078e026a */
[----:B------:R-:W2:Y:S01]  /*5620*/  LDL.LU.64 R236, [R1+0x30] ;  /* 0x0000300001ec7983 */ /* 0x000ea20000300a00 */
[----:B----4-:R-:W-:-:S03]  /*5630*/  IMAD.WIDE R152, R184, 0x4, R100 ;  /* 0x00000004b8987825 */ /* 0x010fc600078e0264 */
[----:B------:R1:W-:Y:S04]  /*5640*/  STL.64 [R1+0x240], R158 ;  /* 0x0002409e01007387 */ /* 0x0003e80000100a00 */
[----:B------:R4:W-:Y:S04]  /*5650*/  STL.64 [R1+0x238], R156 ;  /* 0x0002389c01007387 */ /* 0x0009e80000100a00 */
[----:B------:R-:W2:Y:S04]  /*5660*/  LDL.LU.64 R238, [R1+0x28] ;  /* 0x0000280001ee7983 */ /* 0x000ea80000300a00 */
[----:B------:R3:W-:Y:S04]  /*5670*/  STL.64 [R1+0x230], R154 ;  /* 0x0002309a01007387 */ /* 0x0007e80000100a00 */
[----:B------:R3:W-:Y:S04]  /*5680*/  STL.64 [R1+0x228], R152 ;  /* 0x0002289801007387 */ /* 0x0007e80000100a00 */
[----:B------:R-:W2:Y:S04]  /*5690*/  LDL.LU.64 R240, [R1+0x20] ;  /* 0x0000200001f07983 */ /* 0x000ea80000300a00 */
[----:B------:R-:W2:Y:S04]  /*56a0*/  LDL.LU.64 R250, [R1+0x18] ;  /* 0x0000180001fa7983 */ /* 0x000ea80000300a00 */
[----:B------:R-:W2:Y:S04]  /*56b0*/  LDL.LU.64 R246, [R1+0x10] ;  /* 0x0000100001f67983 */ /* 0x000ea80000300a00 */
[----:B------:R-:W2:Y:S04]  /*56c0*/  LDL.LU.64 R244, [R1+0x8] ;  /* 0x0000080001f47983 */ /* 0x000ea80000300a00 */
[----:B------:R-:W2:Y:S01]  /*56d0*/  LDL.LU.64 R242, [R1] ;  /* 0x0000000001f27983 */ /* 0x000ea20000300a00 */
[----:B------:R-:W-:-:S02]  /*56e0*/  IADD3 R80, R252, -0x66, RZ ;  /* 0xffffff9afc507810 */ /* 0x000fc40007ffe0ff */
[----:B------:R-:W-:Y:S01]  /*56f0*/  ISETP.GE.U32.AND P1, PT, R81, 0x7fffff5c, PT ;  /* 0x7fffff5c5100780c */ /* 0x000fe20003f26070 */
[----:B------:R-:W-:Y:S01]  /*5700*/  VIADD R81, R82, 0xffffff99 ;  /* 0xffffff9952517836 */ /* 0x000fe20000000000 */
[----:B------:R-:W-:Y:S01]  /*5710*/  ISETP.GE.U32.AND P4, PT, R80, 0x7fffff5b, PT ;  /* 0x7fffff5b5000780c */ /* 0x000fe20003f86070 */
[----:B------:R-:W-:Y:S01]  /*5720*/  VIADD R80, R249, 0xffffff98 ;  /* 0xffffff98f9507836 */ /* 0x000fe20000000000 */
[----:B------:R-:W3:Y:S02]  /*5730*/  LDC R82, c[0x0][0x230] ;  /* 0x00008c00ff527b82 */ /* 0x000ee40000000800 */
[----:B------:R-:W-:Y:S02]  /*5740*/  ISETP.GE.U32.AND P6, PT, R81, 0x7fffff5a, PT ;  /* 0x7fffff5a5100780c */ /* 0x000fe40003fc6070 */
[----:B------:R-:W-:Y:S01]  /*5750*/  ISETP.GE.U32.AND P2, PT, R80, 0x7fffff59, PT ;  /* 0x7fffff595000780c */ /* 0x000fe20003f46070 */
[----:B------:R-:W-:Y:S01]  /*5760*/  VIADD R80, R86, 0xffffffb6 ;  /* 0xffffffb656507836 */ /* 0x000fe20000000000 */
[----:B------:R-:W-:-:S02]  /*5770*/  IADD3 R81, R85, -0x49, RZ ;  /* 0xffffffb755517810 */ /* 0x000fc40007ffe0ff */
[----:B------:R-:W3:Y:S01]  /*5780*/  LDC R86, c[0x0][0x230] ;  /* 0x00008c00ff567b82 */ /* 0x000ee20000000800 */
[----:B------:R1:W-:Y:S01]  /*5790*/  LDGSTS.E [R15+0x18000], desc[UR10][R158.64], !P1 ;  /* 0x180000009e0f7fae */ /* 0x0003e2000c92184a */
[----:B------:R-:W-:-:S03]  /*57a0*/  ISETP.GE.U32.AND P3, PT, R81, 0x7fffff78, PT ;  /* 0x7fffff785100780c */ /* 0x000fc60003f66070 */
[----:B------:R4:W-:Y:S01]  /*57b0*/  LDGSTS.E [R15+0x1c000], desc[UR10][R156.64], !P1 ;  /* 0x1c0000009c0f7fae */ /* 0x0009e2000c92184a */
[----:B------:R-:W-:Y:S01]  /*57c0*/  VIADD R81, R84, 0xffffffb5 ;  /* 0xffffffb554517836 */ /* 0x000fe20000000000 */
[----:B------:R-:W-:Y:S01]  /*57d0*/  ISETP.GE.U32.AND P0, PT, R80, 0x7fffff77, PT ;  /* 0x7fffff775000780c */ /* 0x000fe20003f06070 */
[----:B------:R-:W2:Y:S01]  /*57e0*/  LDC R85, c[0x0][0x230] ;  /* 0x00008c00ff557b82 */ /* 0x000ea20000000800 */
[----:B------:R3:W-:Y:S01]  /*57f0*/  LDGSTS.E [R15+0x18004], desc[UR10][R154.64], !P4 ;  /* 0x180040009a0f7fae */ /* 0x0007e2000e12184a */
[----:B-1----:R-:W-:-:S03]  /*5800*/  IMAD.WIDE R158, R184, 0x4, R118 ;  /* 0x00000004b89e7825 */ /* 0x002fc600078e0276 */
[----:B------:R1:W-:Y:S03]  /*5810*/  LDGSTS.E [R15+0x1c004], desc[UR10][R152.64], !P4 ;  /* 0x1c004000980f7fae */ /* 0x0003e6000e12184a */
[----:B------:R-:W2:Y:S01]  /*5820*/  LDC R249, c[0x0][0x230] ;  /* 0x00008c00fff97b82 */ /* 0x000ea20000000800 */
[----:B----4-:R-:W-:Y:S01]  /*5830*/  IMAD.WIDE R156, R184, 0x4, R104 ;  /* 0x00000004b89c7825 */ /* 0x010fe200078e0268 */
[----:B------:R4:W-:Y:S01]  /*5840*/  STL.64 [R1+0x220], R158 ;  /* 0x0002209e01007387 */ /* 0x0009e20000100a00 */
[----:B---3--:R-:W-:Y:S02]  /*5850*/  IADD3 R80, R88, -0x4c, RZ ;  /* 0xffffffb458507810 */ /* 0x008fe40007ffe0ff */
[C---:B------:R-:W-:Y:S01]  /*5860*/  IMAD.WIDE R154, R184.reuse, 0x4, R110 ;  /* 0x00000004b89a7825 */ /* 0x040fe200078e026e */
[----:B------:R3:W-:Y:S01]  /*5870*/  STL.64 [R1+0x218], R156 ;  /* 0x0002189c01007387 */ /* 0x0007e20000100a00 */
[----:B------:R-:W-:Y:S01]  /*5880*/  ISETP.GE.U32.AND P1, PT, R81, 0x7fffff76, PT ;  /* 0x7fffff765100780c */ /* 0x000fe20003f26070 */
[----:B------:R-:W2:Y:S01]  /*5890*/  LDC R84, c[0x0][0x230] ;  /* 0x00008c00ff547b82 */ /* 0x000ea20000000800 */
[----:B-1----:R-:W-:Y:S01]  /*58a0*/  IMAD.WIDE R152, R184, 0x4, R108 ;  /* 0x00000004b8987825 */ /* 0x002fe200078e026c */
[----:B------:R-:W-:Y:S01]  /*58b0*/  LDGSTS.E [R15+0x18008], desc[UR10][R158.64], !P6 ;  /* 0x180080009e0f7fae */ /* 0x000fe2000f12184a */
[----:B------:R-:W-:-:S03]  /*58c0*/  ISETP.GE.U32.AND P4, PT, R80, 0x7fffff75, PT ;  /* 0x7fffff755000780c */ /* 0x000fc60003f86070 */
[----:B------:R-:W-:Y:S01]  /*58d0*/  LDGSTS.E [R15+0x1c008], desc[UR10][R156.64], !P6 ;  /* 0x1c0080009c0f7fae */ /* 0x000fe2000f12184a */
[----:B------:R-:W-:Y:S01]  /*58e0*/  VIADD R81, R83, 0xffffff97 ;  /* 0xffffff9753517836 */ /* 0x000fe20000000000 */
[----:B------:R-:W1:Y:S01]  /*58f0*/  LDC R88, c[0x0][0x230] ;  /* 0x00008c00ff587b82 */ /* 0x000e620000000800 */
[----:B------:R-:W-:Y:S01]  /*5900*/  VIADD R80, R87, 0xffffff96 ;  /* 0xffffff9657507836 */ /* 0x000fe20000000000 */
[----:B------:R-:W-:Y:S04]  /*5910*/  LDGSTS.E [R15+0x1800c], desc[UR10][R154.64], !P2 ;  /* 0x1800c0009a0f7fae */ /* 0x000fe8000d12184a */
[----:B----4-:R-:W4:Y:S01]  /*5920*/  LDL.LU.64 R158, [R1+0x640] ;  /* 0x00064000019e7983 */ /* 0x010f220000300a00 */
[----:B------:R-:W-:Y:S01]  /*5930*/  ISETP.GE.U32.AND P6, PT, R81, 0x7fffff58, PT ;  /* 0x7fffff585100780c */ /* 0x000fe20003fc6070 */
[----:B------:R-:W1:Y:S02]  /*5940*/  LDC R83, c[0x0][0x230] ;  /* 0x00008c00ff537b82 */ /* 0x000e640000000800 */
[----:B---3--:R-:W3:Y:S04]  /*5950*/  LDL.LU.64 R156, [R1+0x638] ;  /* 0x00063800019c7983 */ /* 0x008ee80000300a00 */
[----:B------:R1:W-:Y:S02]  /*5960*/  STL.64 [R1+0x210], R154 ;  /* 0x0002109a01007387 */ /* 0x0003e40000100a00 */
[----:B------:R-:W3:Y:S02]  /*5970*/  LDC R87, c[0x0][0x230] ;  /* 0x00008c00ff577b82 */ /* 0x000ee40000000800 */
[----:B------:R1:W-:Y:S04]  /*5980*/  STL.64 [R1+0x208], R152 ;  /* 0x0002089801007387 */ /* 0x0003e80000100a00 */
[----:B------:R-:W-:Y:S04]  /*5990*/  LDGSTS.E [R15+0x1c00c], desc[UR10][R152.64], !P2 ;  /* 0x1c00c000980f7fae */ /* 0x000fe8000d12184a */
[----:B-1----:R-:W4:Y:S01]  /*59a0*/  LDL.LU.64 R154, [R1+0x630] ;  /* 0x00063000019a7983 */ /* 0x002f220000300a00 */
[----:B------:R-:W-:-:S03]  /*59b0*/  ISETP.GE.U32.AND P2, PT, R80, 0x7fffff57, PT ;  /* 0x7fffff575000780c */ /* 0x000fc60003f46070 */
[----:B------:R-:W3:Y:S01]  /*59c0*/  LDL.LU.64 R152, [R1+0x628] ;  /* 0x0006280001987983 */ /* 0x000ee20000300a00 */
[----:B------:R-:W-:Y:S01]  /*59d0*/  IADD3 R81, R82, -0x6b, RZ ;  /* 0xffffff9552517810 */ /* 0x000fe20007ffe0ff */
[----:B------:R-:W-:Y:S01]  /*59e0*/  VIADD R80, R86, 0xffffff94 ;  /* 0xffffff9456507836 */ /* 0x000fe20000000000 */
[----:B------:R-:W1:Y:S08]  /*59f0*/  LDC R82, c[0x0][0x230] ;  /* 0x00008c00ff527b82 */ /* 0x000e700000000800 */
[----:B------:R-:W1:Y:S01]  /*5a00*/  LDC R86, c[0x0][0x230] ;  /* 0x00008c00ff567b82 */ /* 0x000e620000000800 */
[----:B------:R-:W-:-:S04]  /*5a10*/  IMAD.WIDE R234, R184, 0x4, R234 ;  /* 0x00000004b8ea7825 */ /* 0x000fc800078e02ea */
[C---:B--2---:R-:W-:Y:S01]  /*5a20*/  IMAD.WIDE R236, R184.reuse, 0x4, R236 ;  /* 0x00000004b8ec7825 */ /* 0x044fe200078e02ec */
[----:B------:R2:W-:Y:S04]  /*5a30*/  STL.64 [R1+0x2e8], R234 ;  /* 0x0002e8ea01007387 */ /* 0x0005e80000100a00 */
[----:B------:R1:W-:Y:S04]  /*5a40*/  STL.64 [R1+0x2e0], R236 ;  /* 0x0002e0ec01007387 */ /* 0x0003e80000100a00 */
[----:B------:R-:W-:Y:S01]  /*5a50*/  LDGSTS.E [R14+0x10000], desc[UR10][R234.64], !P3 ;  /* 0x10000000ea0e7fae */ /* 0x000fe2000d92184a */
[----:B------:R-:W-:-:S03]  /*5a60*/  IMAD.WIDE R238, R184, 0x4, R238 ;  /* 0x00000004b8ee7825 */ /* 0x000fc600078e02ee */
[----:B------:R-:W-:Y:S04]  /*5a70*/  LDGSTS.E [R14+0x14000], desc[UR10][R236.64], !P3 ;  /* 0x14000000ec0e7fae */ /* 0x000fe8000d92184a */
[----:B------:R-:W-:Y:S04]  /*5a80*/  LDGSTS.E [R14+0x10004], desc[UR10][R238.64], !P0 ;  /* 0x10004000ee0e7fae */ /* 0x000fe8000c12184a */
[----:B--2---:R-:W2:Y:S01]  /*5a90*/  LDL.LU.64 R234, [R1+0x620] ;  /* 0x0006200001ea7983 */ /* 0x004ea20000300a00 */
[----:B------:R-:W-:-:S03]  /*5aa0*/  IMAD.WIDE R240, R184, 0x4, R240 ;  /* 0x00000004b8f07825 */ /* 0x000fc600078e02f0 */
[----:B-1----:R-:W2:Y:S01]  /*5ab0*/  LDL.LU.64 R236, [R1+0x618] ;  /* 0x0006180001ec7983 */ /* 0x002ea20000300a00 */
[----:B------:R-:W-:-:S03]  /*5ac0*/  IMAD.WIDE R250, R184, 0x4, R250 ;  /* 0x00000004b8fa7825 */ /* 0x000fc600078e02fa */
[----:B------:R1:W-:Y:S01]  /*5ad0*/  STL.64 [R1+0x2d8], R238 ;  /* 0x0002d8ee01007387 */ /* 0x0003e20000100a00 */
[----:B------:R-:W-:-:S03]  /*5ae0*/  IMAD.WIDE R246, R184, 0x4, R246 ;  /* 0x00000004b8f67825 */ /* 0x000fc600078e02f6 */
[----:B------:R1:W-:Y:S01]  /*5af0*/  STL.64 [R1+0x2d0], R240 ;  /* 0x0002d0f001007387 */ /* 0x0003e20000100a00 */
[----:B------:R-:W-:-:S03]  /*5b00*/  IMAD.WIDE R244, R184, 0x4, R244 ;  /* 0x00000004b8f47825 */ /* 0x000fc600078e02f4 */
[----:B------:R-:W-:Y:S01]  /*5b10*/  LDGSTS.E [R14+0x14004], desc[UR10][R240.64], !P0 ;  /* 0x14004000f00e7fae */ /* 0x000fe2000c12184a */
[----:B------:R-:W-:-:S03]  /*5b20*/  IMAD.WIDE R242, R184, 0x4, R242 ;  /* 0x00000004b8f27825 */ /* 0x000fc600078e02f2 */
[----:B-1----:R-:W2:Y:S01]  /*5b30*/  LDL.LU.64 R238, [R1+0x610] ;  /* 0x0006100001ee7983 */ /* 0x002ea20000300a00 */
[----:B------:R-:W-:-:S03]  /*5b40*/  ISETP.GE.U32.AND P3, PT, R81, 0x7fffff56, PT ;  /* 0x7fffff565100780c */ /* 0x000fc60003f66070 */
[----:B------:R1:W-:Y:S04]  /*5b50*/  LDGSTS.E [R14+0x10008], desc[UR10][R250.64], !P1 ;  /* 0x10008000fa0e7fae */ /* 0x0003e8000c92184a */
[----:B------:R-:W2:Y:S04]  /*5b60*/  LDL.LU.64 R240, [R1+0x608] ;  /* 0x0006080001f07983 */ /* 0x000ea80000300a00 */
[----:B------:R1:W-:Y:S04]  /*5b70*/  STL.64 [R1+0x2c8], R250 ;  /* 0x0002c8fa01007387 */ /* 0x0003e80000100a00 */
[----:B------:R1:W-:Y:S04]  /*5b80*/  STL.64 [R1+0x2c0], R246 ;  /* 0x0002c0f601007387 */ /* 0x0003e80000100a00 */
[----:B------:R1:W-:Y:S02]  /*5b90*/  LDGSTS.E [R14+0x14008], desc[UR10][R246.64], !P1 ;  /* 0x14008000f60e7fae */ /* 0x0003e4000c92184a */
[----:B-1----:R-:W-:-:S02]  /*5ba0*/  IMAD.WIDE R250, R184, 0x4, R128 ;  /* 0x00000004b8fa7825 */ /* 0x002fc400078e0280 */
[----:B------:R1:W-:Y:S01]  /*5bb0*/  STL.64 [R1+0x2b8], R244 ;  /* 0x0002b8f401007387 */ /* 0x0003e20000100a00 */
[----:B------:R-:W-:Y:S01]  /*5bc0*/  ISETP.GE.U32.AND P0, PT, R80, 0x7fffff55, PT ;  /* 0x7fffff555000780c */ /* 0x000fe20003f06070 */
[----:B------:R-:W2:Y:S02]  /*5bd0*/  LDC R129, c[0x0][0x230] ;  /* 0x00008c00ff817b82 */ /* 0x000ea40000000800 */
[----:B------:R1:W-:Y:S01]  /*5be0*/  LDGSTS.E [R14+0x1000c], desc[UR10][R244.64], !P4 ;  /* 0x1000c000f40e7fae */ /* 0x0003e2000e12184a */
[----:B------:R-:W-:-:S03]  /*5bf0*/  IMAD.WIDE R246, R184, 0x4, R114 ;  /* 0x00000004b8f67825 */ /* 0x000fc600078e0272 */
[----:B------:R1:W-:Y:S02]  /*5c00*/  STL.64 [R1+0x2b0], R242 ;  /* 0x0002b0f201007387 */ /* 0x0003e40000100a00 */
[----:B------:R-:W2:Y:S02]  /*5c10*/  LDC R128, c[0x0][0x230] ;  /* 0x00008c00ff807b82 */ /* 0x000ea40000000800 */
[----:B------:R1:W-:Y:S02]  /*5c20*/  LDGSTS.E [R14+0x1400c], desc[UR10][R242.64], !P4 ;  /* 0x1400c000f20e7fae */ /* 0x0003e4000e12184a */
[C---:B-1----:R-:W-:Y:S02]  /*5c30*/  IMAD.WIDE R244, R184.reuse, 0x4, R122 ;  /* 0x00000004b8f47825 */ /* 0x042fe400078e027a */
[----:B------:R-:W-:Y:S04]  /*5c40*/  STL.64 [R1+0x200], R250 ;  /* 0x000200fa01007387 */ /* 0x000fe80000100a00 */
[----:B------:R-:W-:Y:S01]  /*5c50*/  LDGSTS.E [R14+0x18000], desc[UR10][R250.64], !P6 ;  /* 0x18000000fa0e7fae */ /* 0x000fe2000f12184a */
[----:B------:R-:W-:-:S03]  /*5c60*/  IMAD.WIDE R242, R184, 0x4, R116 ;  /* 0x00000004b8f27825 */ /* 0x000fc600078e0274 */
[----:B------:R1:W-:Y:S04]  /*5c70*/  STL.64 [R1+0x1f8], R246 ;  /* 0x0001f8f601007387 */ /* 0x0003e80000100a00 */
[----:B------:R1:W-:Y:S04]  /*5c80*/  LDGSTS.E [R14+0x1c000], desc[UR10][R246.64], !P6 ;  /* 0x1c000000f60e7fae */ /* 0x0003e8000f12184a */
[----:B------:R4:W-:Y:S04]  /*5c90*/  STL.64 [R1+0x1f0], R244 ;  /* 0x0001f0f401007387 */ /* 0x0009e80000100a00 */
[----:B------:R4:W-:Y:S04]  /*5ca0*/  LDGSTS.E [R14+0x18004], desc[UR10][R244.64], !P2 ;  /* 0x18004000f40e7fae */ /* 0x0009e8000d12184a */
[----:B------:R3:W-:Y:S04]  /*5cb0*/  STL.64 [R1+0x1e8], R242 ;  /* 0x0001e8f201007387 */ /* 0x0007e80000100a00 */
[----:B------:R3:W-:Y:S01]  /*5cc0*/  LDGSTS.E [R14+0x1c004], desc[UR10][R242.64], !P2 ;  /* 0x1c004000f20e7fae */ /* 0x0007e2000d12184a */
[C---:B-1----:R-:W-:Y:S01]  /*5cd0*/  IMAD.WIDE R246, R184.reuse, 0x4, R126 ;  /* 0x00000004b8f67825 */ /* 0x042fe200078e027e */
[----:B------:R-:W-:Y:S01]  /*5ce0*/  IADD3 R80, R89, -0x4e, RZ ;  /* 0xffffffb259507810 */ /* 0x000fe20007ffe0ff */
[----:B------:R-:W1:Y:S02]  /*5cf0*/  LDC R127, c[0x0][0x230] ;  /* 0x00008c00ff7f7b82 */ /* 0x000e640000000800 */
[----:B----4-:R-:W-:-:S04]  /*5d00*/  IMAD.WIDE R244, R184, 0x4, R120 ;  /* 0x00000004b8f47825 */ /* 0x010fc800078e0278 */
[C---:B---3--:R-:W-:Y:S02]  /*5d10*/  IMAD.WIDE R242, R184.reuse, 0x4, R130 ;  /* 0x00000004b8f27825 */ /* 0x048fe400078e0282 */
[----:B------:R-:W3:Y:S02]  /*5d20*/  LDC R89, c[0x0][0x230] ;  /* 0x00008c00ff597b82 */ /* 0x000ee40000000800 */
[----:B------:R-:W-:Y:S01]  /*5d30*/  IMAD.WIDE R250, R184, 0x4, R124 ;  /* 0x00000004b8fa7825 */ /* 0x000fe200078e027c */
[----:B------:R4:W-:Y:S04]  /*5d40*/  STL.64 [R1+0x1e0], R242 ;  /* 0x0001e0f201007387 */ /* 0x0009e80000100a00 */
[----:B------:R4:W-:Y:S01]  /*5d50*/  STL.64 [R1+0x1d8], R244 ;  /* 0x0001d8f401007387 */ /* 0x0009e20000100a00 */
[----:B------:R-:W-:Y:S01]  /*5d60*/  VIADD R81, R85, 0xffffffb3 ;  /* 0xffffffb355517836 */ /* 0x000fe20000000000 */
[----:B------:R-:W-:Y:S01]  /*5d70*/  ISETP.GE.U32.AND P4, PT, R80, 0x7fffff73, PT ;  /* 0x7fffff735000780c */ /* 0x000fe20003f86070 */
[----:B------:R-:W1:Y:S01]  /*5d80*/  LDC R85, c[0x0][0x230] ;  /* 0x00008c00ff557b82 */ /* 0x000e620000000800 */
[----:B------:R3:W-:Y:S04]  /*5d90*/  LDGSTS.E [R14+0x18008], desc[UR10][R242.64], !P3 ;  /* 0x18008000f20e7fae */ /* 0x0007e8000d92184a */
[----:B------:R3:W-:Y:S01]  /*5da0*/  LDGSTS.E [R14+0x1c008], desc[UR10][R244.64], !P3 ;  /* 0x1c008000f40e7fae */ /* 0x0007e2000d92184a */
[----:B------:R-:W-:-:S02]  /*5db0*/  IMAD.WIDE R152, R184, 0x4, R152 ;  /* 0x00000004b8987825 */ /* 0x000fc400078e0298 */
[----:B------:R-:W1:Y:S01]  /*5dc0*/  LDC R130, c[0x0][0x230] ;  /* 0x00008c00ff827b82 */ /* 0x000e620000000800 */
[----:B------:R3:W-:Y:S04]  /*5dd0*/  LDGSTS.E [R14+0x1800c], desc[UR10][R246.64], !P0 ;  /* 0x1800c000f60e7fae */ /* 0x0007e8000c12184a */
[----:B----4-:R-:W3:Y:S01]  /*5de0*/  LDL.LU.64 R242, [R1+0x600] ;  /* 0x0006000001f27983 */ /* 0x010ee20000300a00 */
[C---:B------:R-:W-:Y:S02]  /*5df0*/  IMAD.WIDE R154, R184.reuse, 0x4, R154 ;  /* 0x00000004b89a7825 */ /* 0x040fe400078e029a */
[----:B------:R-:W4:Y:S01]  /*5e00*/  LDC R131, c[0x0][0x230] ;  /* 0x00008c00ff837b82 */ /* 0x000f220000000800 */
[----:B------:R-:W4:Y:S04]  /*5e10*/  LDL.LU.64 R244, [R1+0x5f8] ;  /* 0x0005f80001f47983 */ /* 0x000f280000300a00 */
[----:B------:R1:W-:Y:S01]  /*5e20*/  STL.64 [R1+0x1d0], R246 ;  /* 0x0001d0f601007387 */ /* 0x0003e20000100a00 */
[----:B------:R-:W-:-:S02]  /*5e30*/  IMAD.WIDE R156, R184, 0x4, R156 ;  /* 0x00000004b89c7825 */ /* 0x000fc400078e029c */
[----:B------:R-:W4:Y:S01]  /*5e40*/  LDC R126, c[0x0][0x230] ;  /* 0x00008c00ff7e7b82 */ /* 0x000f220000000800 */
[----:B------:R1:W-:Y:S04]  /*5e50*/  STL.64 [R1+0x1c8], R250 ;  /* 0x0001c8fa01007387 */ /* 0x0003e80000100a00 */
[----:B------:R4:W-:Y:S04]  /*5e60*/  LDGSTS.E [R14+0x1c00c], desc[UR10][R250.64], !P0 ;  /* 0x1c00c000fa0e7fae */ /* 0x0009e8000c12184a */
[----:B-1----:R-:W4:Y:S04]  /*5e70*/  LDL.LU.64 R246, [R1+0x5f0] ;  /* 0x0005f00001f67983 */ /* 0x002f280000300a00 */
[----:B------:R-:W4:Y:S01]  /*5e80*/  LDL.LU.64 R250, [R1+0x5e8] ;  /* 0x0005e80001fa7983 */ /* 0x000f220000300a00 */
[----:B------:R-:W-:Y:S01]  /*5e90*/  ISETP.GE.U32.AND P1, PT, R81, 0x7fffff74, PT ;  /* 0x7fffff745100780c */ /* 0x000fe20003f26070 */
[----:B------:R-:W-:-:S02]  /*5ea0*/  VIADD R81, R84, 0xffffffb1 ;  /* 0xffffffb154517836 */ /* 0x000fc40000000000 */
[----:B------:R-:W-:Y:S01]  /*5eb0*/  VIADD R80, R88, 0xffffffb0 ;  /* 0xffffffb058507836 */ /* 0x000fe20000000000 */
[----:B------:R-:W1:Y:S02]  /*5ec0*/  LDC R84, c[0x0][0x230] ;  /* 0x00008c00ff547b82 */ /* 0x000e640000000800 */
[----:B------:R-:W-:Y:S02]  /*5ed0*/  ISETP.GE.U32.AND P6, PT, R81, 0x7fffff72, PT ;  /* 0x7fffff725100780c */ /* 0x000fe40003fc6070 */
[----:B------:R-:W-:Y:S01]  /*5ee0*/  ISETP.GE.U32.AND P2, PT, R80, 0x7fffff71, PT ;  /* 0x7fffff715000780c */ /* 0x000fe20003f46070 */
[----:B------:R-:W-:Y:S01]  /*5ef0*/  VIADD R80, R87, 0xffffff92 ;  /* 0xffffff9257507836 */ /* 0x000fe20000000000 */
[----:B------:R-:W-:Y:S02]  /*5f00*/  IADD3 R81, R83, -0x6d, RZ ;  /* 0xffffff9353517810 */ /* 0x000fe40007ffe0ff */
[----:B------:R-:W1:Y:S02]  /*5f10*/  LDC R88, c[0x0][0x230] ;  /* 0x00008c00ff587b82 */ /* 0x000e640000000800 */
[----:B------:R-:W-:Y:S01]  /*5f20*/  ISETP.GE.U32.AND P3, PT, R81, 0x7fffff54, PT ;  /* 0x7fffff545100780c */ /* 0x000fe20003f66070 */
[----:B------:R-:W-:Y:S01]  /*5f30*/  VIADD R81, R82, 0xffffff91 ;  /* 0xffffff9152517836 */ /* 0x000fe20000000000 */
[----:B------:R-:W-:-:S04]  /*5f40*/  ISETP.GE.U32.AND P0, PT, R80, 0x7fffff53, PT ;  /* 0x7fffff535000780c */ /* 0x000fc80003f06070 */
[----:B------:R-:W1:Y:S01]  /*5f50*/  LDC R83, c[0x0][0x230] ;  /* 0x00008c00ff537b82 */ /* 0x000e620000000800 */
[----:B------:R-:W-:-:S07]  /*5f60*/  IADD3 R80, R86, -0x70, RZ ;  /* 0xffffff9056507810 */ /* 0x000fce0007ffe0ff */
[----:B------:R-:W1:Y:S08]  /*5f70*/  LDC R87, c[0x0][0x230] ;  /* 0x00008c00ff577b82 */ /* 0x000e700000000800 */
[----:B------:R-:W1:Y:S08]  /*5f80*/  LDC R82, c[0x0][0x230] ;  /* 0x00008c00ff527b82 */ /* 0x000e700000000800 */
[----:B------:R-:W1:Y:S01]  /*5f90*/  LDC R86, c[0x0][0x230] ;  /* 0x00008c00ff567b82 */ /* 0x000e620000000800 */
[----:B------:R-:W-:-:S04]  /*5fa0*/  IMAD.WIDE R158, R184, 0x4, R158 ;  /* 0x00000004b89e7825 */ /* 0x000fc800078e029e */
[----:B--2---:R-:W-:-:S04]  /*5fb0*/  IMAD.WIDE R234, R184, 0x4, R234 ;  /* 0x00000004b8ea7825 */ /* 0x004fc800078e02ea */
[----:B------:R-:W-:-:S04]  /*5fc0*/  IMAD.WIDE R236, R184, 0x4, R236 ;  /* 0x00000004b8ec7825 */ /* 0x000fc800078e02ec */
[----:B------:R-:W-:-:S04]  /*5fd0*/  IMAD.WIDE R238, R184, 0x4, R238 ;  /* 0x00000004b8ee7825 */ /* 0x000fc800078e02ee */
[----:B------:R-:W-:-:S04]  /*5fe0*/  IMAD.WIDE R240, R184, 0x4, R240 ;  /* 0x00000004b8f07825 */ /* 0x000fc800078e02f0 */
[----:B---3--:R-:W-:-:S04]  /*5ff0*/  IMAD.WIDE R242, R184, 0x4, R242 ;  /* 0x00000004b8f27825 */ /* 0x008fc800078e02f2 */
[----:B----4-:R-:W-:-:S04]  /*6000*/  IMAD.WIDE R244, R184, 0x4, R244 ;  /* 0x00000004b8f47825 */ /* 0x010fc800078e02f4 */
[----:B------:R-:W-:-:S04]  /*6010*/  IMAD.WIDE R246, R184, 0x4, R246 ;  /* 0x00000004b8f67825 */ /* 0x000fc800078e02f6 */
[----:B------:R-:W-:-:S05]  /*6020*/  IMAD.WIDE R250, R184, 0x4, R250 ;  /* 0x00000004b8fa7825 */ /* 0x000fca00078e02fa */
[----:B------:R2:W-:Y:S04]  /*6030*/  STL.64 [R1+0x2a8], R250 ;  /* 0x0002a8fa01007387 */ /* 0x0005e80000100a00 */
[----:B------:R2:W-:Y:S04]  /*6040*/  LDGSTS.E [R10+0x10000], desc[UR10][R250.64], !P1 ;  /* 0x10000000fa0a7fae */ /* 0x0005e8000c92184a */
[----:B------:R3:W-:Y:S04]  /*6050*/  STL.64 [R1+0x2a0], R246 ;  /* 0x0002a0f601007387 */ /* 0x0007e80000100a00 */
[----:B------:R3:W-:Y:S01]  /*6060*/  LDGSTS.E [R10+0x14000], desc[UR10][R246.64], !P1 ;  /* 0x14000000f60a7fae */ /* 0x0007e2000c92184a */
[----:B------:R-:W-:-:S03]  /*6070*/  ISETP.GE.U32.AND P1, PT, R81, 0x7fffff52, PT ;  /* 0x7fffff525100780c */ /* 0x000fc60003f26070 */
[----:B------:R4:W-:Y:S04]  /*6080*/  STL.64 [R1+0x298], R244 ;  /* 0x000298f401007387 */ /* 0x0009e80000100a00 */
[----:B------:R4:W-:Y:S01]  /*6090*/  LDGSTS.E [R10+0x10004], desc[UR10][R244.64], !P4 ;  /* 0x10004000f40a7fae */ /* 0x0009e2000e12184a */
[----:B------:R-:W-:Y:S02]  /*60a0*/  VIADD R81, R85, 0xffffffaf ;  /* 0xffffffaf55517836 */ /* 0x000fe40000000000 */
[----:B--2---:R-:W-:Y:S01]  /*60b0*/  IMAD.WIDE R250, R184, 0x4, R134 ;  /* 0x00000004b8fa7825 */ /* 0x004fe200078e0286 */
[----:B------:R-:W-:Y:S01]  /*60c0*/  STL.64 [R1+0x290], R242 ;  /* 0x000290f201007387 */ /* 0x000fe20000100a00 */
[----:B------:R-:W2:Y:S03]  /*60d0*/  LDC R85, c[0x0][0x230] ;  /* 0x00008c00ff557b82 */ /* 0x000ea60000000800 */
[----:B------:R-:W-:Y:S01]  /*60e0*/  LDGSTS.E [R10+0x14004], desc[UR10][R242.64], !P4 ;  /* 0x14004000f20a7fae */ /* 0x000fe2000e12184a */
[----:B------:R-:W-:Y:S01]  /*60f0*/  ISETP.GE.U32.AND P4, PT, R80, 0x7fffff51, PT ;  /* 0x7fffff515000780c */ /* 0x000fe20003f86070 */
[----:B---3--:R-:W-:-:S02]  /*6100*/  IMAD.WIDE R246, R184, 0x4, R132 ;  /* 0x00000004b8f67825 */ /* 0x008fc400078e0284 */
[----:B------:R3:W-:Y:S01]  /*6110*/  STL.64 [R1+0x288], R240 ;  /* 0x000288f001007387 */ /* 0x0007e20000100a00 */
[----:B------:R-:W2:Y:S03]  /*6120*/  LDC R132, c[0x0][0x230] ;  /* 0x00008c00ff847b82 */ /* 0x000ea60000000800 */
[----:B------:R3:W-:Y:S01]  /*6130*/  LDGSTS.E [R10+0x10008], desc[UR10][R240.64], !P6 ;  /* 0x10008000f00a7fae */ /* 0x0007e2000f12184a */
[----:B------:R-:W-:-:S03]  /*6140*/  VIADD R80, R89, 0xffffffae ;  /* 0xffffffae59507836 */ /* 0x000fc60000000000 */
[----:B------:R-:W-:Y:S01]  /*6150*/  STL.64 [R1+0x1b8], R238 ;  /* 0x0001b8ee01007387 */ /* 0x000fe20000100a00 */
[----:B------:R-:W2:Y:S03]  /*6160*/  LDC R89, c[0x0][0x230] ;  /* 0x00008c00ff597b82 */ /* 0x000ea60000000800 */
[----:B------:R-:W-:Y:S04]  /*6170*/  LDGSTS.E [R10+0x14008], desc[UR10][R238.64], !P6 ;  /* 0x14008000ee0a7fae */ /* 0x000fe8000f12184a */
[----:B------:R1:W-:Y:S01]  /*6180*/  STL.64 [R1+0x1b0], R236 ;  /* 0x0001b0ec01007387 */ /* 0x0003e20000100a00 */
[C---:B----4-:R-:W-:Y:S01]  /*6190*/  IMAD.WIDE R244, R184.reuse, 0x4, R200 ;  /* 0x00000004b8f47825 */ /* 0x050fe200078e02c8 */
[----:B------:R-:W-:Y:S01]  /*61a0*/  ISETP.GE.U32.AND P6, PT, R81, 0x7fffff70, PT ;  /* 0x7fffff705100780c */ /* 0x000fe20003fc6070 */
[----:B------:R-:W4:Y:S01]  /*61b0*/  LDC R135, c[0x0][0x230] ;  /* 0x00008c00ff877b82 */ /* 0x000f220000000800 */
[----:B------:R1:W-:Y:S04]  /*61c0*/  LDGSTS.E [R10+0x1000c], desc[UR10][R236.64], !P2 ;  /* 0x1000c000ec0a7fae */ /* 0x0003e8000d12184a */
[----:B------:R1:W-:Y:S01]  /*61d0*/  STL.64 [R1+0x1a8], R234 ;  /* 0x0001a8ea01007387 */ /* 0x0003e20000100a00 */
[----:B---3--:R-:W-:-:S04]  /*61e0*/  IMAD.WIDE R240, R184, 0x4, R140 ;  /* 0x00000004b8f07825 */ /* 0x008fc800078e028c */
[C---:B------:R-:W-:Y:S01]  /*61f0*/  IMAD.WIDE R214, R184.reuse, 0x4, R214 ;  /* 0x00000004b8d67825 */ /* 0x040fe200078e02d6 */
[----:B------:R3:W-:Y:S03]  /*6200*/  LDGSTS.E [R10+0x1400c], desc[UR10][R234.64], !P2 ;  /* 0x1400c000ea0a7fae */ /* 0x0007e6000d12184a */
[C---:B------:R-:W-:Y:S01]  /*6210*/  IMAD.WIDE R216, R184.reuse, 0x4, R216 ;  /* 0x00000004b8d87825 */ /* 0x040fe200078e02d8 */
[----:B------:R-:W-:Y:S03]  /*6220*/  LDGSTS.E [R10+0x18000], desc[UR10][R246.64], !P3 ;  /* 0x18000000f60a7fae */ /* 0x000fe6000d92184a */
[C---:B------:R-:W-:Y:S01]  /*6230*/  IMAD.WIDE R218, R184.reuse, 0x4, R218 ;  /* 0x00000004b8da7825 */ /* 0x040fe200078e02da */
[----:B------:R-:W-:Y:S03]  /*6240*/  LDGSTS.E [R10+0x1c000], desc[UR10][R250.64], !P3 ;  /* 0x1c000000fa0a7fae */ /* 0x000fe6000d92184a */
[----:B------:R-:W-:-:S04]  /*6250*/  IMAD.WIDE R220, R184, 0x4, R220 ;  /* 0x00000004b8dc7825 */ /* 0x000fc800078e02dc */
[----:B------:R-:W-:-:S04]  /*6260*/  IMAD.WIDE R222, R184, 0x4, R222 ;  /* 0x00000004b8de7825 */ /* 0x000fc800078e02de */
[----:B------:R-:W-:-:S04]  /*6270*/  IMAD.WIDE R224, R184, 0x4, R224 ;  /* 0x00000004b8e07825 */ /* 0x000fc800078e02e0 */
[----:B------:R-:W-:-:S04]  /*6280*/  IMAD.WIDE R226, R184, 0x4, R226 ;  /* 0x00000004b8e27825 */ /* 0x000fc800078e02e2 */
[----:B------:R-:W-:-:S04]  /*6290*/  IMAD.WIDE R228, R184, 0x4, R228 ;  /* 0x00000004b8e47825 */ /* 0x000fc800078e02e4 */
[----:B------:R-:W-:-:S04]  /*62a0*/  IMAD.WIDE R230, R184, 0x4, R230 ;  /* 0x00000004b8e67825 */ /* 0x000fc800078e02e6 */
[C---:B------:R-:W-:Y:S01]  /*62b0*/  IMAD.WIDE R232, R184.reuse, 0x4, R232 ;  /* 0x00000004b8e87825 */ /* 0x040fe200078e02e8 */
[----:B------:R-:W2:Y:S03]  /*62c0*/  S2R R252, SR_TID.X ;  /* 0x0000000000fc7919 */ /* 0x000ea60000002100 */
[C---:B------:R-:W-:Y:S01]  /*62d0*/  IMAD.WIDE R122, R184.reuse, 0x4, R188 ;  /* 0x00000004b87a7825 */ /* 0x040fe200078e02bc */
[----:B------:R-:W-:Y:S01]  /*62e0*/  IADD3 R127, R127, -0x84, RZ ;  /* 0xffffff7c7f7f7810 */ /* 0x000fe20007ffe0ff */
[----:B------:R-:W4:Y:S02]  /*62f0*/  LDC R134, c[0x0][0x230] ;  /* 0x00008c00ff867b82 */ /* 0x000f240000000800 */
[----:B-1----:R-:W-:-:S04]  /*6300*/  IMAD.WIDE R236, R184, 0x4, R136 ;  /* 0x00000004b8ec7825 */ /* 0x002fc800078e0288 */
[----:B---3--:R-:W-:Y:S01]  /*6310*/  IMAD.WIDE R234, R184, 0x4, R138 ;  /* 0x00000004b8ea7825 */ /* 0x008fe200078e028a */
[----:B------:R1:W-:Y:S01]  /*6320*/  STL.64 [R1], R236 ;  /* 0x000000ec01007387 */ /* 0x0003e20000100a00 */
[----:B------:R-:W-:Y:S01]  /*6330*/  ISETP.GE.U32.AND P2, PT, R80, 0x7fffff6f, PT ;  /* 0x7fffff6f5000780c */ /* 0x000fe20003f46070 */
[----:B------:R-:W3:Y:S01]  /*6340*/  LDC R200, c[0x0][0x230] ;  /* 0x00008c00ffc87b82 */ /* 0x000ee20000000800 */
[----:B------:R-:W-:Y:S01]  /*6350*/  IMAD.WIDE R238, R184, 0x4, R142 ;  /* 0x00000004b8ee7825 */ /* 0x000fe200078e028e */
[----:B------:R1:W-:Y:S01]  /*6360*/  LDGSTS.E [R10+0x18004], desc[UR10][R236.64], !P0 ;  /* 0x18004000ec0a7fae */ /* 0x0003e2000c12184a */
[----:B------:R-:W-:-:S03]  /*6370*/  IADD3 R81, R84, -0x53, RZ ;  /* 0xffffffad54517810 */ /* 0x000fc60007ffe0ff */
[----:B------:R2:W-:Y:S01]  /*6380*/  STL.64 [R1+0x8], R234 ;  /* 0x000008ea01007387 */ /* 0x0005e20000100a00 */
[----:B------:R-:W-:Y:S01]  /*6390*/  VIADD R80, R88, 0xffffffac ;  /* 0xffffffac58507836 */ /* 0x000fe20000000000 */
[----:B------:R-:W4:Y:S02]  /*63a0*/  LDC R84, c[0x0][0x230] ;  /* 0x00008c00ff547b82 */ /* 0x000f240000000800 */
[----:B------:R2:W-:Y:S01]  /*63b0*/  LDGSTS.E [R10+0x1c004], desc[UR10][R234.64], !P0 ;  /* 0x1c004000ea0a7fae */ /* 0x0005e2000c12184a */
[----:B-1----:R-:W-:-:S03]  /*63c0*/  IMAD.WIDE R236, R184, 0x4, R144 ;  /* 0x00000004b8ec7825 */ /* 0x002fc600078e0290 */
[----:B------:R-:W-:Y:S01]  /*63d0*/  STL.64 [R1+0x10], R240 ;  /* 0x000010f001007387 */ /* 0x000fe20000100a00 */
[----:B------:R-:W-:Y:S01]  /*63e0*/  ISETP.GE.U32.AND P3, PT, R81, 0x7fffff6e, PT ;  /* 0x7fffff6e5100780c */ /* 0x000fe20003f66070 */
[----:B------:R-:W1:Y:S02]  /*63f0*/  LDC R88, c[0x0][0x230] ;  /* 0x00008c00ff587b82 */ /* 0x000e640000000800 */
[----:B------:R-:W-:Y:S01]  /*6400*/  LDGSTS.E [R10+0x18008], desc[UR10][R240.64], !P1 ;  /* 0x18008000f00a7fae */ /* 0x000fe2000c92184a */
[----:B--2---:R-:W-:-:S03]  /*6410*/  IMAD.WIDE R234, R184, 0x4, R146 ;  /* 0x00000004b8ea7825 */ /* 0x004fc600078e0292 */
[----:B------:R-:W-:Y:S01]  /*6420*/  STL.64 [R1+0x18], R238 ;  /* 0x000018ee01007387 */ /* 0x000fe20000100a00 */
[----:B------:R-:W-:Y:S01]  /*6430*/  ISETP.GE.U32.AND P0, PT, R80, 0x7fffff6d, PT ;  /* 0x7fffff6d5000780c */ /* 0x000fe20003f06070 */
[----:B------:R-:W2:Y:S02]  /*6440*/  LDC R142, c[0x0][0x230] ;  /* 0x00008c00ff8e7b82 */ /* 0x000ea40000000800 */
[----:B------:R-:W-:Y:S01]  /*6450*/  LDGSTS.E [R10+0x1c008], desc[UR10][R238.64], !P1 ;  /* 0x1c008000ee0a7fae */ /* 0x000fe2000c92184a */
[----:B------:R-:W-:-:S03]  /*6460*/  VIADD R81, R83, 0xffffff8f ;  /* 0xffffff8f53517836 */ /* 0x000fc60000000000 */
[----:B------:R3:W-:Y:S01]  /*6470*/  STL.64 [R1+0x20], R236 ;  /* 0x000020ec01007387 */ /* 0x0007e20000100a00 */
[----:B------:R-:W-:Y:S01]  /*6480*/  IADD3 R80, R87, -0x72, RZ ;  /* 0xffffff8e57507810 */ /* 0x000fe20007ffe0ff */
[----:B------:R-:W2:Y:S02]  /*6490*/  LDC R83, c[0x0][0x230] ;  /* 0x00008c00ff537b82 */ /* 0x000ea40000000800 */
[----:B------:R3:W-:Y:S04]  /*64a0*/  LDGSTS.E [R10+0x1800c], desc[UR10][R236.64], !P4 ;  /* 0x1800c000ec0a7fae */ /* 0x0007e8000e12184a */
[----:B------:R4:W-:Y:S01]  /*64b0*/  STL.64 [R1+0x28], R234 ;  /* 0x000028ea01007387 */ /* 0x0009e20000100a00 */
[----:B------:R-:W-:Y:S01]  /*64c0*/  ISETP.GE.U32.AND P1, PT, R81, 0x7fffff50, PT ;  /* 0x7fffff505100780c */ /* 0x000fe20003f26070 */
[----:B------:R-:W2:Y:S02]  /*64d0*/  LDC R87, c[0x0][0x230] ;  /* 0x00008c00ff577b82 */ /* 0x000ea40000000800 */
[----:B------:R4:W-:Y:S01]  /*64e0*/  LDGSTS.E [R10+0x1c00c], desc[UR10][R234.64], !P4 ;  /* 0x1c00c000ea0a7fae */ /* 0x0009e2000e12184a */
[----:B---3--:R-:W-:Y:S01]  /*64f0*/  IMAD.WIDE R236, R184, 0x4, R148 ;  /* 0x00000004b8ec7825 */ /* 0x008fe200078e0294 */
[----:B------:R-:W-:-:S04]  /*6500*/  ISETP.GE.U32.AND P4, PT, R80, 0x7fffff4f, PT ;  /* 0x7fffff4f5000780c */ /* 0x000fc80003f86070 */
[----:B------:R-:W3:Y:S01]  /*6510*/  LDC R143, c[0x0][0x230] ;  /* 0x00008c00ff8f7b82 */ /* 0x000ee20000000800 */
[C---:B----4-:R-:W-:Y:S01]  /*6520*/  IMAD.WIDE R234, R184.reuse, 0x4, R150 ;  /* 0x00000004b8ea7825 */ /* 0x050fe200078e0296 */
[----:B------:R-:W-:Y:S03]  /*6530*/  STL.64 [R1+0x1a0], R236 ;  /* 0x0001a0ec01007387 */ /* 0x000fe60000100a00 */
[----:B------:R-:W-:Y:S01]  /*6540*/  IMAD.WIDE R242, R184, 0x4, R202 ;  /* 0x00000004b8f27825 */ /* 0x000fe200078e02ca */
[----:B------:R-:W-:Y:S01]  /*6550*/  LDGSTS.E [R11+0x10000], desc[UR10][R236.64], !P6 ;  /* 0x10000000ec0b7fae */ /* 0x000fe2000f12184a */
[----:B------:R-:W-:Y:S01]  /*6560*/  LOP3.LUT R252, R252, 0x3f, RZ, 0xc0, !PT ;  /* 0x0000003ffcfc7812 */ /* 0x000fe200078ec0ff */
[----:B------:R-:W4:Y:S01]  /*6570*/  LDC R151, c[0x0][0x230] ;  /* 0x00008c00ff977b82 */ /* 0x000f220000000800 */
[----:B------:R-:W-:Y:S01]  /*6580*/  VIADD R81, R82, 0xffffff8d ;  /* 0xffffff8d52517836 */ /* 0x000fe20000000000 */
[----:B------:R-:W-:Y:S01]  /*6590*/  STL.64 [R1+0x198], R234 ;  /* 0x000198ea01007387 */ /* 0x000fe20000100a00 */
[----:B------:R-:W-:-:S03]  /*65a0*/  VIADD R80, R86, 0xffffff8c ;  /* 0xffffff8c56507836 */ /* 0x000fc60000000000 */
[----:B------:R-:W-:Y:S02]  /*65b0*/  LDGSTS.E [R11+0x14000], desc[UR10][R234.64], !P6 ;  /* 0x14000000ea0b7fae */ /* 0x000fe4000f12184a */
[----:B------:R-:W4:Y:S02]  /*65c0*/  LDC R86, c[0x0][0x230] ;  /* 0x00008c00ff567b82 */ /* 0x000f240000000800 */
[----:B------:R1:W-:Y:S04]  /*65d0*/  STL.64 [R1+0x190], R152 ;  /* 0x0001909801007387 */ /* 0x0003e80000100a00 */
[----:B------:R1:W-:Y:S01]  /*65e0*/  LDGSTS.E [R11+0x10004], desc[UR10][R152.64], !P2 ;  /* 0x10004000980b7fae */ /* 0x0003e2000d12184a */
[----:B------:R-:W-:Y:S01]  /*65f0*/  ISETP.GE.U32.AND P6, PT, R81, 0x7fffff4e, PT ;  /* 0x7fffff4e5100780c */ /* 0x000fe20003fc6070 */
[----:B------:R-:W4:Y:S02]  /*6600*/  LDC R82, c[0x0][0x230] ;  /* 0x00008c00ff527b82 */ /* 0x000f240000000800 */
[----:B------:R2:W-:Y:S04]  /*6610*/  STL.64 [R1+0x188], R154 ;  /* 0x0001889a01007387 */ /* 0x0005e80000100a00 */
[----:B------:R2:W-:Y:S01]  /*6620*/  LDGSTS.E [R11+0x14004], desc[UR10][R154.64], !P2 ;  /* 0x140040009a0b7fae */ /* 0x0005e2000d12184a */
[----:B------:R-:W-:Y:S01]  /*6630*/  ISETP.GE.U32.AND P2, PT, R80, 0x7fffff4d, PT ;  /* 0x7fffff4d5000780c */ /* 0x000fe20003f46070 */
[C---:B------:R-:W-:Y:S01]  /*6640*/  IMAD.WIDE R240, R184.reuse, 0x4, R204 ;  /* 0x00000004b8f07825 */ /* 0x040fe200078e02cc */
[----:B------:R-:W4:Y:S01]  /*6650*/  LDC R150, c[0x0][0x230] ;  /* 0x00008c00ff967b82 */ /* 0x000f220000000800 */
[----:B------:R3:W-:Y:S02]  /*6660*/  STL.64 [R1+0x180], R156 ;  /* 0x0001809c01007387 */ /* 0x0007e40000100a00 */
[----:B-1----:R-:W-:-:S02]  /*6670*/  IMAD.WIDE R152, R184, 0x4, R162 ;  /* 0x00000004b8987825 */ /* 0x002fc400078e02a2 */
[----:B------:R3:W-:Y:S02]  /*6680*/  LDGSTS.E [R11+0x10008], desc[UR10][R156.64], !P3 ;  /* 0x100080009c0b7fae */ /* 0x0007e4000d92184a */
[C---:B--2---:R-:W-:Y:S02]  /*6690*/  IMAD.WIDE R154, R184.reuse, 0x4, R160 ;  /* 0x00000004b89a7825 */ /* 0x044fe400078e02a0 */
[----:B------:R1:W-:Y:S01]  /*66a0*/  STL.64 [R1+0x178], R158 ;  /* 0x0001789e01007387 */ /* 0x0003e20000100a00 */
[----:B------:R-:W-:Y:S01]  /*66b0*/  IADD3 R81, R85, -0x55, RZ ;  /* 0xffffffab55517810 */ /* 0x000fe20007ffe0ff */
[----:B------:R-:W2:Y:S02]  /*66c0*/  LDC R204, c[0x0][0x230] ;  /* 0x00008c00ffcc7b82 */ /* 0x000ea40000000800 */
[----:B------:R1:W-:Y:S01]  /*66d0*/  LDGSTS.E [R11+0x14008], desc[UR10][R158.64], !P3 ;  /* 0x140080009e0b7fae */ /* 0x0003e2000d92184a */
[----:B------:R-:W-:Y:S02]  /*66e0*/  VIADD R80, R89, 0xffffffaa ;  /* 0xffffffaa59507836 */ /* 0x000fe40000000000 */
[C---:B---3--:R-:W-:Y:S01]  /*66f0*/  IMAD.WIDE R156, R184.reuse, 0x4, R166 ;  /* 0x00000004b89c7825 */ /* 0x048fe200078e02a6 */
[----:B------:R3:W-:Y:S01]  /*6700*/  STL.64 [R1+0x170], R154 ;  /* 0x0001709a01007387 */ /* 0x0007e20000100a00 */
[----:B------:R-:W-:Y:S01]  /*6710*/  ISETP.GE.U32.AND P3, PT, R81, 0x7fffff6c, PT ;  /* 0x7fffff6c5100780c */ /* 0x000fe20003f66070 */
[----:B------:R-:W2:Y:S02]  /*6720*/  LDC R85, c[0x0][0x230] ;  /* 0x00008c00ff557b82 */ /* 0x000ea40000000800 */
[----:B------:R3:W-:Y:S01]  /*6730*/  LDGSTS.E [R11+0x1000c], desc[UR10][R154.64], !P0 ;  /* 0x1000c0009a0b7fae */ /* 0x0007e2000c12184a */
[----:B-1----:R-:W-:-:S03]  /*6740*/  IMAD.WIDE R158, R184, 0x4, R164 ;  /* 0x00000004b89e7825 */ /* 0x002fc600078e02a4 */
[----:B------:R1:W-:Y:S02]  /*6750*/  STL.64 [R1+0x168], R152 ;  /* 0x0001689801007387 */ /* 0x0003e40000100a00 */
[----:B------:R-:W2:Y:S02]  /*6760*/  LDC R89, c[0x0][0x230] ;  /* 0x00008c00ff597b82 */ /* 0x000ea40000000800 */
[----:B------:R1:W-:Y:S01]  /*6770*/  LDGSTS.E [R11+0x1400c], desc[UR10][R152.64], !P0 ;  /* 0x1400c000980b7fae */ /* 0x0003e2000c12184a */
[----:B---3--:R-:W-:-:S03]  /*6780*/  IMAD.WIDE R154, R184, 0x4, R168 ;  /* 0x00000004b89a7825 */ /* 0x008fc600078e02a8 */
[----:B------:R3:W-:Y:S01]  /*6790*/  STL.64 [R1+0xa8], R158 ;  /* 0x0000a89e01007387 */ /* 0x0007e20000100a00 */
[----:B------:R-:W-:-:S03]  /*67a0*/  ISETP.GE.U32.AND P0, PT, R80, 0x7fffff6b, PT ;  /* 0x7fffff6b5000780c */ /* 0x000fc60003f06070 */
[----:B------:R3:W-:Y:S01]  /*67b0*/  LDGSTS.E [R11+0x18000], desc[UR10][R158.64], !P1 ;  /* 0x180000009e0b7fae */ /* 0x0007e2000c92184a */
[----:B-1----:R-:W-:-:S03]  /*67c0*/  IMAD.WIDE R152, R184, 0x4, R170 ;  /* 0x00000004b8987825 */ /* 0x002fc600078e02aa */
[----:B------:R1:W-:Y:S01]  /*67d0*/  STL.64 [R1+0xa0], R156 ;  /* 0x0000a09c01007387 */ /* 0x0003e20000100a00 */
[----:B------:R-:W-:-:S03]  /*67e0*/  VIADD R81, R84, 0xffffffa9 ;  /* 0xffffffa954517836 */ /* 0x000fc60000000000 */
[----:B------:R1:W-:Y:S01]  /*67f0*/  LDGSTS.E [R11+0x1c000], desc[UR10][R156.64], !P1 ;  /* 0x1c0000009c0b7fae */ /* 0x0003e2000c92184a */
[----:B------:R-:W-:Y:S01]  /*6800*/  IADD3 R80, R88, -0x58, RZ ;  /* 0xffffffa858507810 */ /* 0x000fe20007ffe0ff */
[----:B------:R-:W2:Y:S01]  /*6810*/  LDC R84, c[0x0][0x230] ;  /* 0x00008c00ff547b82 */ /* 0x000ea20000000800 */
[C---:B---3--:R-:W-:Y:S01]  /*6820*/  IMAD.WIDE R158, R184.reuse, 0x4, R172 ;  /* 0x00000004b89e7825 */ /* 0x048fe200078e02ac */
[----:B------:R3:W-:Y:S04]  /*6830*/  STL.64 [R1+0x98], R154 ;  /* 0x0000989a01007387 */ /* 0x0007e80000100a00 */
[----:B------:R3:W-:Y:S01]  /*6840*/  LDGSTS.E [R11+0x18004], desc[UR10][R154.64], !P4 ;  /* 0x180040009a0b7fae */ /* 0x0007e2000e12184a */
[----:B-1----:R-:W-:-:S03]  /*6850*/  IMAD.WIDE R156, R184, 0x4, R174 ;  /* 0x00000004b89c7825 */ /* 0x002fc600078e02ae */
[----:B------:R1:W-:Y:S01]  /*6860*/  STL.64 [R1+0x90], R152 ;  /* 0x0000909801007387 */ /* 0x0003e20000100a00 */
[----:B------:R-:W-:Y:S01]  /*6870*/  ISETP.GE.U32.AND P1, PT, R81, 0x7fffff6a, PT ;  /* 0x7fffff6a5100780c */ /* 0x000fe20003f26070 */
[----:B------:R-:W2:Y:S02]  /*6880*/  LDC R88, c[0x0][0x230] ;  /* 0x00008c00ff587b82 */ /* 0x000ea40000000800 */
[----:B------:R1:W-:Y:S01]  /*6890*/  LDGSTS.E [R11+0x1c004], desc[UR10][R152.64], !P4 ;  /* 0x1c004000980b7fae */ /* 0x0003e2000e12184a */
[----:B---3--:R-:W-:-:S03]  /*68a0*/  IMAD.WIDE R154, R184, 0x4, R176 ;  /* 0x00000004b89a7825 */ /* 0x008fc600078e02b0 */
[----:B------:R3:W-:Y:S01]  /*68b0*/  STL.64 [R1+0x88], R158 ;  /* 0x0000889e01007387 */ /* 0x0007e20000100a00 */
[----:B------:R-:W-:-:S03]  /*68c0*/  IMAD.WIDE R238, R184, 0x4, R206 ;  /* 0x00000004b8ee7825 */ /* 0x000fc600078e02ce */
[----:B------:R3:W-:Y:S01]  /*68d0*/  LDGSTS.E [R11+0x18008], desc[UR10][R158.64], !P6 ;  /* 0x180080009e0b7fae */ /* 0x0007e2000f12184a */
[----:B------:R-:W-:-:S03]  /*68e0*/  IMAD.WIDE R236, R184, 0x4, R208 ;  /* 0x00000004b8ec7825 */ /* 0x000fc600078e02d0 */
[----:B------:R4:W-:Y:S01]  /*68f0*/  STL.64 [R1+0x80], R156 ;  /* 0x0000809c01007387 */ /* 0x0009e20000100a00 */
[----:B------:R-:W-:-:S03]  /*6900*/  IMAD.WIDE R234, R184, 0x4, R210 ;  /* 0x00000004b8ea7825 */ /* 0x000fc600078e02d2 */
[----:B------:R4:W-:Y:S01]  /*6910*/  LDGSTS.E [R11+0x1c008], desc[UR10][R156.64], !P6 ;  /* 0x1c0080009c0b7fae */ /* 0x0009e2000f12184a */
[----:B------:R-:W-:Y:S02]  /*6920*/  VIADD R126, R126, 0xffffff5f ;  /* 0xffffff5f7e7e7836 */ /* 0x000fe40000000000 */
[----:B------:R-:W-:Y:S02]  /*6930*/  VIADD R135, R135, 0xffffff5b ;  /* 0xffffff5b87877836 */ /* 0x000fe40000000000 */
[----:B------:R-:W-:Y:S01]  /*6940*/  VIADD R134, R134, 0xffffff5a ;  /* 0xffffff5a86867836 */ /* 0x000fe20000000000 */
[----:B------:R-:W-:Y:S01]  /*6950*/  IADD3 R143, R143, -0xa7, RZ ;  /* 0xffffff598f8f7810 */ /* 0x000fe20007ffe0ff */
[----:B-1----:R-:W-:Y:S01]  /*6960*/  IMAD.WIDE R152, R184, 0x4, R178 ;  /* 0x00000004b8987825 */ /* 0x002fe200078e02b2 */
[----:B------:R1:W-:Y:S01]  /*6970*/  STL.64 [R1+0x78], R154 ;  /* 0x0000789a01007387 */ /* 0x0003e20000100a00 */
[----:B------:R-:W-:Y:S01]  /*6980*/  ISETP.GE.U32.AND P4, PT, R80, 0x7fffff69, PT ;  /* 0x7fffff695000780c */ /* 0x000fe20003f86070 */
[----:B------:R-:W2:Y:S01]  /*6990*/  LDC R175, c[0x0][0x230] ;  /* 0x00008c00ffaf7b82 */ /* 0x000ea20000000800 */
[C---:B---3--:R-:W-:Y:S01]  /*69a0*/  IMAD.WIDE R158, R184.reuse, 0x4, R180 ;  /* 0x00000004b89e7825 */ /* 0x048fe200078e02b4 */
[----:B------:R1:W-:Y:S03]  /*69b0*/  LDGSTS.E [R11+0x1800c], desc[UR10][R154.64], !P2 ;  /* 0x1800c0009a0b7fae */ /* 0x0003e6000d12184a */
[----:B----4-:R-:W-:Y:S01]  /*69c0*/  IMAD.WIDE R156, R184, 0x4, R182 ;  /* 0x00000004b89c7825 */ /* 0x010fe200078e02b6 */
[----:B------:R3:W-:Y:S03]  /*69d0*/  STL.64 [R1+0x70], R152 ;  /* 0x0000709801007387 */ /* 0x0007e60000100a00 */
[----:B------:R-:W-:Y:S01]  /*69e0*/  VIADD R142, R142, 0xffffff58 ;  /* 0xffffff588e8e7836 */ /* 0x000fe20000000000 */
[----:B------:R3:W-:Y:S01]  /*69f0*/  LDGSTS.E [R11+0x1c00c], desc[UR10][R152.64], !P2 ;  /* 0x1c00c000980b7fae */ /* 0x0007e2000d12184a */
[----:B------:R-:W-:Y:S01]  /*6a00*/  VIADD R80, R87, 0xffffff8a ;  /* 0xffffff8a57507836 */ /* 0x000fe20000000000 */
[----:B------:R-:W-:Y:S01]  /*6a10*/  IADD3 R150, R150, -0x8a, RZ ;  /* 0xffffff7696967810 */ /* 0x000fe20007ffe0ff */
[----:B------:R-:W4:Y:S01]  /*6a20*/  LDC R87, c[0x0][0x230] ;  /* 0x00008c00ff577b82 */ /* 0x000f220000000800 */
[C---:B-1----:R-:W-:Y:S01]  /*6a30*/  IMAD.WIDE R154, R184.reuse, 0x4, R186 ;  /* 0x00000004b89a7825 */ /* 0x042fe200078e02ba */
[----:B------:R1:W-:Y:S04]  /*6a40*/  STL.64 [R1+0x68], R158 ;  /* 0x0000689e01007387 */ /* 0x0003e80000100a00 */
[----:B------:R1:W-:Y:S01]  /*6a50*/  LDGSTS.E [R12+0x10000], desc[UR10][R158.64], !P3 ;  /* 0x100000009e0c7fae */ /* 0x0003e2000d92184a */
[----:B------:R-:W-:Y:S01]  /*6a60*/  VIADD R81, R83, 0xffffff8b ;  /* 0xffffff8b53517836 */ /* 0x000fe20000000000 */
[----:B------:R-:W4:Y:S01]  /*6a70*/  LDC R174, c[0x0][0x230] ;  /* 0x00008c00ffae7b82 */ /* 0x000f220000000800 */
[----:B---3--:R-:W-:Y:S01]  /*6a80*/  IMAD.WIDE R152, R184, 0x4, R190 ;  /* 0x00000004b8987825 */ /* 0x008fe200078e02be */
[----:B------:R3:W-:Y:S04]  /*6a90*/  STL.64 [R1+0x60], R156 ;  /* 0x0000609c01007387 */ /* 0x0007e80000100a00 */
[----:B------:R3:W-:Y:S01]  /*6aa0*/  LDGSTS.E [R12+0x14000], desc[UR10][R156.64], !P3 ;  /* 0x140000009c0c7fae */ /* 0x0007e2000d92184a */
[----:B------:R-:W-:Y:S01]  /*6ab0*/  ISETP.GE.U32.AND P2, PT, R80, 0x7fffff4b, PT ;  /* 0x7fffff4b5000780c */ /* 0x000fe20003f46070 */
[----:B------:R-:W4:Y:S01]  /*6ac0*/  LDC R83, c[0x0][0x230] ;  /* 0x00008c00ff537b82 */ /* 0x000f220000000800 */
[C---:B-1----:R-:W-:Y:S01]  /*6ad0*/  IMAD.WIDE R158, R184.reuse, 0x4, R192 ;  /* 0x00000004b89e7825 */ /* 0x042fe200078e02c0 */
[----:B------:R1:W-:Y:S04]  /*6ae0*/  STL.64 [R1+0x58], R154 ;  /* 0x0000589a01007387 */ /* 0x0003e80000100a00 */
[----:B------:R1:W-:Y:S01]  /*6af0*/  LDGSTS.E [R12+0x10004], desc[UR10][R154.64], !P0 ;  /* 0x100040009a0c7fae */ /* 0x0003e2000c12184a */
[----:B------:R-:W-:Y:S01]  /*6b00*/  VIADD R151, R151, 0xffffff77 ;  /* 0xffffff7797977836 */ /* 0x000fe20000000000 */
[----:B------:R-:W4:Y:S01]  /*6b10*/  LDC R183, c[0x0][0x230] ;  /* 0x00008c00ffb77b82 */ /* 0x000f220000000800 */
[C---:B---3--:R-:W-:Y:S01]  /*6b20*/  IMAD.WIDE R156, R184.reuse, 0x4, R194 ;  /* 0x00000004b89c7825 */ /* 0x048fe200078e02c2 */
[----:B------:R3:W-:Y:S04]  /*6b30*/  STL.64 [R1+0x50], R152 ;  /* 0x0000509801007387 */ /* 0x0007e80000100a00 */
[----:B------:R3:W-:Y:S01]  /*6b40*/  LDGSTS.E [R12+0x14004], desc[UR10][R152.64], !P0 ;  /* 0x14004000980c7fae */ /* 0x0007e2000c12184a */
[----:B--2---:R-:W-:Y:S01]  /*6b50*/  VIADD R175, R175, 0xffffff55 ;  /* 0xffffff55afaf7836 */ /* 0x004fe20000000000 */
[----:B------:R-:W2:Y:S01]  /*6b60*/  LDC R182, c[0x0][0x230] ;  /* 0x00008c00ffb67b82 */ /* 0x000ea20000000800 */
[----:B-1----:R-:W-:Y:S01]  /*6b70*/  IMAD.WIDE R154, R184, 0x4, R196 ;  /* 0x00000004b89a7825 */ /* 0x002fe200078e02c4 */
[----:B------:R-:W-:Y:S04]  /*6b80*/  STL.64 [R1+0x48], R158 ;  /* 0x0000489e01007387 */ /* 0x000fe80000100a00 */
[----:B------:R1:W-:Y:S01]  /*6b90*/  STL.64 [R1+0x40], R156 ;  /* 0x0000409c01007387 */ /* 0x0003e20000100a00 */
[----:B------:R-:W-:Y:S01]  /*6ba0*/  VIADD R80, R86, 0xffffff88 ;  /* 0xffffff8856507836 */ /* 0x000fe20000000000 */
[----:B------:R-:W-:Y:S01]  /*6bb0*/  ISETP.GE.U32.AND P6, PT, R81, 0x7fffff4c, PT ;  /* 0x7fffff4c5100780c */ /* 0x000fe20003fc6070 */
[----:B---3--:R-:W-:Y:S01]  /*6bc0*/  IMAD.WIDE R152, R184, 0x4, R198 ;  /* 0x00000004b8987825 */ /* 0x008fe200078e02c6 */
[----:B------:R3:W-:Y:S01]  /*6bd0*/  LDGSTS.E [R12+0x10008], desc[UR10][R158.64], !P1 ;  /* 0x100080009e0c7fae */ /* 0x0007e2000c92184a */
[----:B------:R-:W3:Y:S03]  /*6be0*/  LDC R86, c[0x0][0x230] ;  /* 0x00008c00ff567b82 */ /* 0x000ee60000000800 */
[----:B------:R4:W-:Y:S04]  /*6bf0*/  STL.64 [R1+0x38], R154 ;  /* 0x0000389a01007387 */ /* 0x0009e80000100a00 */
[----:B------:R3:W-:Y:S01]  /*6c00*/  LDGSTS.E [R12+0x14008], desc[UR10][R156.64], !P1 ;  /* 0x140080009c0c7fae */ /* 0x0007e2000c92184a */
[----:B------:R-:W-:Y:S01]  /*6c10*/  IMAD.SHL.U32 R186, R185, 0x40, RZ ;  /* 0x00000040b9ba7824 */ /* 0x000fe200078e00ff */
[----:B------:R-:W-:Y:S01]  /*6c20*/  IADD3 R81, R82, -0x77, RZ ;  /* 0xffffff8952517810 */ /* 0x000fe20007ffe0ff */
[----:B------:R-:W3:Y:S01]  /*6c30*/  LDC R185, c[0x0][0x230] ;  /* 0x00008c00ffb97b82 */ /* 0x000ee20000000800 */
[----:B------:R2:W-:Y:S04]  /*6c40*/  STL.64 [R1+0x30], R152 ;  /* 0x0000309801007387 */ /* 0x0005e80000100a00 */
[----:B------:R3:W-:Y:S03]  /*6c50*/  LDGSTS.E [R12+0x1000c], desc[UR10][R154.64], !P4 ;  /* 0x1000c0009a0c7fae */ /* 0x0007e6000e12184a */
[----:B------:R-:W3:Y:S01]  /*6c60*/  LDC R82, c[0x0][0x230] ;  /* 0x00008c00ff527b82 */ /* 0x000ee20000000800 */
[----:B-1----:R-:W3:Y:S04]  /*6c70*/  LDL.LU.64 R156, [R1+0xb0] ;  /* 0x0000b000019c7983 */ /* 0x002ee80000300a00 */
[----:B------:R1:W-:Y:S01]  /*6c80*/  LDGSTS.E [R12+0x1400c], desc[UR10][R152.64], !P4 ;  /* 0x1400c000980c7fae */ /* 0x0003e2000e12184a */
[----:B----4-:R-:W-:Y:S01]  /*6c90*/  IADD3 R174, R174, -0xac, RZ ;  /* 0xffffff54aeae7810 */ /* 0x010fe20007ffe0ff */
[----:B------:R-:W-:Y:S01]  /*6ca0*/  VIADD R183, R183, 0xffffff73 ;  /* 0xffffff73b7b77836 */ /* 0x000fe20000000000 */
[----:B------:R-:W4:Y:S01]  /*6cb0*/  LDC R187, c[0x0][0x230] ;  /* 0x00008c00ffbb7b82 */ /* 0x000f220000000800 */
[----:B------:R-:W4:Y:S01]  /*6cc0*/  LDL.LU.64 R154, [R1+0xb8] ;  /* 0x0000b800019a7983 */ /* 0x000f220000300a00 */
[----:B------:R-:W-:-:S02]  /*6cd0*/  ISETP.GE.U32.AND P3, PT, R81, 0x7fffff4a, PT ;  /* 0x7fffff4a5100780c */ /* 0x000fc40003f66070 */
[----:B------:R-:W-:Y:S01]  /*6ce0*/  ISETP.GE.U32.AND P0, PT, R80, 0x7fffff49, PT ;  /* 0x7fffff495000780c */ /* 0x000fe20003f06070 */
[----:B------:R-:W-:Y:S01]  /*6cf0*/  LDGSTS.E [R12+0x18000], desc[UR10][R244.64], !P6 ;  /* 0x18000000f40c7fae */ /* 0x000fe2000f12184a */
[----:B--2---:R-:W-:Y:S02]  /*6d00*/  VIADD R182, R182, 0xffffff72 ;  /* 0xffffff72b6b67836 */ /* 0x004fe40000000000 */
[----:B------:R-:W2:Y:S01]  /*6d10*/  LDC R196, c[0x0][0x230] ;  /* 0x00008c00ffc47b82 */ /* 0x000ea20000000800 */
[----:B------:R-:W2:Y:S04]  /*6d20*/  LDL.LU.64 R152, [R1+0xc0] ;  /* 0x0000c00001987983 */ /* 0x000ea80000300a00 */
[----:B------:R-:W2:Y:S03]  /*6d30*/  LDL.LU.64 R166, [R1+0xc8] ;  /* 0x0000c80001a67983 */ /* 0x000ea60000300a00 */
[----:B------:R-:W1:Y:S01]  /*6d40*/  LDC R208, c[0x0][0x230] ;  /* 0x00008c00ffd07b82 */ /* 0x000e620000000800 */
[----:B------:R-:W2:Y:S04]  /*6d50*/  LDL.LU.64 R164, [R1+0xd0] ;  /* 0x0000d00001a47983 */ /* 0x000ea80000300a00 */
[----:B------:R-:W2:Y:S04]  /*6d60*/  LDL.LU.64 R162, [R1+0xd8] ;  /* 0x0000d80001a27983 */ /* 0x000ea80000300a00 */
[----:B------:R-:W2:Y:S04]  /*6d70*/  LDL.LU.64 R160, [R1+0xe0] ;  /* 0x0000e00001a07983 */ /* 0x000ea80000300a00 */
[----:B------:R-:W2:Y:S01]  /*6d80*/  LDL.LU.64 R158, [R1+0xe8] ;  /* 0x0000e800019e7983 */ /* 0x000ea20000300a00 */
[----:B------:R-:W-:Y:S01]  /*6d90*/  VIADD R81, R85, 0xffffffa7 ;  /* 0xffffffa755517836 */ /* 0x000fe20000000000 */
[----:B------:R-:W-:Y:S01]  /*6da0*/  IADD3 R80, R88, -0x5a, RZ ;  /* 0xffffffa658507810 */ /* 0x000fe20007ffe0ff */
[----:B------:R-:W1:Y:S01]  /*6db0*/  LDC R85, c[0x0][0x230] ;  /* 0x00008c00ff557b82 */ /* 0x000e620000000800 */
[----:B------:R-:W-:Y:S01]  /*6dc0*/  LDGSTS.E [R12+0x1c000], desc[UR10][R242.64], !P6 ;  /* 0x1c000000f20c7fae */ /* 0x000fe2000f12184a */
[----:B---3--:R-:W-:-:S04]  /*6dd0*/  IMAD.WIDE R92, R184, 0x4, R156 ;  /* 0x00000004b85c7825 */ /* 0x008fc800078e029c */
[C---:B----4-:R-:W-:Y:S01]  /*6de0*/  IMAD.WIDE R104, R184.reuse, 0x4, R154 ;  /* 0x00000004b8687825 */ /* 0x050fe200078e029a */
[----:B------:R-:W3:Y:S03]  /*6df0*/  LDL.LU.64 R156, [R1+0xf0] ;  /* 0x0000f000019c7983 */ /* 0x000ee60000300a00 */
[----:B--2---:R-:W-:Y:S01]  /*6e00*/  IMAD.WIDE R106, R184, 0x4, R152 ;  /* 0x00000004b86a7825 */ /* 0x004fe200078e0298 */
[----:B------:R-:W2:Y:S01]  /*6e10*/  LDL.LU.64 R154, [R1+0xf8] ;  /* 0x0000f800019a7983 */ /* 0x000ea20000300a00 */
[----:B------:R-:W-:Y:S01]  /*6e20*/  ISETP.GE.U32.AND P1, PT, R81, 0x7fffff68, PT ;  /* 0x7fffff685100780c */ /* 0x000fe20003f26070 */
[----:B------:R-:W4:Y:S02]  /*6e30*/  LDC R88, c[0x0][0x230] ;  /* 0x00008c00ff587b82 */ /* 0x000f240000000800 */
[----:B------:R-:W4:Y:S01]  /*6e40*/  LDL.LU.64 R152, [R1+0x108] ;  /* 0x0001080001987983 */ /* 0x000f220000300a00 */
[----:B------:R-:W-:Y:S01]  /*6e50*/  ISETP.GE.U32.AND P4, PT, R80, 0x7fffff67, PT ;  /* 0x7fffff675000780c */ /* 0x000fe20003f86070 */
[----:B------:R-:W-:-:S02]  /*6e60*/  VIADD R81, R84, 0xffffffa5 ;  /* 0xffffffa554517836 */ /* 0x000fc40000000000 */
[----:B------:R-:W-:Y:S01]  /*6e70*/  VIADD R80, R87, 0xffffffa4 ;  /* 0xffffffa457507836 */ /* 0x000fe20000000000 */
[----:B------:R-:W-:Y:S01]  /*6e80*/  LDGSTS.E [R12+0x18004], desc[UR10][R240.64], !P2 ;  /* 0x18004000f00c7fae */ /* 0x000fe2000d12184a */
[----:B------:R-:W1:Y:S01]  /*6e90*/  LDC R84, c[0x0][0x230] ;  /* 0x00008c00ff547b82 */ /* 0x000e620000000800 */
[----:B------:R-:W-:Y:S02]  /*6ea0*/  ISETP.GE.U32.AND P6, PT, R81, 0x7fffff66, PT ;  /* 0x7fffff665100780c */ /* 0x000fe40003fc6070 */
[----:B------:R-:W-:Y:S01]  /*6eb0*/  LDGSTS.E [R12+0x1c004], desc[UR10][R238.64], !P2 ;  /* 0x1c004000ee0c7fae */ /* 0x000fe2000d12184a */
[----:B------:R-:W-:-:S03]  /*6ec0*/  ISETP.GE.U32.AND P2, PT, R80, 0x7fffff65, PT ;  /* 0x7fffff655000780c */ /* 0x000fc60003f46070 */
[----:B------:R-:W4:Y:S01]  /*6ed0*/  LDL.LU.64 R170, [R1+0x100] ;  /* 0x0001000001aa7983 */ /* 0x000f220000300a00 */
[----:B------:R-:W1:Y:S01]  /*6ee0*/  LDC R87, c[0x0][0x230] ;  /* 0x00008c00ff577b82 */ /* 0x000e620000000800 */
[----:B------:R-:W-:Y:S01]  /*6ef0*/  IADD3 R81, R83, -0x79, RZ ;  /* 0xffffff8753517810 */ /* 0x000fe20007ffe0ff */
[----:B------:R-:W-:Y:S01]  /*6f00*/  VIADD R80, R86, 0xffffff86 ;  /* 0xffffff8656507836 */ /* 0x000fe20000000000 */
[----:B------:R-:W-:Y:S04]  /*6f10*/  LDGSTS.E [R12+0x18008], desc[UR10][R236.64], !P3 ;  /* 0x18008000ec0c7fae */ /* 0x000fe8000d92184a */
[----:B------:R-:W-:Y:S01]  /*6f20*/  LDGSTS.E [R12+0x1c008], desc[UR10][R234.64], !P3 ;  /* 0x1c008000ea0c7fae */ /* 0x000fe2000d92184a */
[----:B------:R-:W1:Y:S01]  /*6f30*/  LDC R83, c[0x0][0x230] ;  /* 0x00008c00ff537b82 */ /* 0x000e620000000800 */
[----:B------:R-:W-:Y:S01]  /*6f40*/  ISETP.GE.U32.AND P3, PT, R81, 0x7fffff48, PT ;  /* 0x7fffff485100780c */ /* 0x000fe20003f66070 */
[----:B------:R-:W-:Y:S01]  /*6f50*/  VIADD R81, R82, 0xffffff85 ;  /* 0xffffff8552517836 */ /* 0x000fe20000000000 */
[----:B------:R-:W-:Y:S04]  /*6f60*/  LDGSTS.E [R12+0x1800c], desc[UR10][R212.64], !P0 ;  /* 0x1800c000d40c7fae */ /* 0x000fe8000c12184a */
[----:B------:R-:W-:Y:S01]  /*6f70*/  LDGSTS.E [R12+0x1c00c], desc[UR10][R214.64], !P0 ;  /* 0x1c00c000d60c7fae */ /* 0x000fe2000c12184a */
[----:B------:R-:W1:Y:S01]  /*6f80*/  LDC R86, c[0x0][0x230] ;  /* 0x00008c00ff567b82 */ /* 0x000e620000000800 */
[----:B------:R-:W-:-:S02]  /*6f90*/  ISETP.GE.U32.AND P0, PT, R80, 0x7fffff47, PT ;  /* 0x7fffff475000780c */ /* 0x000fc40003f06070 */
[----:B------:R-:W4:Y:S05]  /*6fa0*/  LDL.LU.64 R168, [R1+0x110] ;  /* 0x0001100001a87983 */ /* 0x000f2a0000300a00 */
[----:B------:R-:W1:Y:S02]  /*6fb0*/  LDC R82, c[0x0][0x230] ;  /* 0x00008c00ff527b82 */ /* 0x000e640000000800 */
[----:B-1----:R-:W-:Y:S01]  /*6fc0*/  IADD3 R80, R85, -0x7c, RZ ;  /* 0xffffff8455507810 */ /* 0x002fe20007ffe0ff */
[----:B------:R-:W-:Y:S04]  /*6fd0*/  LDGSTS.E [R13+0x10000], desc[UR10][R216.64], !P1 ;  /* 0x10000000d80d7fae */ /* 0x000fe8000c92184a */
[----:B------:R-:W-:Y:S01]  /*6fe0*/  LDGSTS.E [R13+0x14000], desc[UR10][R218.64], !P1 ;  /* 0x14000000da0d7fae */ /* 0x000fe2000c92184a */
[----:B------:R-:W-:Y:S01]  /*6ff0*/  ISETP.GE.U32.AND P1, PT, R81, 0x7fffff46, PT ;  /* 0x7fffff465100780c */ /* 0x000fe20003f26070 */
[----:B------:R-:W-:Y:S01]  /*7000*/  IMAD.WIDE R116, R184, 0x4, R166 ;  /* 0x00000004b8747825 */ /* 0x000fe200078e02a6 */
[----:B------:R-:W1:Y:S01]  /*7010*/  LDC R85, c[0x0][0x230] ;  /* 0x00008c00ff557b82 */ /* 0x000e620000000800 */
[----:B------:R-:W-:Y:S02]  /*7020*/  LDGSTS.E [R13+0x10004], desc[UR10][R220.64], !P4 ;  /* 0x10004000dc0d7fae */ /* 0x000fe4000e12184a */
[----:B------:R-:W-:-:S02]  /*7030*/  VIADD R81, R84, 0xffffffa3 ;  /* 0xffffffa354517836 */ /* 0x000fc40000000000 */
[----:B------:R-:W-:Y:S01]  /*7040*/  LDGSTS.E [R13+0x14004], desc[UR10][R222.64], !P4 ;  /* 0x14004000de0d7fae */ /* 0x000fe2000e12184a */
[----:B------:R-:W-:Y:S01]  /*7050*/  ISETP.GE.U32.AND P4, PT, R80, 0x7fffff45, PT ;  /* 0x7fffff455000780c */ /* 0x000fe20003f86070 */
[----:B------:R-:W-:Y:S01]  /*7060*/  VIADD R80, R87, 0xffffffa2 ;  /* 0xffffffa257507836 */ /* 0x000fe20000000000 */
[----:B------:R-:W1:Y:S01]  /*7070*/  LDC R84, c[0x0][0x230] ;  /* 0x00008c00ff547b82 */ /* 0x000e620000000800 */
[----:B------:R-:W-:Y:S04]  /*7080*/  LDGSTS.E [R13+0x10008], desc[UR10][R224.64], !P6 ;  /* 0x10008000e00d7fae */ /* 0x000fe8000f12184a */
[----:B------:R-:W-:Y:S01]  /*7090*/  LDGSTS.E [R13+0x14008], desc[UR10][R226.64], !P6 ;  /* 0x14008000e20d7fae */ /* 0x000fe2000f12184a */
[----:B------:R-:W-:-:S03]  /*70a0*/  ISETP.GE.U32.AND P6, PT, R81, 0x7fffff64, PT ;  /* 0x7fffff645100780c */ /* 0x000fc60003fc6070 */
[----:B------:R-:W-:Y:S01]  /*70b0*/  LDGSTS.E [R13+0x1000c], desc[UR10][R228.64], !P2 ;  /* 0x1000c000e40d7fae */ /* 0x000fe2000d12184a */
[----:B------:R-:W-:-:S03]  /*70c0*/  IADD3 R81, R83, -0x5f, RZ ;  /* 0xffffffa153517810 */ /* 0x000fc60007ffe0ff */
[----:B------:R-:W-:Y:S01]  /*70d0*/  LDGSTS.E [R13+0x1400c], desc[UR10][R230.64], !P2 ;  /* 0x1400c000e60d7fae */ /* 0x000fe2000d12184a */
[----:B------:R-:W-:Y:S01]  /*70e0*/  ISETP.GE.U32.AND P2, PT, R80, 0x7fffff63, PT ;  /* 0x7fffff635000780c */ /* 0x000fe20003f46070 */
[----:B------:R-:W-:Y:S02]  /*70f0*/  VIADD R80, R86, 0xffffffa0 ;  /* 0xffffffa056507836 */ /* 0x000fe40000000000 */
[C---:B------:R-:W-:Y:S01]  /*7100*/  IMAD.WIDE R86, R184.reuse, 0x4, R164 ;  /* 0x00000004b8567825 */ /* 0x040fe200078e02a4 */
[----:B------:R-:W4:Y:S04]  /*7110*/  LDL.LU.64 R166, [R1+0x118] ;  /* 0x0001180001a67983 */ /* 0x000f280000300a00 */
[----:B------:R-:W-:Y:S01]  /*7120*/  LDGSTS.E [R13+0x18000], desc[UR10][R232.64], !P3 ;  /* 0x18000000e80d7fae */ /* 0x000fe2000d92184a */
[----:B------:R-:W-:-:S03]  /*7130*/  IMAD.WIDE R124, R184, 0x4, R162 ;  /* 0x00000004b87c7825 */ /* 0x000fc600078e02a2 */
[----:B------:R-:W4:Y:S04]  /*7140*/  LDL.LU.64 R164, [R1+0x120] ;  /* 0x0001200001a47983 */ /* 0x000f280000300a00 */
[----:B------:R-:W-:Y:S01]  /*7150*/  LDGSTS.E [R13+0x1c000], desc[UR10][R92.64], !P3 ;  /* 0x1c0000005c0d7fae */ /* 0x000fe2000d92184a */
[----:B------:R-:W-:Y:S01]  /*7160*/  ISETP.GE.U32.AND P3, PT, R81, 0x7fffff62, PT ;  /* 0x7fffff625100780c */ /* 0x000fe20003f66070 */
[----:B------:R-:W-:Y:S02]  /*7170*/  VIADD R81, R82, 0xffffff83 ;  /* 0xffffff8352517836 */ /* 0x000fe40000000000 */
[C---:B------:R-:W-:Y:S01]  /*7180*/  IMAD.WIDE R82, R184.reuse, 0x4, R160 ;  /* 0x00000004b8527825 */ /* 0x040fe200078e02a0 */
[----:B------:R-:W4:Y:S03]  /*7190*/  LDL.LU.64 R162, [R1+0x128] ;  /* 0x0001280001a27983 */ /* 0x000f260000300a00 */
[C---:B------:R-:W-:Y:S01]  /*71a0*/  IMAD.WIDE R98, R184.reuse, 0x4, R158 ;  /* 0x00000004b8627825 */ /* 0x040fe200078e029e */
[----:B------:R-:W4:Y:S04]  /*71b0*/  LDL.LU.64 R160, [R1+0x130] ;  /* 0x0001300001a07983 */ /* 0x000f280000300a00 */
[----:B------:R-:W4:Y:S04]  /*71c0*/  LDL.LU.64 R158, [R1+0x138] ;  /* 0x00013800019e7983 */ /* 0x000f280000300a00 */
[----:B------:R-:W-:Y:S04]  /*71d0*/  LDGSTS.E [R13+0x18004], desc[UR10][R104.64], !P0 ;  /* 0x18004000680d7fae */ /* 0x000fe8000c12184a */
[----:B------:R-:W-:Y:S01]  /*71e0*/  LDGSTS.E [R13+0x1c004], desc[UR10][R106.64], !P0 ;  /* 0x1c0040006a0d7fae */ /* 0x000fe2000c12184a */
[----:B---3--:R-:W-:-:S04]  /*71f0*/  IMAD.WIDE R100, R184, 0x4, R156 ;  /* 0x00000004b8647825 */ /* 0x008fc800078e029c */
[C---:B--2---:R-:W-:Y:S01]  /*7200*/  IMAD.WIDE R96, R184.reuse, 0x4, R154 ;  /* 0x00000004b8607825 */ /* 0x044fe200078e029a */
[----:B------:R-:W2:Y:S03]  /*7210*/  LDL.LU.64 R156, [R1+0x140] ;  /* 0x00014000019c7983 */ /* 0x000ea60000300a00 */
[----:B----4-:R-:W-:Y:S01]  /*7220*/  IMAD.WIDE R94, R184, 0x4, R152 ;  /* 0x00000004b85e7825 */ /* 0x010fe200078e0298 */
[----:B------:R-:W3:Y:S04]  /*7230*/  LDL.LU.64 R154, [R1+0x148] ;  /* 0x00014800019a7983 */ /* 0x000ee80000300a00 */
[----:B------:R-:W4:Y:S01]  /*7240*/  LDL.LU.64 R152, [R1+0x150] ;  /* 0x0001500001987983 */ /* 0x000f220000300a00 */
[----:B------:R-:W-:-:S02]  /*7250*/  ISETP.GE.U32.AND P0, PT, R80, 0x7fffff61, PT ;  /* 0x7fffff615000780c */ /* 0x000fc40003f06070 */
[----:B------:R-:W-:Y:S01]  /*7260*/  IADD3 R80, R88, -0x7e, RZ ;  /* 0xffffff8258507810 */ /* 0x000fe20007ffe0ff */
[----:B------:R-:W-:Y:S01]  /*7270*/  LDGSTS.E [R13+0x18008], desc[UR10][R116.64], !P1 ;  /* 0x18008000740d7fae */ /* 0x000fe2000c92184a */
[----:B------:R-:W1:Y:S03]  /*7280*/  LDC R88, c[0x0][0x230] ;  /* 0x00008c00ff587b82 */ /* 0x000e660000000800 */
[----:B------:R-:W-:Y:S01]  /*7290*/  LDGSTS.E [R13+0x1c008], desc[UR10][R86.64], !P1 ;  /* 0x1c008000560d7fae */ /* 0x000fe2000c92184a */
[----:B------:R-:W-:Y:S01]  /*72a0*/  ISETP.GE.U32.AND P1, PT, R81, 0x7fffff44, PT ;  /* 0x7fffff445100780c */ /* 0x000fe20003f26070 */
[----:B------:R-:W-:Y:S02]  /*72b0*/  VIADD R81, R89, 0xffffff80 ;  /* 0xffffff8059517836 */ /* 0x000fe40000000000 */
[----:B------:R-:W-:Y:S04]  /*72c0*/  LDGSTS.E [R13+0x1800c], desc[UR10][R124.64], !P4 ;  /* 0x1800c0007c0d7fae */ /* 0x000fe8000e12184a */
[----:B------:R-:W-:Y:S01]  /*72d0*/  LDGSTS.E [R13+0x1c00c], desc[UR10][R82.64], !P4 ;  /* 0x1c00c000520d7fae */ /* 0x000fe2000e12184a */
[----:B------:R-:W-:Y:S01]  /*72e0*/  ISETP.GE.U32.AND P4, PT, R80, 0x7fffff43, PT ;  /* 0x7fffff435000780c */ /* 0x000fe20003f86070 */
[----:B-1----:R-:W-:-:S02]  /*72f0*/  VIADD R80, R85, 0xffffff81 ;  /* 0xffffff8155507836 */ /* 0x002fc40000000000 */
[----:B------:R-:W-:Y:S01]  /*7300*/  LDGSTS.E [R9+0x10000], desc[UR10][R98.64], !P6 ;  /* 0x1000000062097fae */ /* 0x000fe2000f12184a */
[----:B------:R-:W-:-:S03]  /*7310*/  IMAD.WIDE R112, R184, 0x4, R170 ;  /* 0x00000004b8707825 */ /* 0x000fc600078e02aa */
[----:B------:R-:W-:Y:S01]  /*7320*/  LDGSTS.E [R9+0x14000], desc[UR10][R100.64], !P6 ;  /* 0x1400000064097fae */ /* 0x000fe2000f12184a */
[----:B------:R-:W-:Y:S01]  /*7330*/  ISETP.GE.AND P6, PT, R252, R81, PT ;  /* 0x00000051fc00720c */ /* 0x000fe20003fc6270 */
[----:B------:R-:W-:-:S04]  /*7340*/  IMAD.WIDE R52, R186, 0x4, R52 ;  /* 0x00000004ba347825 */ /* 0x000fc800078e0234 */
[C---:B------:R-:W-:Y:S01]  /*7350*/  IMAD.WIDE R32, R186.reuse, 0x4, R32 ;  /* 0x00000004ba207825 */ /* 0x040fe200078e0220 */
[----:B------:R-:W-:Y:S03]  /*7360*/  LDGSTS.E [R9+0x10004], desc[UR10][R96.64], !P2 ;  /* 0x1000400060097fae */ /* 0x000fe6000d12184a */
[----:B------:R-:W-:Y:S01]  /*7370*/  IMAD.WIDE R46, R186, 0x4, R46 ;  /* 0x00000004ba2e7825 */ /* 0x000fe200078e022e */
[----:B------:R-:W-:Y:S01]  /*7380*/  LDGSTS.E [R9+0x14004], desc[UR10][R94.64], !P2 ;  /* 0x140040005e097fae */ /* 0x000fe2000d12184a */
[----:B------:R-:W-:Y:S01]  /*7390*/  ISETP.GE.U32.AND P2, PT, R80, 0x7fffff42, PT ;  /* 0x7fffff425000780c */ /* 0x000fe20003f46070 */
[----:B------:R-:W1:Y:S01]  /*73a0*/  LDC R252, c[0x0][0x230] ;  /* 0x00008c00fffc7b82 */ /* 0x000e620000000800 */
[----:B------:R-:W-:Y:S01]  /*73b0*/  IMAD.WIDE R114, R184, 0x4, R168 ;  /* 0x00000004b8727825 */ /* 0x000fe200078e02a8 */
[----:B------:R-:W-:Y:S01]  /*73c0*/  SEL R80, RZ, 0x4, P6 ;  /* 0x00000004ff507807 */ /* 0x000fe20003000000 */
[----:B------:R-:W-:Y:S01]  /*73d0*/  LDGSTS.E [R9+0x10008], desc[UR10][R112.64], !P3 ;  /* 0x1000800070097fae */ /* 0x000fe2000d92184a */
[----:B------:R-:W-:-:S03]  /*73e0*/  ISETP.GT.AND P6, PT, R0, 0xbf, PT ;  /* 0x000000bf0000780c */ /* 0x000fc60003fc4270 */
[----:B------:R-:W-:Y:S01]  /*73f0*/  LDGSTS.E [R9+0x14008], desc[UR10][R114.64], !P3 ;  /* 0x1400800072097fae */ /* 0x000fe2000d92184a */
[----:B------:R-:W-:Y:S02]  /*7400*/  ISETP.GE.U32.AND P3, PT, R81, 0x7fffff41, PT ;  /* 0x7fffff415100780c */ /* 0x000fe40003f66070 */
[----:B------:R-:W-:Y:S02]  /*7410*/  SEL R80, R80, RZ, P6 ;  /* 0x000000ff50507207 */ /* 0x000fe40003000000 */
[----:B------:R-:W-:Y:S01]  /*7420*/  IADD3 R81, R84, -0x81, RZ ;  /* 0xffffff7f54517810 */ /* 0x000fe20007ffe0ff */
[----:B------:R-:W-:Y:S01]  /*7430*/  VIADD R85, R88, 0xffffff7e ;  /* 0xffffff7e58557836 */ /* 0x000fe20000000000 */
[----:B------:R-:W-:Y:S01]  /*7440*/  ISETP.NE.U32.AND P6, PT, R80, RZ, PT ;  /* 0x000000ff5000720c */ /* 0x000fe20003fc5070 */
[----:B------:R-:W-:Y:S02]  /*7450*/  VIADD R84, R90, 0xffffff7d ;  /* 0xffffff7d5a547836 */ /* 0x000fe40000000000 */
[----:B------:R-:W-:-:S05]  /*7460*/  IMAD.WIDE R108, R184, 0x4, R166 ;  /* 0x00000004b86c7825 */ /* 0x000fca00078e02a6 */
[----:B------:R-:W-:Y:S01]  /*7470*/  LDGSTS.E [R9+0x1000c], desc[UR10][R108.64], !P0 ;  /* 0x1000c0006c097fae */ /* 0x000fe2000c12184a */
[----:B------:R-:W-:-:S05]  /*7480*/  IMAD.WIDE R110, R184, 0x4, R164 ;  /* 0x00000004b86e7825 */ /* 0x000fca00078e02a4 */
[----:B------:R-:W-:Y:S01]  /*7490*/  LDGSTS.E [R9+0x1400c], desc[UR10][R110.64], !P0 ;  /* 0x1400c0006e097fae */ /* 0x000fe2000c12184a */
[----:B------:R-:W-:Y:S01]  /*74a0*/  ISETP.GE.U32.AND P0, PT, R81, 0x7fffff40, PT ;  /* 0x7fffff405100780c */ /* 0x000fe20003f06070 */
[----:B------:R-:W-:-:S04]  /*74b0*/  IMAD.WIDE R118, R184, 0x4, R162 ;  /* 0x00000004b8767825 */ /* 0x000fc800078e02a2 */
[C---:B------:R-:W-:Y:S01]  /*74c0*/  IMAD.WIDE R102, R184.reuse, 0x4, R160 ;  /* 0x00000004b8667825 */ /* 0x040fe200078e02a0 */
[----:B------:R-:W-:Y:S03]  /*74d0*/  LDGSTS.E [R9+0x18000], desc[UR10][R118.64], !P1 ;  /* 0x1800000076097fae */ /* 0x000fe6000c92184a */
[----:B------:R-:W-:Y:S01]  /*74e0*/  IMAD.WIDE R88, R184, 0x4, R158 ;  /* 0x00000004b8587825 */ /* 0x000fe200078e029e */
[----:B------:R-:W-:Y:S01]  /*74f0*/  LDGSTS.E [R9+0x1c000], desc[UR10][R102.64], !P1 ;  /* 0x1c00000066097fae */ /* 0x000fe2000c92184a */
[----:B------:R-:W-:-:S03]  /*7500*/  ISETP.GE.U32.AND P1, PT, R85, 0x7fffff3f, PT ;  /* 0x7fffff3f5500780c */ /* 0x000fc60003f26070 */
[----:B------:R-:W-:Y:S01]  /*7510*/  LDGSTS.E [R9+0x18004], desc[UR10][R88.64], !P4 ;  /* 0x1800400058097fae */ /* 0x000fe2000e12184a */
[----:B------:R-:W-:-:S04]  /*7520*/  IMAD.WIDE R90, R184, 0x4, R2 ;  /* 0x00000004b85a7825 */ /* 0x000fc800078e0202 */
[----:B------:R-:W-:-:S04]  /*7530*/  IMAD.WIDE R168, R186, 0x4, R44 ;  /* 0x00000004baa87825 */ /* 0x000fc800078e022c */
[C---:B------:R-:W-:Y:S01]  /*7540*/  IMAD.WIDE R166, R186.reuse, 0x4, R72 ;  /* 0x00000004baa67825 */ /* 0x040fe200078e0248 */
[----:B------:R-:W-:Y:S03]  /*7550*/  STL.64 [R1+0x378], R168 ;  /* 0x000378a801007387 */ /* 0x000fe60000100a00 */
[C---:B------:R-:W-:Y:S01]  /*7560*/  IMAD.WIDE R164, R186.reuse, 0x4, R60 ;  /* 0x00000004baa47825 */ /* 0x040fe200078e023c */
[----:B------:R1:W-:Y:S03]  /*7570*/  STL.64 [R1+0x388], R166 ;  /* 0x000388a601007387 */ /* 0x0003e60000100a00 */
[C---:B------:R-:W-:Y:S01]  /*7580*/  IMAD.WIDE R162, R186.reuse, 0x4, R40 ;  /* 0x00000004baa27825 */ /* 0x040fe200078e0228 */
[----:B------:R-:W-:Y:S03]  /*7590*/  STL.64 [R1+0x398], R164 ;  /* 0x000398a401007387 */ /* 0x000fe60000100a00 */
[C---:B------:R-:W-:Y:S01]  /*75a0*/  IMAD.WIDE R160, R186.reuse, 0x4, R56 ;  /* 0x00000004baa07825 */ /* 0x040fe200078e0238 */
[----:B------:R-:W-:Y:S03]  /*75b0*/  STL.64 [R1+0x3a8], R162 ;  /* 0x0003a8a201007387 */ /* 0x000fe60000100a00 */
[C---:B------:R-:W-:Y:S01]  /*75c0*/  IMAD.WIDE R158, R186.reuse, 0x4, R26 ;  /* 0x00000004ba9e7825 */ /* 0x040fe200078e021a */
[----:B------:R-:W-:Y:S03]  /*75d0*/  STL.64 [R1+0x3b8], R160 ;  /* 0x0003b8a001007387 */ /* 0x000fe60000100a00 */
[C---:B------:R-:W-:Y:S01]  /*75e0*/  IMAD.WIDE R74, R186.reuse, 0x4, R74 ;  /* 0x00000004ba4a7825 */ /* 0x040fe200078e024a */
[----:B------:R-:W-:Y:S03]  /*75f0*/  STL.64 [R1+0x3c0], R158 ;  /* 0x0003c09e01007387 */ /* 0x000fe60000100a00 */
[----:B------:R-:W-:-:S04]  /*7600*/  IMAD.WIDE R20, R186, 0x4, R20 ;  /* 0x00000004ba147825 */ /* 0x000fc800078e0214 */
[----:B------:R-:W-:-:S04]  /*7610*/  IMAD.WIDE R188, R186, 0x4, R24 ;  /* 0x00000004babc7825 */ /* 0x000fc800078e0218 */
[----:B--2---:R-:W-:-:S05]  /*7620*/  IMAD.WIDE R80, R184, 0x4, R156 ;  /* 0x00000004b8507825 */ /* 0x004fca00078e029c */
[----:B------:R-:W-:Y:S01]  /*7630*/  LDGSTS.E [R9+0x1c004], desc[UR10][R80.64], !P4 ;  /* 0x1c00400050097fae */ /* 0x000fe2000e12184a */
[----:B------:R-:W-:Y:S01]  /*7640*/  ISETP.GE.U32.AND P4, PT, R84, 0x7fffff3e, PT ;  /* 0x7fffff3e5400780c */ /* 0x000fe20003f86070 */
[----:B---3--:R-:W-:-:S04]  /*7650*/  IMAD.WIDE R84, R184, 0x4, R154 ;  /* 0x00000004b8547825 */ /* 0x008fc800078e029a */
[----:B----4-:R-:W-:Y:S01]  /*7660*/  IMAD.WIDE R120, R184, 0x4, R152 ;  /* 0x00000004b8787825 */ /* 0x010fe200078e0298 */
[----:B------:R-:W-:Y:S04]  /*7670*/  LDGSTS.E [R9+0x18008], desc[UR10][R84.64], !P2 ;  /* 0x1800800054097fae */ /* 0x000fe8000d12184a */
[----:B------:R-:W-:Y:S04]  /*7680*/  LDGSTS.E [R9+0x1c008], desc[UR10][R120.64], !P2 ;  /* 0x1c00800078097fae */ /* 0x000fe8000d12184a */
[----:B------:R-:W-:Y:S04]  /*7690*/  LDGSTS.E [R9+0x1800c], desc[UR10][R122.64], !P3 ;  /* 0x1800c0007a097fae */ /* 0x000fe8000d92184a */
[----:B------:R-:W-:Y:S01]  /*76a0*/  LDGSTS.E [R9+0x1c00c], desc[UR10][R90.64], !P3 ;  /* 0x1c00c0005a097fae */ /* 0x000fe2000d92184a */
[----:B------:R-:W-:-:S03]  /*76b0*/  IMAD.WIDE R156, R186, 0x4, R50 ;  /* 0x00000004ba9c7825 */ /* 0x000fc600078e0232 */
[----:B------:R-:W0:Y:S01]  /*76c0*/  LDGDEPBAR ;  /* 0x00000000000079af */ /* 0x000e220000000000 */
[----:B------:R-:W-:-:S03]  /*76d0*/  IMAD.WIDE R154, R186, 0x4, R34 ;  /* 0x00000004ba9a7825 */ /* 0x000fc600078e0222 */
[----:B------:R-:W-:Y:S01]  /*76e0*/  LDGSTS.E [R8+-0x7c000], desc[UR10][R52.64], P5 ;  /* 0x8400000034087fae */ /* 0x000fe2000a92184a */
[----:B------:R-:W-:-:S03]  /*76f0*/  IMAD.WIDE R152, R186, 0x4, R28 ;  /* 0x00000004ba987825 */ /* 0x000fc600078e021c */
[----:B------:R-:W-:Y:S04]  /*7700*/  LDGSTS.E [R8+-0x7bc00], desc[UR10][R168.64], P5 ;  /* 0x84400000a8087fae */ /* 0x000fe8000a92184a */
[----:B------:R-:W-:Y:S04]  /*7710*/  LDGSTS.E [R8+-0x7b800], desc[UR10][R166.64], P5 ;  /* 0x84800000a6087fae */ /* 0x000fe8000a92184a */
[----:B------:R-:W-:Y:S04]  /*7720*/  LDGSTS.E [R8+-0x7b400], desc[UR10][R164.64], P5 ;  /* 0x84c00000a4087fae */ /* 0x000fe8000a92184a */
[----:B------:R-:W-:Y:S04]  /*7730*/  LDGSTS.E [R8+-0x7b000], desc[UR10][R162.64], P5 ;  /* 0x85000000a2087fae */ /* 0x000fe8000a92184a */
[----:B------:R-:W-:Y:S04]  /*7740*/  LDGSTS.E [R8+-0x7ac00], desc[UR10][R160.64], P5 ;  /* 0x85400000a0087fae */ /* 0x000fe8000a92184a */
[----:B------:R-:W-:Y:S04]  /*7750*/  LDGSTS.E [R8+-0x7a800], desc[UR10][R158.64], P5 ;  /* 0x858000009e087fae */ /* 0x000fe8000a92184a */
[----:B------:R2:W-:Y:S04]  /*7760*/  STL.64 [R1+0x3c8], R156 ;  /* 0x0003c89c01007387 */ /* 0x0005e80000100a00 */
[----:B------:R-:W-:Y:S04]  /*7770*/  LDGSTS.E [R8+-0x7a400], desc[UR10][R156.64], P5 ;  /* 0x85c000009c087fae */ /* 0x000fe8000a92184a */
[----:B------:R3:W-:Y:S04]  /*7780*/  STL.64 [R1+0x368], R154 ;  /* 0x0003689a01007387 */ /* 0x0007e80000100a00 */
[----:B------:R-:W-:Y:S04]  /*7790*/  LDGSTS.E [R7+-0x7bf00], desc[UR10][R32.64], P5 ;  /* 0x8410000020077fae */ /* 0x000fe8000a92184a */
[----:B------:R4:W-:Y:S04]  /*77a0*/  STL.64 [R1+0x390], R152 ;  /* 0x0003909801007387 */ /* 0x0009e80000100a00 */
[----:B------:R-:W-:Y:S04]  /*77b0*/  LDGSTS.E [R7+-0x7bb00], desc[UR10][R46.64], P5 ;  /* 0x845000002e077fae */ /* 0x000fe8000a92184a */
[----:B------:R4:W-:Y:S04]  /*77c0*/  STL.64 [R1+0x3a0], R20 ;  /* 0x0003a01401007387 */ /* 0x0009e80000100a00 */
[----:B------:R-:W-:Y:S04]  /*77d0*/  LDGSTS.E [R7+-0x7b700], desc[UR10][R74.64], P5 ;  /* 0x849000004a077fae */ /* 0x000fe8000a92184a */
[----:B------:R-:W-:Y:S04]  /*77e0*/  LDGSTS.E [R7+-0x7b300], desc[UR10][R154.64], P5 ;  /* 0x84d000009a077fae */ /* 0x000fe8000a92184a */
[----:B-1----:R-:W4:Y:S04]  /*77f0*/  LDL.LU.64 R166, [R1+0x360] ;  /* 0x0003600001a67983 */ /* 0x002f280000300a00 */
[----:B------:R-:W-:Y:S04]  /*7800*/  LDGSTS.E [R7+-0x7af00], desc[UR10][R188.64], P5 ;  /* 0x85100000bc077fae */ /* 0x000fe8000a92184a */
[----:B--2---:R-:W2:Y:S04]  /*7810*/  LDL.LU.64 R156, [R1+0x1c0] ;  /* 0x0001c000019c7983 */ /* 0x004ea80000300a00 */
[----:B------:R-:W-:Y:S04]  /*7820*/  LDGSTS.E [R7+-0x7ab00], desc[UR10][R152.64], P5 ;  /* 0x8550000098077fae */ /* 0x000fe8000a92184a */
[----:B---3--:R-:W3:Y:S04]  /*7830*/  LDL.LU.64 R154, [R1+0x370] ;  /* 0x00037000019a7983 */ /* 0x008ee80000300a00 */
[----:B------:R1:W-:Y:S04]  /*7840*/  LDGSTS.E [R7+-0x7a700], desc[UR10][R20.64], P5 ;  /* 0x8590000014077fae */ /* 0x0003e8000a92184a */
[----:B----4-:R-:W4:Y:S04]  /*7850*/  LDL.LU.64 R152, [R1+0x358] ;  /* 0x0003580001987983 */ /* 0x010f280000300a00 */
[----:B------:R-:W4:Y:S04]  /*7860*/  LDL.LU.64 R164, [R1+0x348] ;  /* 0x0003480001a47983 */ /* 0x000f280000300a00 */
[----:B------:R-:W4:Y:S04]  /*7870*/  LDL.LU.64 R162, [R1+0x340] ;  /* 0x0003400001a27983 */ /* 0x000f280000300a00 */
[----:B------:R-:W4:Y:S04]  /*7880*/  LDL.LU.64 R160, [R1+0x338] ;  /* 0x0003380001a07983 */ /* 0x000f280000300a00 */
[----:B------:R-:W4:Y:S04]  /*7890*/  LDL.LU.64 R158, [R1+0x330] ;  /* 0x00033000019e7983 */ /* 0x000f280000300a00 */
[----:B------:R-:W-:Y:S04]  /*78a0*/  STL.64 [R1+0x5a8], R6 ;  /* 0x0005a80601007387 */ /* 0x000fe80000100a00 */
[----:B------:R-:W-:Y:S01]  /*78b0*/  STL.64 [R1+0x568], R4 ;  /* 0x0005680401007387 */ /* 0x000fe20000100a00 */
[----:B------:R-:W-:-:S04]  /*78c0*/  IMAD.WIDE R2, R186, 0x4, R68 ;  /* 0x00000004ba027825 */ /* 0x000fc800078e0244 */
[C---:B------:R-:W-:Y:S01]  /*78d0*/  IMAD.WIDE R42, R186.reuse, 0x4, R42 ;  /* 0x00000004ba2a7825 */ /* 0x040fe200078e022a */
[----:B------:R-:W-:Y:S03]  /*78e0*/  LDGSTS.E [R7+-0x7a300], desc[UR10][R2.64], P5 ;  /* 0x85d0000002077fae */ /* 0x000fe6000a92184a */
        /* <DEDUP_REMOVED lines=28> */
[----:B------:R-:W-:Y:S01]  /*7ab0*/  IMAD.WIDE R64, R186, 0x4, R64 ;  /* 0x00000004ba407825 */ /* 0x000fe200078e0240 */
[----:B------:R-:W-:Y:S04]  /*7ac0*/  LDGSTS.E [R4+-0x7a500], desc[UR10][R30.64], P5 ;  /* 0x85b000001e047fae */ /* 0x000fe8000a92184a */
[----:B------:R-:W-:Y:S04]  /*7ad0*/  LDGSTS.E [R4+-0x7a100], desc[UR10][R64.64], P5 ;  /* 0x85f0000040047fae */ /* 0x000fe8000a92184a */
[----:B------:R-:W0:Y:S01]  /*7ae0*/  LDGDEPBAR ;  /* 0x00000000000079af */ /* 0x000e220000000000 */
[C---:B-1----:R-:W-:Y:S01]  /*7af0*/  IMAD.WIDE R20, R184.reuse, 0x4, R166 ;  /* 0x00000004b8147825 */ /* 0x042fe200078e02a6 */
[----:B------:R-:W-:Y:S03]  /*7b00*/  BAR.SYNC.DEFER_BLOCKING 0x0 ;  /* 0x0000000000007b1d */ /* 0x000fe60000010000 */
[----:B--2---:R-:W-:-:S03]  /*7b10*/  IMAD.WIDE R24, R184, 0x4, R156 ;  /* 0x00000004b8187825 */ /* 0x004fc600078e029c */
[----:B------:R-:W2:Y:S04]  /*7b20*/  LDL.LU.64 R166, [R1+0x280] ;  /* 0x0002800001a67983 */ /* 0x000ea80000300a00 */
[----:B------:R-:W2:Y:S01]  /*7b30*/  LDL.LU.64 R156, [R1+0x278] ;  /* 0x00027800019c7983 */ /* 0x000ea20000300a00 */
[----:B---3--:R-:W-:-:S03]  /*7b40*/  IMAD.WIDE R26, R184, 0x4, R154 ;  /* 0x00000004b81a7825 */ /* 0x008fc600078e029a */
[----:B------:R-:W3:Y:S01]  /*7b50*/  LDL.LU.64 R154, [R1+0x270] ;  /* 0x00027000019a7983 */ /* 0x000ee20000300a00 */
[----:B----4-:R-:W-:Y:S01]  /*7b60*/  IMAD.WIDE R28, R184, 0x4, R152 ;  /* 0x00000004b81c7825 */ /* 0x010fe200078e0298 */
[----:B------:R-:W-:Y:S02]  /*7b70*/  ISETP.GE.U32.AND P2, PT, R127, 0x7fffff3d, PT ;  /* 0x7fffff3d7f00780c */ /* 0x000fe40003f46070 */
[----:B------:R-:W4:Y:S01]  /*7b80*/  LDL.LU.64 R152, [R1+0x268] ;  /* 0x0002680001987983 */ /* 0x000f220000300a00 */
[----:B------:R-:W-:Y:S01]  /*7b90*/  IADD3 R57, R131, -0x85, RZ ;  /* 0xffffff7b83397810 */ /* 0x000fe20007ffe0ff */
[----:B------:R-:W-:Y:S02]  /*7ba0*/  VIADD R35, R129, 0xffffff5d ;  /* 0xffffff5d81237836 */ /* 0x000fe40000000000 */
[----:B------:R-:W-:Y:S01]  /*7bb0*/  VIADD R56, R132, 0xffffff7a ;  /* 0xffffff7a84387836 */ /* 0x000fe20000000000 */
[----:B------:R-:W-:Y:S01]  /*7bc0*/  @!PT LDS RZ, [RZ] ;  /* 0x00000000fffff984 */ /* 0x000fe20000000800 */
[----:B------:R-:W-:Y:S01]  /*7bd0*/  @!PT LDS RZ, [RZ] ;  /* 0x00000000fffff984 */ /* 0x000fe20000000800 */
[----:B------:R-:W-:Y:S01]  /*7be0*/  @!PT LDS RZ, [RZ] ;  /* 0x00000000fffff984 */ /* 0x000fe20000000800 */
[----:B------:R1:W-:Y:S01]  /*7bf0*/  LDGSTS.E [R248+0x20000], desc[UR10][R20.64], !P0 ;  /* 0x2000000014f87fae */ /* 0x0003e2000c12184a */
[----:B------:R-:W-:Y:S01]  /*7c00*/  VIADD R34, R130, 0xffffff5c ;  /* 0xffffff5c82227836 */ /* 0x000fe20000000000 */
[----:B------:R-:W-:Y:S01]  /*7c10*/  ISETP.GE.U32.AND P3, PT, R126, 0x7fffff20, PT ;  /* 0x7fffff207e00780c */ /* 0x000fe20003f66070 */
[----:B------:R-:W-:Y:S01]  /*7c20*/  IMAD.WIDE R40, R184, 0x4, R162 ;  /* 0x00000004b8287825 */ /* 0x000fe200078e02a2 */
[----:B------:R-:W-:Y:S01]  /*7c30*/  LDGSTS.E [R248+0x24000], desc[UR10][R24.64], !P0 ;  /* 0x2400000018f87fae */ /* 0x000fe2000c12184a */
[----:B------:R-:W-:Y:S01]  /*7c40*/  ISETP.GE.U32.AND P0, PT, R35, 0x7fffff1e, PT ;  /* 0x7fffff1e2300780c */ /* 0x000fe20003f06070 */
[----:B------:R-:W4:Y:S02]  /*7c50*/  LDC R127, c[0x0][0x230] ;  /* 0x00008c00ff7f7b82 */ /* 0x000f240000000800 */
[----:B------:R-:W-:Y:S04]  /*7c60*/  LDGSTS.E [R248+0x20004], desc[UR10][R26.64], !P1 ;  /* 0x200040001af87fae */ /* 0x000fe8000c92184a */
[----:B------:R-:W-:Y:S01]  /*7c70*/  LDGSTS.E [R248+0x24004], desc[UR10][R28.64], !P1 ;  /* 0x240040001cf87fae */ /* 0x000fe2000c92184a */
[----:B------:R-:W-:Y:S01]  /*7c80*/  ISETP.GE.U32.AND P1, PT, R34, 0x7fffff1d, PT ;  /* 0x7fffff1d2200780c */ /* 0x000fe20003f26070 */
[----:B------:R-:W-:-:S02]  /*7c90*/  IMAD.WIDE R34, R184, 0x4, R164 ;  /* 0x00000004b8227825 */ /* 0x000fc400078e02a4 */
[----:B------:R1:W-:Y:S02]  /*7ca0*/  STL.64 [R1+0x570], R20 ;  /* 0x0005701401007387 */ /* 0x0003e40000100a00 */
[C---:B------:R-:W-:Y:S02]  /*7cb0*/  IMAD.WIDE R44, R184.reuse, 0x4, R160 ;  /* 0x00000004b82c7825 */ /* 0x040fe400078e02a0 */
[----:B------:R-:W4:Y:S02]  /*7cc0*/  LDL.LU.64 R164, [R1+0x260] ;  /* 0x0002600001a47983 */ /* 0x000f240000300a00 */
[C---:B------:R-:W-:Y:S02]  /*7cd0*/  IMAD.WIDE R50, R184.reuse, 0x4, R158 ;  /* 0x00000004b8327825 */ /* 0x040fe400078e029e */
[----:B------:R-:W4:Y:S04]  /*7ce0*/  LDL.LU.64 R162, [R1+0x258] ;  /* 0x0002580001a27983 */ /* 0x000f280000300a00 */
[----:B------:R-:W4:Y:S01]  /*7cf0*/  LDL.LU.64 R160, [R1+0x250] ;  /* 0x0002500001a07983 */ /* 0x000f220000300a00 */
[----:B--2---:R-:W-:-:S03]  /*7d00*/  IMAD.WIDE R60, R184, 0x4, R156 ;  /* 0x00000004b83c7825 */ /* 0x004fc600078e029c */
[----:B------:R-:W-:Y:S01]  /*7d10*/  LDGSTS.E [R248+0x20008], desc[UR10][R34.64], !P4 ;  /* 0x2000800022f87fae */ /* 0x000fe2000e12184a */
[----:B---3--:R-:W-:-:S03]  /*7d20*/  IMAD.WIDE R68, R184, 0x4, R154 ;  /* 0x00000004b8447825 */ /* 0x008fc600078e029a */
[----:B------:R-:W-:Y:S01]  /*7d30*/  LDGSTS.E [R248+0x24008], desc[UR10][R40.64], !P4 ;  /* 0x2400800028f87fae */ /* 0x000fe2000e12184a */
[----:B------:R-:W-:Y:S01]  /*7d40*/  ISETP.GE.U32.AND P4, PT, R57, 0x7fffff3c, PT ;  /* 0x7fffff3c3900780c */ /* 0x000fe20003f86070 */
[----:B-1----:R-:W1:Y:S02]  /*7d50*/  LDC R21, c[0x0][0x230] ;  /* 0x00008c00ff157b82 */ /* 0x002e640000000800 */
[----:B------:R-:W-:Y:S04]  /*7d60*/  LDGSTS.E [R248+0x2000c], desc[UR10][R44.64], !P2 ;  /* 0x2000c0002cf87fae */ /* 0x000fe8000d12184a */
[----:B------:R-:W-:Y:S01]  /*7d70*/  LDGSTS.E [R248+0x2400c], desc[UR10][R50.64], !P2 ;  /* 0x2400c00032f87fae */ /* 0x000fe2000d12184a */
[----:B------:R-:W-:Y:S01]  /*7d80*/  ISETP.GE.U32.AND P2, PT, R56, 0x7fffff3b, PT ;  /* 0x7fffff3b3800780c */ /* 0x000fe20003f46070 */
[----:B------:R-:W-:-:S04]  /*7d90*/  IMAD.WIDE R56, R184, 0x4, R166 ;  /* 0x00000004b8387825 */ /* 0x000fc800078e02a6 */
[----:B----4-:R-:W-:Y:S01]  /*7da0*/  IMAD.WIDE R72, R184, 0x4, R152 ;  /* 0x00000004b8487825 */ /* 0x010fe200078e0298 */
[----:B------:R-:W2:Y:S01]  /*7db0*/  LDL.LU.64 R158, [R1+0x248] ;  /* 0x00024800019e7983 */ /* 0x000ea20000300a00 */
[----:B------:R-:W-:Y:S01]  /*7dc0*/  IADD3 R126, R128, -0xa2, RZ ;  /* 0xffffff5e807e7810 */ /* 0x000fe20007ffe0ff */
[----:B------:R-:W3:Y:S02]  /*7dd0*/  LDC R20, c[0x0][0x230] ;  /* 0x00008c00ff147b82 */ /* 0x000ee40000000800 */
[----:B------:R-:W4:Y:S04]  /*7de0*/  LDL.LU.64 R166, [R1+0x328] ;  /* 0x0003280001a67983 */ /* 0x000f280000300a00 */
[----:B------:R-:W3:Y:S04]  /*7df0*/  LDL.LU.64 R156, [R1+0x320] ;  /* 0x00032000019c7983 */ /* 0x000ee80000300a00 */
[----:B------:R-:W2:Y:S04]  /*7e00*/  LDL.LU.64 R154, [R1+0x318] ;  /* 0x00031800019a7983 */ /* 0x000ea80000300a00 */
[----:B------:R-:W4:Y:S01]  /*7e10*/  LDL.LU.64 R152, [R1+0x310] ;  /* 0x0003100001987983 */ /* 0x000f220000300a00 */
[----:B------:R-:W-:-:S02]  /*7e20*/  ISETP.GE.U32.AND P5, PT, R126, 0x7fffff1f, PT ;  /* 0x7fffff1f7e00780c */ /* 0x000fc40003fa6070 */
[----:B------:R-:W1:Y:S01]  /*7e30*/  LDC R126, c[0x0][0x230] ;  /* 0x00008c00ff7e7b82 */ /* 0x000e620000000800 */
[----:B------:R-:W-:Y:S01]  /*7e40*/  VIADD R127, R127, 0xffffff79 ;  /* 0xffffff797f7f7836 */ /* 0x000fe20000000000 */
[----:B------:R-:W-:Y:S04]  /*7e50*/  LDGSTS.E [R248+0x28000], desc[UR10][R56.64], !P3 ;  /* 0x2800000038f87fae */ /* 0x000fe8000d92184a */
[----:B------:R-:W-:Y:S01]  /*7e60*/  LDGSTS.E [R248+0x2c000], desc[UR10][R60.64], !P3 ;  /* 0x2c0000003cf87fae */ /* 0x000fe2000d92184a */
[----:B------:R-:W-:Y:S01]  /*7e70*/  ISETP.GE.U32.AND P3, PT, R127, 0x7fffff3a, PT ;  /* 0x7fffff3a7f00780c */ /* 0x000fe20003f66070 */
[----:B------:R-:W-:Y:S02]  /*7e80*/  IMAD.WIDE R128, R184, 0x4, R162 ;  /* 0x00000004b8807825 */ /* 0x000fe400078e02a2 */
[----:B------:R-:W4:Y:S04]  /*7e90*/  LDL.LU.64 R170, [R1+0x308] ;  /* 0x0003080001aa7983 */ /* 0x000f280000300a00 */
[----:B------:R-:W-:Y:S04]  /*7ea0*/  LDGSTS.E [R248+0x28004], desc[UR10][R68.64], !P5 ;  /* 0x2800400044f87fae */ /* 0x000fe8000e92184a */
[----:B------:R-:W-:Y:S01]  /*7eb0*/  LDGSTS.E [R248+0x2c004], desc[UR10][R72.64], !P5 ;  /* 0x2c00400048f87fae */ /* 0x000fe2000e92184a */
[----:B-1----:R-:W-:Y:S01]  /*7ec0*/  IADD3 R126, R126, -0x88, RZ ;  /* 0xffffff787e7e7810 */ /* 0x002fe20007ffe0ff */
[----:B------:R-:W-:-:S03]  /*7ed0*/  IMAD.WIDE R130, R184, 0x4, R160 ;  /* 0x00000004b8827825 */ /* 0x000fc600078e02a0 */
[----:B------:R-:W-:Y:S01]  /*7ee0*/  ISETP.GE.U32.AND P5, PT, R126, 0x7fffff39, PT ;  /* 0x7fffff397e00780c */ /* 0x000fe20003fa6070 */
[C---:B------:R-:W-:Y:S02]  /*7ef0*/  IMAD.WIDE R126, R184.reuse, 0x4, R164 ;  /* 0x00000004b87e7825 */ /* 0x040fe400078e02a4 */
[----:B------:R-:W4:Y:S04]  /*7f00*/  LDL.LU.64 R164, [R1+0x300] ;  /* 0x0003000001a47983 */ /* 0x000f280000300a00 */
[----:B------:R-:W4:Y:S04]  /*7f10*/  LDL.LU.64 R162, [R1+0x2f8] ;  /* 0x0002f80001a27983 */ /* 0x000f280000300a00 */
[----:B------:R-:W4:Y:S04]  /*7f20*/  LDL.LU.64 R160, [R1+0x2f0] ;  /* 0x0002f00001a07983 */ /* 0x000f280000300a00 */
[----:B------:R-:W4:Y:S04]  /*7f30*/  LDL.LU.64 R168, [R1+0x240] ;  /* 0x0002400001a87983 */ /* 0x000f280000300a00 */
[----:B------:R-:W-:Y:S04]  /*7f40*/  LDGSTS.E [R248+0x28008], desc[UR10][R126.64], !P0 ;  /* 0x280080007ef87fae */ /* 0x000fe8000c12184a */
[----:B------:R-:W-:Y:S01]  /*7f50*/  LDGSTS.E [R248+0x2c008], desc[UR10][R128.64], !P0 ;  /* 0x2c00800080f87fae */ /* 0x000fe2000c12184a */
[----:B---3--:R-:W-:-:S03]  /*7f60*/  IMAD.WIDE R136, R184, 0x4, R156 ;  /* 0x00000004b8887825 */ /* 0x008fc600078e029c */
[----:B------:R-:W-:Y:S01]  /*7f70*/  LDGSTS.E [R248+0x2800c], desc[UR10][R130.64], !P1 ;  /* 0x2800c00082f87fae */ /* 0x000fe2000c92184a */
[----:B--2---:R-:W-:-:S04]  /*7f80*/  IMAD.WIDE R138, R184, 0x4, R154 ;  /* 0x00000004b88a7825 */ /* 0x004fc800078e029a */
[C---:B----4-:R-:W-:Y:S02]  /*7f90*/  IMAD.WIDE R140, R184.reuse, 0x4, R152 ;  /* 0x00000004b88c7825 */ /* 0x050fe400078e0298 */
[----:B------:R-:W2:Y:S04]  /*7fa0*/  LDL.LU.64 R152, [R1+0x238] ;  /* 0x0002380001987983 */ /* 0x000ea80000300a00 */
[----:B------:R-:W3:Y:S04]  /*7fb0*/  LDL.LU.64 R154, [R1+0x230] ;  /* 0x00023000019a7983 */ /* 0x000ee80000300a00 */
[----:B------:R-:W4:Y:S01]  /*7fc0*/  LDL.LU.64 R156, [R1+0x228] ;  /* 0x00022800019c7983 */ /* 0x000f220000300a00 */
[----:B------:R-:W-:Y:S01]  /*7fd0*/  IMAD.WIDE R132, R184, 0x4, R158 ;  /* 0x00000004b8847825 */ /* 0x000fe200078e029e */
[----:B------:R-:W-:Y:S01]  /*7fe0*/  ISETP.GE.U32.AND P0, PT, R135, 0x7fffff1c, PT ;  /* 0x7fffff1c8700780c */ /* 0x000fe20003f06070 */
[----:B------:R-:W1:Y:S01]  /*7ff0*/  LDC R159, c[0x0][0x230] ;  /* 0x00008c00ff9f7b82 */ /* 0x000e620000000800 */
[----:B------:R-:W4:Y:S04]  /*8000*/  LDL.LU.64 R176, [R1+0x220] ;  /* 0x0002200001b07983 */ /* 0x000f280000300a00 */
[----:B------:R-:W-:Y:S01]  /*8010*/  LDGSTS.E [R248+0x2c00c], desc[UR10][R132.64], !P1 ;  /* 0x2c00c00084f87fae */ /* 0x000fe2000c92184a */
[----:B------:R-:W-:Y:S01]  /*8020*/  ISETP.GE.U32.AND P1, PT, R134, 0x7fffff1b, PT ;  /* 0x7fffff1b8600780c */ /* 0x000fe20003f26070 */
[C---:B------:R-:W-:Y:S01]  /*8030*/  IMAD.WIDE R134, R184.reuse, 0x4, R166 ;  /* 0x00000004b8867825 */ /* 0x040fe200078e02a6 */
[----:B------:R-:W1:Y:S04]  /*8040*/  LDC R158, c[0x0][0x230] ;  /* 0x00008c00ff9e7b82 */ /* 0x000e680000000800 */
[----:B------:R-:W-:Y:S04]  /*8050*/  LDGSTS.E [R15+0x20000], desc[UR10][R134.64], !P4 ;  /* 0x20000000860f7fae */ /* 0x000fe8000e12184a */
[----:B------:R-:W-:Y:S01]  /*8060*/  LDGSTS.E [R15+0x24000], desc[UR10][R136.64], !P4 ;  /* 0x24000000880f7fae */ /* 0x000fe2000e12184a */
[----:B------:R-:W-:Y:S01]  /*8070*/  ISETP.GE.U32.AND P4, PT, R143, 0x7fffff1a, PT ;  /* 0x7fffff1a8f00780c */ /* 0x000fe20003f86070 */
[----:B------:R-:W1:Y:S02]  /*8080*/  LDC R166, c[0x0][0x230] ;  /* 0x00008c00ffa67b82 */ /* 0x000e640000000800 */
[----:B------:R-:W-:Y:S01]  /*8090*/  LDGSTS.E [R15+0x20004], desc[UR10][R138.64], !P2 ;  /* 0x200040008a0f7fae */ /* 0x000fe2000d12184a */
[----:B------:R-:W-:-:S03]  /*80a0*/  IMAD.WIDE R144, R184, 0x4, R164 ;  /* 0x00000004b8907825 */ /* 0x000fc600078e02a4 */
[----:B------:R-:W-:Y:S01]  /*80b0*/  LDGSTS.E [R15+0x24004], desc[UR10][R140.64], !P2 ;  /* 0x240040008c0f7fae */ /* 0x000fe2000d12184a */
[----:B------:R-:W-:Y:S01]  /*80c0*/  ISETP.GE.U32.AND P2, PT, R142, 0x7fffff19, PT ;  /* 0x7fffff198e00780c */ /* 0x000fe20003f46070 */
[C---:B------:R-:W-:Y:S01]  /*80d0*/  IMAD.WIDE R142, R184.reuse, 0x4, R170 ;  /* 0x00000004b88e7825 */ /* 0x040fe200078e02aa */
[----:B------:R-:W1:Y:S03]  /*80e0*/  LDC R167, c[0x0][0x230] ;  /* 0x00008c00ffa77b82 */ /* 0x000e660000000800 */
[C---:B------:R-:W-:Y:S01]  /*80f0*/  IMAD.WIDE R148, R184.reuse, 0x4, R160 ;  /* 0x00000004b8947825 */ /* 0x040fe200078e02a0 */
[----:B------:R-:W-:Y:S03]  /*8100*/  LDGSTS.E [R15+0x20008], desc[UR10][R142.64], !P3 ;  /* 0x200080008e0f7fae */ /* 0x000fe6000d92184a */
[----:B------:R-:W-:Y:S01]  /*8110*/  IMAD.WIDE R146, R184, 0x4, R162 ;  /* 0x00000004b8927825 */ /* 0x000fe200078e02a2 */
[----:B------:R-:W4:Y:S04]  /*8120*/  LDL.LU.64 R160, [R1+0x218] ;  /* 0x0002180001a07983 */ /* 0x000f280000300a00 */
[----:B------:R-:W4:Y:S04]  /*8130*/  LDL.LU.64 R162, [R1+0x210] ;  /* 0x0002100001a27983 */ /* 0x000f280000300a00 */
[----:B------:R-:W4:Y:S04]  /*8140*/  LDL.LU.64 R164, [R1+0x208] ;  /* 0x0002080001a47983 */ /* 0x000f280000300a00 */
[----:B------:R-:W-:Y:S01]  /*8150*/  LDGSTS.E [R15+0x24008], desc[UR10][R144.64], !P3 ;  /* 0x24008000900f7fae */ /* 0x000fe2000d92184a */
[----:B------:R-:W-:-:S03]  /*8160*/  ISETP.GE.U32.AND P3, PT, R151, 0x7fffff38, PT ;  /* 0x7fffff389700780c */ /* 0x000fc60003f66070 */
[----:B------:R-:W-:Y:S04]  /*8170*/  LDGSTS.E [R15+0x2000c], desc[UR10][R146.64], !P5 ;  /* 0x2000c000920f7fae */ /* 0x000fe8000e92184a */
[----:B------:R-:W-:Y:S01]  /*8180*/  LDGSTS.E [R15+0x2400c], desc[UR10][R148.64], !P5 ;  /* 0x2400c000940f7fae */ /* 0x000fe2000e92184a */
[----:B------:R-:W-:Y:S01]  /*8190*/  ISETP.GE.U32.AND P5, PT, R150, 0x7fffff37, PT ;  /* 0x7fffff379600780c */ /* 0x000fe20003fa6070 */
[C---:B------:R-:W-:Y:S02]  /*81a0*/  IMAD.WIDE R150, R184.reuse, 0x4, R168 ;  /* 0x00000004b8967825 */ /* 0x040fe400078e02a8 */
[----:B------:R-:W4:Y:S04]  /*81b0*/  LDL.LU.64 R190, [R1+0x2e8] ;  /* 0x0002e80001be7983 */ /* 0x000f280000300a00 */
[----:B------:R-:W4:Y:S04]  /*81c0*/  LDL.LU.64 R168, [R1+0x2e0] ;  /* 0x0002e00001a87983 */ /* 0x000f280000300a00 */
[----:B------:R-:W4:Y:S04]  /*81d0*/  LDL.LU.64 R170, [R1+0x2d8] ;  /* 0x0002d80001aa7983 */ /* 0x000f280000300a00 */
[----:B------:R-:W4:Y:S01]  /*81e0*/  LDL.LU.64 R172, [R1+0x2d0] ;  /* 0x0002d00001ac7983 */ /* 0x000f220000300a00 */
[----:B--2---:R-:W-:-:S03]  /*81f0*/  IMAD.WIDE R152, R184, 0x4, R152 ;  /* 0x00000004b8987825 */ /* 0x004fc600078e0298 */
[----:B------:R-:W-:Y:S01]  /*8200*/  LDGSTS.E [R15+0x28000], desc[UR10][R150.64], !P0 ;  /* 0x28000000960f7fae */ /* 0x000fe2000c12184a */
[----:B---3--:R-:W-:-:S03]  /*8210*/  IMAD.WIDE R154, R184, 0x4, R154 ;  /* 0x00000004b89a7825 */ /* 0x008fc600078e029a */
[----:B------:R-:W-:Y:S01]  /*8220*/  STL.64 [R1+0x578], R152 ;  /* 0x0005789801007387 */ /* 0x000fe20000100a00 */
[----:B----4-:R-:W-:-:S03]  /*8230*/  IMAD.WIDE R156, R184, 0x4, R156 ;  /* 0x00000004b89c7825 */ /* 0x010fc600078e029c */
[----:B------:R-:W-:Y:S04]  /*8240*/  STL.64 [R1+0x580], R154 ;  /* 0x0005809a01007387 */ /* 0x000fe80000100a00 */
[----:B------:R-:W-:Y:S04]  /*8250*/  STL.64 [R1+0x588], R156 ;  /* 0x0005889c01007387 */ /* 0x000fe80000100a00 */
[----:B------:R-:W2:Y:S01]  /*8260*/  LDL.LU.64 R198, [R1+0x2c8] ;  /* 0x0002c80001c67983 */ /* 0x000ea20000300a00 */
[----:B-1----:R-:W-:Y:S02]  /*8270*/  VIADD R159, R159, 0xffffff75 ;  /* 0xffffff759f9f7836 */ /* 0x002fe40000000000 */
[----:B------:R-:W-:Y:S01]  /*8280*/  VIADD R158, R158, 0xffffff74 ;  /* 0xffffff749e9e7836 */ /* 0x000fe20000000000 */
[----:B------:R-:W-:Y:S02]  /*8290*/  LDGSTS.E [R15+0x2c000], desc[UR10][R152.64], !P0 ;  /* 0x2c000000980f7fae */ /* 0x000fe4000c12184a */
[----:B------:R-:W-:-:S02]  /*82a0*/  ISETP.GE.U32.AND P0, PT, R159, 0x7fffff36, PT ;  /* 0x7fffff369f00780c */ /* 0x000fc40003f06070 */
[----:B------:R-:W-:Y:S04]  /*82b0*/  LDGSTS.E [R15+0x28004], desc[UR10][R154.64], !P1 ;  /* 0x280040009a0f7fae */ /* 0x000fe8000c92184a */
[----:B------:R-:W-:Y:S01]  /*82c0*/  LDGSTS.E [R15+0x2c004], desc[UR10][R156.64], !P1 ;  /* 0x2c0040009c0f7fae */ /* 0x000fe2000c92184a */
[----:B------:R-:W-:Y:S01]  /*82d0*/  ISETP.GE.U32.AND P1, PT, R158, 0x7fffff35, PT ;  /* 0x7fffff359e00780c */ /* 0x000fe20003f26070 */
[----:B------:R-:W-:Y:S02]  /*82e0*/  IMAD.WIDE R158, R184, 0x4, R176 ;  /* 0x00000004b89e7825 */ /* 0x000fe400078e02b0 */
[----:B------:R-:W3:Y:S01]  /*82f0*/  LDL.LU.64 R176, [R1+0x2c0] ;  /* 0x0002c00001b07983 */ /* 0x000ee20000300a00 */
[----:B------:R-:W-:Y:S01]  /*8300*/  IADD3 R167, R167, -0xa9, RZ ;  /* 0xffffff57a7a77810 */ /* 0x000fe20007ffe0ff */
[----:B------:R-:W-:-:S02]  /*8310*/  VIADD R166, R166, 0xffffff56 ;  /* 0xffffff56a6a67836 */ /* 0x000fc40000000000 */
[----:B------:R-:W4:Y:S04]  /*8320*/  LDL.LU.64 R178, [R1+0x2b8] ;  /* 0x0002b80001b27983 */ /* 0x000f280000300a00 */
[----:B------:R-:W4:Y:S04]  /*8330*/  LDL.LU.64 R180, [R1+0x2b0] ;  /* 0x0002b00001b47983 */ /* 0x000f280000300a00 */
[----:B------:R-:W-:Y:S01]  /*8340*/  LDGSTS.E [R15+0x28008], desc[UR10][R158.64], !P4 ;  /* 0x280080009e0f7fae */ /* 0x000fe2000e12184a */
[----:B------:R-:W-:-:S04]  /*8350*/  IMAD.WIDE R160, R184, 0x4, R160 ;  /* 0x00000004b8a07825 */ /* 0x000fc800078e02a0 */
[C---:B------:R-:W-:Y:S01]  /*8360*/  IMAD.WIDE R162, R184.reuse, 0x4, R162 ;  /* 0x00000004b8a27825 */ /* 0x040fe200078e02a2 */
[----:B------:R-:W-:Y:S03]  /*8370*/  LDGSTS.E [R15+0x2c008], desc[UR10][R160.64], !P4 ;  /* 0x2c008000a00f7fae */ /* 0x000fe6000e12184a */
[----:B------:R-:W-:Y:S01]  /*8380*/  IMAD.WIDE R164, R184, 0x4, R164 ;  /* 0x00000004b8a47825 */ /* 0x000fe200078e02a4 */
[----:B------:R1:W-:Y:S01]  /*8390*/  STL.64 [R1+0x590], R158 ;  /* 0x0005909e01007387 */ /* 0x0003e20000100a00 */
[----:B------:R-:W-:-:S03]  /*83a0*/  ISETP.GE.U32.AND P4, PT, R167, 0x7fffff18, PT ;  /* 0x7fffff18a700780c */ /* 0x000fc60003f86070 */
[----:B------:R-:W-:Y:S04]  /*83b0*/  LDGSTS.E [R15+0x2800c], desc[UR10][R162.64], !P2 ;  /* 0x2800c000a20f7fae */ /* 0x000fe8000d12184a */
[----:B------:R1:W-:Y:S04]  /*83c0*/  STL.64 [R1+0x598], R160 ;  /* 0x000598a001007387 */ /* 0x0003e80000100a00 */
[----:B------:R1:W-:Y:S01]  /*83d0*/  LDGSTS.E [R15+0x2c00c], desc[UR10][R164.64], !P2 ;  /* 0x2c00c000a40f7fae */ /* 0x0003e2000d12184a */
[----:B------:R-:W-:Y:S01]  /*83e0*/  ISETP.GE.U32.AND P2, PT, R166, 0x7fffff17, PT ;  /* 0x7fffff17a600780c */ /* 0x000fe20003f46070 */
[----:B------:R-:W-:-:S02]  /*83f0*/  IMAD.WIDE R166, R184, 0x4, R190 ;  /* 0x00000004b8a67825 */ /* 0x000fc400078e02be */
[----:B------:R-:W-:Y:S02]  /*8400*/  STL.64 [R1+0x5a0], R162 ;  /* 0x0005a0a201007387 */ /* 0x000fe40000100a00 */
[C---:B------:R-:W-:Y:S02]  /*8410*/  IMAD.WIDE R168, R184.reuse, 0x4, R168 ;  /* 0x00000004b8a87825 */ /* 0x040fe400078e02a8 */
[----:B------:R1:W-:Y:S02]  /*8420*/  STL.64 [R1+0x5b0], R164 ;  /* 0x0005b0a401007387 */ /* 0x0003e40000100a00 */
[C---:B------:R-:W-:Y:S02]  /*8430*/  IMAD.WIDE R170, R184.reuse, 0x4, R170 ;  /* 0x00000004b8aa7825 */ /* 0x040fe400078e02aa */
[----:B------:R-:W4:Y:S02]  /*8440*/  LDL.LU.64 R206, [R1+0x200] ;  /* 0x0002000001ce7983 */ /* 0x000f240000300a00 */
[----:B------:R-:W-:-:S02]  /*8450*/  IMAD.WIDE R172, R184, 0x4, R172 ;  /* 0x00000004b8ac7825 */ /* 0x000fc400078e02ac */
[----:B------:R-:W4:Y:S04]  /*8460*/  LDL.LU.64 R190, [R1+0x1f8] ;  /* 0x0001f80001be7983 */ /* 0x000f280000300a00 */
[----:B------:R-:W4:Y:S04]  /*8470*/  LDL.LU.64 R192, [R1+0x1f0] ;  /* 0x0001f00001c07983 */ /* 0x000f280000300a00 */
[----:B------:R-:W4:Y:S04]  /*8480*/  LDL.LU.64 R194, [R1+0x1e8] ;  /* 0x0001e80001c27983 */ /* 0x000f280000300a00 */
[----:B------:R-:W-:Y:S04]  /*8490*/  LDGSTS.E [R14+0x20000], desc[UR10][R166.64], !P3 ;  /* 0x20000000a60e7fae */ /* 0x000fe8000d92184a */
[----:B------:R-:W-:Y:S04]  /*84a0*/  STL.64 [R1+0x5b8], R166 ;  /* 0x0005b8a601007387 */ /* 0x000fe80000100a00 */
[----:B------:R1:W-:Y:S01]  /*84b0*/  LDGSTS.E [R14+0x24000], desc[UR10][R168.64], !P3 ;  /* 0x24000000a80e7fae */ /* 0x0003e2000d92184a */
[----:B------:R-:W-:-:S03]  /*84c0*/  ISETP.GE.U32.AND P3, PT, R175, 0x7fffff16, PT ;  /* 0x7fffff16af00780c */ /* 0x000fc60003f66070 */
[----:B------:R-:W-:Y:S04]  /*84d0*/  STL.64 [R1+0x5c0], R168 ;  /* 0x0005c0a801007387 */ /* 0x000fe80000100a00 */
[----:B------:R-:W-:Y:S04]  /*84e0*/  LDGSTS.E [R14+0x20004], desc[UR10][R170.64], !P5 ;  /* 0x20004000aa0e7fae */ /* 0x000fe8000e92184a */
[----:B------:R-:W-:Y:S04]  /*84f0*/  STL.64 [R1+0x5c8], R170 ;  /* 0x0005c8aa01007387 */ /* 0x000fe80000100a00 */
[----:B------:R-:W-:Y:S01]  /*8500*/  LDGSTS.E [R14+0x24004], desc[UR10][R172.64], !P5 ;  /* 0x24004000ac0e7fae */ /* 0x000fe2000e92184a */
[----:B------:R-:W-:-:S03]  /*8510*/  ISETP.GE.U32.AND P5, PT, R174, 0x7fffff15, PT ;  /* 0x7fffff15ae00780c */ /* 0x000fc60003fa6070 */
[----:B------:R-:W-:Y:S04]  /*8520*/  STL.64 [R1+0x5d0], R172 ;  /* 0x0005d0ac01007387 */ /* 0x000fe80000100a00 */
[----:B------:R-:W4:Y:S01]  /*8530*/  LDL.LU.64 R4, [R1+0x1e0] ;  /* 0x0001e00001047983 */ /* 0x000f220000300a00 */
[----:B--2---:R-:W-:-:S03]  /*8540*/  IMAD.WIDE R174, R184, 0x4, R198 ;  /* 0x00000004b8ae7825 */ /* 0x004fc600078e02c6 */
[----:B------:R-:W2:Y:S04]  /*8550*/  LDL.LU.64 R198, [R1+0x1d8] ;  /* 0x0001d80001c67983 */ /* 0x000ea80000300a00 */
[----:B------:R-:W2:Y:S04]  /*8560*/  LDL.LU.64 R6, [R1+0x1d0] ;  /* 0x0001d00001067983 */ /* 0x000ea80000300a00 */
[----:B------:R-:W-:Y:S04]  /*8570*/  LDGSTS.E [R14+0x20008], desc[UR10][R174.64], !P0 ;  /* 0x20008000ae0e7fae */ /* 0x000fe8000c12184a */
[----:B------:R-:W2:Y:S01]  /*8580*/  LDL.LU.64 R202, [R1+0x1c8] ;  /* 0x0001c80001ca7983 */ /* 0x000ea20000300a00 */
[----:B---3--:R-:W-:-:S04]  /*8590*/  IMAD.WIDE R176, R184, 0x4, R176 ;  /* 0x00000004b8b07825 */ /* 0x008fc800078e02b0 */
[C---:B----4-:R-:W-:Y:S01]  /*85a0*/  IMAD.WIDE R178, R184.reuse, 0x4, R178 ;  /* 0x00000004b8b27825 */ /* 0x050fe200078e02b2 */
[----:B------:R-:W-:Y:S03]  /*85b0*/  LDGSTS.E [R14+0x24008], desc[UR10][R176.64], !P0 ;  /* 0x24008000b00e7fae */ /* 0x000fe6000c12184a */
[----:B------:R-:W-:Y:S01]  /*85c0*/  IMAD.WIDE R180, R184, 0x4, R180 ;  /* 0x00000004b8b47825 */ /* 0x000fe200078e02b4 */
[----:B------:R-:W-:Y:S01]  /*85d0*/  LDGSTS.E [R14+0x2000c], desc[UR10][R178.64], !P1 ;  /* 0x2000c000b20e7fae */ /* 0x000fe2000c92184a */
[----:B------:R-:W-:-:S03]  /*85e0*/  ISETP.GE.U32.AND P0, PT, R183, 0x7fffff34, PT ;  /* 0x7fffff34b700780c */ /* 0x000fc60003f06070 */
[----:B------:R-:W-:Y:S01]  /*85f0*/  LDGSTS.E [R14+0x2400c], desc[UR10][R180.64], !P1 ;  /* 0x2400c000b40e7fae */ /* 0x000fe2000c92184a */
[----:B------:R-:W-:-:S03]  /*8600*/  ISETP.GE.U32.AND P1, PT, R182, 0x7fffff33, PT ;  /* 0x7fffff33b600780c */ /* 0x000fc60003f26070 */
[----:B------:R-:W-:Y:S01]  /*8610*/  STL.64 [R1+0x5d8], R174 ;  /* 0x0005d8ae01007387 */ /* 0x000fe20000100a00 */
[----:B------:R-:W-:-:S03]  /*8620*/  VIADD R185, R185, 0xffffff70 ;  /* 0xffffff70b9b97836 */ /* 0x000fc60000000000 */
[----:B------:R-:W-:Y:S04]  /*8630*/  STL.64 [R1+0x5e0], R176 ;  /* 0x0005e0b001007387 */ /* 0x000fe80000100a00 */
[----:B-1----:R-:W3:Y:S01]  /*8640*/  LDL.LU.64 R158, [R1+0x2a8] ;  /* 0x0002a800019e7983 */ /* 0x002ee20000300a00 */
[----:B------:R-:W-:-:S03]  /*8650*/  IMAD.WIDE R182, R184, 0x4, R206 ;  /* 0x00000004b8b67825 */ /* 0x000fc600078e02ce */
[----:B------:R-:W4:Y:S01]  /*8660*/  LDL.LU.64 R206, [R1+0x2a0] ;  /* 0x0002a00001ce7983 */ /* 0x000f220000300a00 */
[----:B------:R-:W-:-:S03]  /*8670*/  IMAD.WIDE R190, R184, 0x4, R190 ;  /* 0x00000004b8be7825 */ /* 0x000fc600078e02be */
[----:B------:R-:W4:Y:S01]  /*8680*/  LDL.LU.64 R156, [R1+0x298] ;  /* 0x00029800019c7983 */ /* 0x000f220000300a00 */
[----:B------:R-:W-:-:S03]  /*8690*/  IMAD.WIDE R192, R184, 0x4, R192 ;  /* 0x00000004b8c07825 */ /* 0x000fc600078e02c0 */
[----:B------:R-:W4:Y:S01]  /*86a0*/  LDL.LU.64 R210, [R1+0x290] ;  /* 0x0002900001d27983 */ /* 0x000f220000300a00 */
[----:B------:R-:W-:-:S03]  /*86b0*/  IMAD.WIDE R194, R184, 0x4, R194 ;  /* 0x00000004b8c27825 */ /* 0x000fc600078e02c2 */
[----:B------:R-:W-:Y:S04]  /*86c0*/  LDGSTS.E [R14+0x28000], desc[UR10][R182.64], !P4 ;  /* 0x28000000b60e7fae */ /* 0x000fe8000e12184a */
[----:B------:R-:W-:Y:S04]  /*86d0*/  LDGSTS.E [R14+0x2c000], desc[UR10][R190.64], !P4 ;  /* 0x2c000000be0e7fae */ /* 0x000fe8000e12184a */
[----:B------:R-:W4:Y:S04]  /*86e0*/  LDL.LU.64 R160, [R1+0x288] ;  /* 0x0002880001a07983 */ /* 0x000f280000300a00 */
[----:B------:R-:W-:Y:S04]  /*86f0*/  LDGSTS.E [R14+0x28004], desc[UR10][R192.64], !P2 ;  /* 0x28004000c00e7fae */ /* 0x000fe8000d12184a */
[----:B------:R-:W4:Y:S04]  /*8700*/  LDL.LU.64 R152, [R1+0x1b8] ;  /* 0x0001b80001987983 */ /* 0x000f280000300a00 */
[----:B------:R-:W-:Y:S01]  /*8710*/  LDGSTS.E [R14+0x2c004], desc[UR10][R194.64], !P2 ;  /* 0x2c004000c20e7fae */ /* 0x000fe2000d12184a */
[----:B------:R-:W-:-:S02]  /*8720*/  ISETP.GE.U32.AND P2, PT, R185, 0x7fffff31, PT ;  /* 0x7fffff31b900780c */ /* 0x000fc40003f46070 */
[----:B------:R-:W-:Y:S01]  /*8730*/  IADD3 R185, R200, -0xae, RZ ;  /* 0xffffff52c8b97810 */ /* 0x000fe20007ffe0ff */
[----:B------:R-:W4:Y:S01]  /*8740*/  LDL.LU.64 R154, [R1+0x1b0] ;  /* 0x0001b000019a7983 */ /* 0x000f220000300a00 */
[----:B--2---:R-:W-:-:S03]  /*8750*/  IMAD.WIDE R200, R184, 0x4, R6 ;  /* 0x00000004b8c87825 */ /* 0x004fc600078e0206 */
[----:B------:R-:W2:Y:S01]  /*8760*/  LDL.LU.64 R6, [R1+0x1a8] ;  /* 0x0001a80001067983 */ /* 0x000ea20000300a00 */
[----:B------:R-:W-:Y:S01]  /*8770*/  IADD3 R187, R187, -0x8f, RZ ;  /* 0xffffff71bbbb7810 */ /* 0x000fe20007ffe0ff */
[----:B------:R-:W-:-:S03]  /*8780*/  IMAD.WIDE R198, R184, 0x4, R198 ;  /* 0x00000004b8c67825 */ /* 0x000fc600078e02c6 */
[----:B------:R-:W-:Y:S01]  /*8790*/  ISETP.GE.U32.AND P4, PT, R187, 0x7fffff32, PT ;  /* 0x7fffff32bb00780c */ /* 0x000fe20003f86070 */
[----:B------:R-:W-:Y:S02]  /*87a0*/  VIADD R187, R196, 0xffffff53 ;  /* 0xffffff53c4bb7836 */ /* 0x000fe40000000000 */
[C---:B------:R-:W-:Y:S02]  /*87b0*/  IMAD.WIDE R196, R184.reuse, 0x4, R4 ;  /* 0x00000004b8c47825 */ /* 0x040fe400078e0204 */
[----:B------:R-:W1:Y:S02]  /*87c0*/  LDC R5, c[0x0][0x230] ;  /* 0x00008c00ff057b82 */ /* 0x000e640000000800 */
[----:B------:R-:W-:Y:S01]  /*87d0*/  IMAD.WIDE R202, R184, 0x4, R202 ;  /* 0x00000004b8ca7825 */ /* 0x000fe200078e02ca */
[----:B------:R-:W-:Y:S04]  /*87e0*/  LDGSTS.E [R14+0x28008], desc[UR10][R196.64], !P3 ;  /* 0x28008000c40e7fae */ /* 0x000fe8000d92184a */
[----:B------:R-:W-:Y:S01]  /*87f0*/  LDGSTS.E [R14+0x2c008], desc[UR10][R198.64], !P3 ;  /* 0x2c008000c60e7fae */ /* 0x000fe2000d92184a */
[----:B------:R-:W-:Y:S01]  /*8800*/  ISETP.GE.U32.AND P3, PT, R187, 0x7fffff14, PT ;  /* 0x7fffff14bb00780c */ /* 0x000fe20003f66070 */
[----:B------:R-:W-:Y:S01]  /*8810*/  VIADD R187, R204, 0xffffff51 ;  /* 0xffffff51ccbb7836 */ /* 0x000fe20000000000 */
[----:B------:R-:W1:Y:S01]  /*8820*/  LDC R4, c[0x0][0x230] ;  /* 0x00008c00ff047b82 */ /* 0x000e620000000800 */
[----:B------:R-:W-:Y:S04]  /*8830*/  LDGSTS.E [R14+0x2800c], desc[UR10][R200.64], !P5 ;  /* 0x2800c000c80e7fae */ /* 0x000fe8000e92184a */
[----:B------:R-:W-:Y:S01]  /*8840*/  LDGSTS.E [R14+0x2c00c], desc[UR10][R202.64], !P5 ;  /* 0x2c00c000ca0e7fae */ /* 0x000fe2000e92184a */
[----:B------:R-:W-:Y:S01]  /*8850*/  ISETP.GE.U32.AND P5, PT, R185, 0x7fffff13, PT ;  /* 0x7fffff13b900780c */ /* 0x000fe20003fa6070 */
[----:B------:R-:W-:-:S02]  /*8860*/  VIADD R185, R208, 0xffffff50 ;  /* 0xffffff50d0b97836 */ /* 0x000fc40000000000 */
[C---:B---3--:R-:W-:Y:S02]  /*8870*/  IMAD.WIDE R204, R184.reuse, 0x4, R158 ;  /* 0x00000004b8cc7825 */ /* 0x048fe400078e029e */
[----:B------:R-:W3:Y:S04]  /*8880*/  LDL.LU.64 R158, [R1] ;  /* 0x00000000019e7983 */ /* 0x000ee80000300a00 */
[----:B------:R-:W-:Y:S01]  /*8890*/  LDGSTS.E [R10+0x20000], desc[UR10][R204.64], !P0 ;  /* 0x20000000cc0a7fae */ /* 0x000fe2000c12184a */
[----:B----4-:R-:W-:-:S04]  /*88a0*/  IMAD.WIDE R206, R184, 0x4, R206 ;  /* 0x00000004b8ce7825 */ /* 0x010fc800078e02ce */
[C---:B------:R-:W-:Y:S01]  /*88b0*/  IMAD.WIDE R208, R184.reuse, 0x4, R156 ;  /* 0x00000004b8d07825 */ /* 0x040fe200078e029c */
[----:B------:R-:W-:Y:S04]  /*88c0*/  LDGSTS.E [R10+0x24000], desc[UR10][R206.64], !P0 ;  /* 0x24000000ce0a7fae */ /* 0x000fe8000c12184a */
[----:B------:R-:W4:Y:S01]  /*88d0*/  LDL.LU.64 R156, [R1+0x8] ;  /* 0x00000800019c7983 */ /* 0x000f220000300a00 */
[----:B------:R-:W-:-:S03]  /*88e0*/  IMAD.WIDE R210, R184, 0x4, R210 ;  /* 0x00000004b8d27825 */ /* 0x000fc600078e02d2 */
[----:B------:R-:W-:Y:S04]  /*88f0*/  LDGSTS.E [R10+0x20004], desc[UR10][R208.64], !P1 ;  /* 0x20004000d00a7fae */ /* 0x000fe8000c92184a */
[----:B------:R-:W-:Y:S01]  /*8900*/  LDGSTS.E [R10+0x24004], desc[UR10][R210.64], !P1 ;  /* 0x24004000d20a7fae */ /* 0x000fe2000c92184a */
[----:B------:R-:W-:-:S04]  /*8910*/  IMAD.WIDE R164, R184, 0x4, R160 ;  /* 0x00000004b8a47825 */ /* 0x000fc800078e02a0 */
[C---:B------:R-:W-:Y:S01]  /*8920*/  IMAD.WIDE R152, R184.reuse, 0x4, R152 ;  /* 0x00000004b8987825 */ /* 0x040fe200078e0298 */
[----:B------:R1:W-:Y:S04]  /*8930*/  STL.64 [R1+0x228], R164 ;  /* 0x000228a401007387 */ /* 0x0003e80000100a00 */
[----:B------:R1:W-:Y:S01]  /*8940*/  STL.64 [R1+0x220], R152 ;  /* 0x0002209801007387 */ /* 0x0003e20000100a00 */
[----:B------:R-:W-:-:S03]  /*8950*/  IMAD.WIDE R162, R184, 0x4, R154 ;  /* 0x00000004b8a27825 */ /* 0x000fc600078e029a */
[----:B------:R-:W-:Y:S04]  /*8960*/  LDGSTS.E [R10+0x20008], desc[UR10][R164.64], !P4 ;  /* 0x20008000a40a7fae */ /* 0x000fe8000e12184a */
[----:B------:R-:W4:Y:S04]  /*8970*/  LDL.LU.64 R154, [R1+0x10] ;  /* 0x00001000019a7983 */ /* 0x000f280000300a00 */
[----:B------:R-:W-:Y:S01]  /*8980*/  LDGSTS.E [R10+0x24008], desc[UR10][R152.64], !P4 ;  /* 0x24008000980a7fae */ /* 0x000fe2000e12184a */
[----:B------:R-:W-:Y:S01]  /*8990*/  ISETP.GE.U32.AND P0, PT, R187, 0x7fffff12, PT ;  /* 0x7fffff12bb00780c */ /* 0x000fe20003f06070 */
[----:B------:R-:W-:-:S02]  /*89a0*/  IMAD.WIDE R246, R184, 0x4, R246 ;  /* 0x00000004b8f67825 */ /* 0x000fc400078e02f6 */
[----:B------:R-:W-:Y:S02]  /*89b0*/  LDGSTS.E [R10+0x2000c], desc[UR10][R162.64], !P2 ;  /* 0x2000c000a20a7fae */ /* 0x000fe4000d12184a */
[C---:B--2---:R-:W-:Y:S02]  /*89c0*/  IMAD.WIDE R160, R184.reuse, 0x4, R6 ;  /* 0x00000004b8a07825 */ /* 0x044fe400078e0206 */
[----:B------:R-:W2:Y:S04]  /*89d0*/  LDL.LU.64 R6, [R1+0x18] ;  /* 0x0000180001067983 */ /* 0x000ea80000300a00 */
[----:B------:R4:W-:Y:S04]  /*89e0*/  STL.64 [R1+0x218], R162 ;  /* 0x000218a201007387 */ /* 0x0009e80000100a00 */
[----:B------:R4:W-:Y:S04]  /*89f0*/  STL.64 [R1+0x210], R160 ;  /* 0x000210a001007387 */ /* 0x0009e80000100a00 */
[----:B-1----:R-:W2:Y:S04]  /*8a00*/  LDL.LU.64 R164, [R1+0x20] ;  /* 0x0000200001a47983 */ /* 0x002ea80000300a00 */
[----:B------:R-:W2:Y:S01]  /*8a10*/  LDL.LU.64 R152, [R1+0x28] ;  /* 0x0000280001987983 */ /* 0x000ea20000300a00 */
[----:B------:R-:W-:-:S03]  /*8a20*/  IMAD.WIDE R250, R184, 0x4, R250 ;  /* 0x00000004b8fa7825 */ /* 0x000fc600078e02fa */
[----:B------:R-:W-:Y:S04]  /*8a30*/  LDGSTS.E [R10+0x2400c], desc[UR10][R160.64], !P2 ;  /* 0x2400c000a00a7fae */ /* 0x000fe8000d12184a */
[----:B------:R-:W-:Y:S04]  /*8a40*/  LDGSTS.E [R10+0x28000], desc[UR10][R246.64], !P3 ;  /* 0x28000000f60a7fae */ /* 0x000fe8000d92184a */
[----:B------:R-:W-:Y:S01]  /*8a50*/  LDGSTS.E [R10+0x2c000], desc[UR10][R250.64], !P3 ;  /* 0x2c000000fa0a7fae */ /* 0x000fe2000d92184a */
[----:B---3--:R-:W-:-:S03]  /*8a60*/  IMAD.WIDE R168, R184, 0x4, R158 ;  /* 0x00000004b8a87825 */ /* 0x008fc600078e029e */
[----:B------:R-:W3:Y:S04]  /*8a70*/  LDL.LU.64 R158, [R1+0x1a0] ;  /* 0x0001a000019e7983 */ /* 0x000ee80000300a00 */
[----:B------:R-:W-:Y:S01]  /*8a80*/  LDGSTS.E [R10+0x28004], desc[UR10][R168.64], !P5 ;  /* 0x28004000a80a7fae */ /* 0x000fe2000e92184a */
[----:B----4-:R-:W-:-:S03]  /*8a90*/  IMAD.WIDE R166, R184, 0x4, R156 ;  /* 0x00000004b8a67825 */ /* 0x010fc600078e029c */
[----:B------:R-:W4:Y:S04]  /*8aa0*/  LDL.LU.64 R156, [R1+0x198] ;  /* 0x00019800019c7983 */ /* 0x000f280000300a00 */
[----:B------:R-:W-:Y:S04]  /*8ab0*/  STL.64 [R1], R168 ;  /* 0x000000a801007387 */ /* 0x000fe80000100a00 */
[----:B------:R-:W4:Y:S04]  /*8ac0*/  LDL.LU.64 R162, [R1+0x190] ;  /* 0x0001900001a27983 */ /* 0x000f280000300a00 */
[----:B------:R1:W-:Y:S04]  /*8ad0*/  STL.64 [R1+0x8], R166 ;  /* 0x000008a601007387 */ /* 0x0003e80000100a00 */
[----:B------:R-:W4:Y:S04]  /*8ae0*/  LDL.LU.64 R160, [R1+0x188] ;  /* 0x0001880001a07983 */ /* 0x000f280000300a00 */
[----:B------:R1:W-:Y:S01]  /*8af0*/  LDGSTS.E [R10+0x2c004], desc[UR10][R166.64], !P5 ;  /* 0x2c004000a60a7fae */ /* 0x0003e2000e92184a */
[C---:B------:R-:W-:Y:S01]  /*8b00*/  IMAD.WIDE R154, R184.reuse, 0x4, R154 ;  /* 0x00000004b89a7825 */ /* 0x040fe200078e029a */
[----:B------:R-:W-:Y:S01]  /*8b10*/  IADD3 R187, R249, -0x91, RZ ;  /* 0xffffff6ff9bb7810 */ /* 0x000fe20007ffe0ff */
[----:B-1----:R-:W1:Y:S03]  /*8b20*/  LDC R166, c[0x0][0x230] ;  /* 0x00008c00ffa67b82 */ /* 0x002e660000000800 */
[----:B------:R2:W-:Y:S04]  /*8b30*/  STL.64 [R1+0x10], R154 ;  /* 0x0000109a01007387 */ /* 0x0005e80000100a00 */
[----:B------:R-:W-:Y:S01]  /*8b40*/  LDGSTS.E [R10+0x28008], desc[UR10][R154.64], !P0 ;  /* 0x280080009a0a7fae */ /* 0x000fe2000c12184a */
[----:B------:R-:W1:Y:S01]  /*8b50*/  LDC R249, c[0x0][0x230] ;  /* 0x00008c00fff97b82 */ /* 0x000e620000000800 */
[----:B--2---:R-:W-:-:S05]  /*8b60*/  IMAD.WIDE R6, R184, 0x4, R6 ;  /* 0x00000004b8067825 */ /* 0x004fca00078e0206 */
[----:B------:R2:W-:Y:S04]  /*8b70*/  STL.64 [R1+0x18], R6 ;  /* 0x0000180601007387 */ /* 0x0005e80000100a00 */
[----:B------:R-:W-:Y:S01]  /*8b80*/  LDGSTS.E [R10+0x2c008], desc[UR10][R6.64], !P0 ;  /* 0x2c008000060a7fae */ /* 0x000fe2000c12184a */
[----:B------:R-:W-:-:S03]  /*8b90*/  IMAD.WIDE R170, R184, 0x4, R164 ;  /* 0x00000004b8aa7825 */ /* 0x000fc600078e02a4 */
[----:B------:R-:W4:Y:S01]  /*8ba0*/  LDL.LU.64 R164, [R1+0x180] ;  /* 0x0001800001a47983 */ /* 0x000f220000300a00 */
[----:B------:R-:W-:-:S03]  /*8bb0*/  IMAD.WIDE R168, R184, 0x4, R152 ;  /* 0x00000004b8a87825 */ /* 0x000fc600078e0298 */
[----:B------:R-:W4:Y:S04]  /*8bc0*/  LDL.LU.64 R152, [R1+0x178] ;  /* 0x0001780001987983 */ /* 0x000f280000300a00 */
[----:B------:R4:W-:Y:S04]  /*8bd0*/  STL.64 [R1+0x20], R170 ;  /* 0x000020aa01007387 */ /* 0x0009e80000100a00 */
[----:B------:R4:W-:Y:S04]  /*8be0*/  STL.64 [R1+0x28], R168 ;  /* 0x000028a801007387 */ /* 0x0009e80000100a00 */
[----:B------:R-:W4:Y:S04]  /*8bf0*/  LDL.LU.64 R154, [R1+0x170] ;  /* 0x00017000019a7983 */ /* 0x000f280000300a00 */
[----:B--2---:R-:W2:Y:S01]  /*8c00*/  LDL.LU.64 R6, [R1+0x168] ;  /* 0x0001680001067983 */ /* 0x004ea20000300a00 */
[----:B------:R-:W-:-:S02]  /*8c10*/  ISETP.GE.U32.AND P1, PT, R185, 0x7fffff11, PT ;  /* 0x7fffff11b900780c */ /* 0x000fc40003f26070 */
[----:B------:R-:W-:Y:S01]  /*8c20*/  ISETP.GE.U32.AND P4, PT, R187, 0x7fffff30, PT ;  /* 0x7fffff30bb00780c */ /* 0x000fe20003f86070 */
[----:B------:R-:W-:Y:S02]  /*8c30*/  VIADD R187, R21, 0xffffff6d ;  /* 0xffffff6d15bb7836 */ /* 0x000fe40000000000 */
[----:B---3--:R-:W-:Y:S01]  /*8c40*/  IMAD.WIDE R158, R184, 0x4, R158 ;  /* 0x00000004b89e7825 */ /* 0x008fe200078e029e */
[----:B------:R-:W3:Y:S02]  /*8c50*/  LDC R21, c[0x0][0x230] ;  /* 0x00008c00ff157b82 */ /* 0x000ee40000000800 */
[----:B------:R-:W-:Y:S01]  /*8c60*/  ISETP.GE.U32.AND P3, PT, R187, 0x7fffff2e, PT ;  /* 0x7fffff2ebb00780c */ /* 0x000fe20003f66070 */
[----:B------:R-:W-:Y:S02]  /*8c70*/  VIADD R187, R252, 0xffffff4f ;  /* 0xffffff4ffcbb7836 */ /* 0x000fe40000000000 */
[----:B------:R-:W-:Y:S02]  /*8c80*/  VIADD R185, R20, 0xffffff6e ;  /* 0xffffff6e14b97836 */ /* 0x000fe40000000000 */
[----:B------:R4:W-:Y:S01]  /*8c90*/  LDGSTS.E [R10+0x2800c], desc[UR10][R170.64], !P1 ;  /* 0x2800c000aa0a7fae */ /* 0x0009e2000c92184a */
[----:B------:R-:W-:Y:S01]  /*8ca0*/  ISETP.GE.U32.AND P0, PT, R187, 0x7fffff10, PT ;  /* 0x7fffff10bb00780c */ /* 0x000fe20003f06070 */
[----:B------:R-:W3:Y:S02]  /*8cb0*/  LDC R20, c[0x0][0x230] ;  /* 0x00008c00ff147b82 */ /* 0x000ee40000000800 */
[----:B------:R4:W-:Y:S01]  /*8cc0*/  LDGSTS.E [R10+0x2c00c], desc[UR10][R168.64], !P1 ;  /* 0x2c00c000a80a7fae */ /* 0x0009e2000c92184a */
[----:B-1----:R-:W-:-:S03]  /*8cd0*/  IADD3 R187, R249, -0xb3, RZ ;  /* 0xffffff4df9bb7810 */ /* 0x002fc60007ffe0ff */
[----:B------:R1:W-:Y:S01]  /*8ce0*/  STL.64 [R1+0x208], R158 ;  /* 0x0002089e01007387 */ /* 0x0003e20000100a00 */
[----:B------:R-:W-:Y:S01]  /*8cf0*/  ISETP.GE.U32.AND P2, PT, R185, 0x7fffff2f, PT ;  /* 0x7fffff2fb900780c */ /* 0x000fe20003f46070 */
[----:B------:R-:W3:Y:S02]  /*8d00*/  LDC R252, c[0x0][0x230] ;  /* 0x00008c00fffc7b82 */ /* 0x000ee40000000800 */
[----:B------:R3:W-:Y:S01]  /*8d10*/  LDGSTS.E [R11+0x20000], desc[UR10][R158.64], !P4 ;  /* 0x200000009e0b7fae */ /* 0x0007e2000e12184a */
[----:B----4-:R-:W-:-:S05]  /*8d20*/  IMAD.WIDE R156, R184, 0x4, R156 ;  /* 0x00000004b89c7825 */ /* 0x010fca00078e029c */
[----:B------:R-:W4:Y:S01]  /*8d30*/  LDC R249, c[0x0][0x230] ;  /* 0x00008c00fff97b82 */ /* 0x000f220000000800 */
[----:B------:R3:W-:Y:S01]  /*8d40*/  STL.64 [R1+0x200], R156 ;  /* 0x0002009c01007387 */ /* 0x0007e20000100a00 */
[----:B------:R-:W-:-:S03]  /*8d50*/  IMAD.WIDE R170, R184, 0x4, R162 ;  /* 0x00000004b8aa7825 */ /* 0x000fc600078e02a2 */
[----:B------:R2:W-:Y:S04]  /*8d60*/  LDGSTS.E [R11+0x24000], desc[UR10][R156.64], !P4 ;  /* 0x240000009c0b7fae */ /* 0x0005e8000e12184a */
[----:B------:R-:W4:Y:S01]  /*8d70*/  LDL.LU.64 R162, [R1+0xa8] ;  /* 0x0000a80001a27983 */ /* 0x000f220000300a00 */
[----:B------:R-:W-:Y:S01]  /*8d80*/  IMAD.WIDE R168, R184, 0x4, R160 ;  /* 0x00000004b8a87825 */ /* 0x000fe200078e02a0 */
[----:B------:R-:W-:Y:S02]  /*8d90*/  ISETP.GE.U32.AND P4, PT, R187, 0x7fffff0e, PT ;  /* 0x7fffff0ebb00780c */ /* 0x000fe40003f86070 */
[----:B------:R-:W4:Y:S04]  /*8da0*/  LDL.LU.64 R160, [R1+0xa0] ;  /* 0x0000a00001a07983 */ /* 0x000f280000300a00 */
[----:B------:R-:W-:Y:S01]  /*8db0*/  STL.64 [R1+0x1f8], R170 ;  /* 0x0001f8aa01007387 */ /* 0x000fe20000100a00 */
[----:B------:R-:W-:-:S03]  /*8dc0*/  VIADD R187, R166, 0xffffff6b ;  /* 0xffffff6ba6bb7836 */ /* 0x000fc60000000000 */
[----:B------:R-:W-:Y:S04]  /*8dd0*/  STL.64 [R1+0x1f0], R168 ;  /* 0x0001f0a801007387 */ /* 0x000fe80000100a00 */
[----:B-1----:R-:W4:Y:S04]  /*8de0*/  LDL.LU.64 R158, [R1+0x98] ;  /* 0x00009800019e7983 */ /* 0x002f280000300a00 */
[----:B---3--:R-:W3:Y:S04]  /*8df0*/  LDL.LU.64 R156, [R1+0x90] ;  /* 0x00009000019c7983 */ /* 0x008ee80000300a00 */
[----:B------:R-:W-:Y:S04]  /*8e00*/  LDGSTS.E [R11+0x20004], desc[UR10][R170.64], !P2 ;  /* 0x20004000aa0b7fae */ /* 0x000fe8000d12184a */
[----:B------:R-:W-:Y:S01]  /*8e10*/  LDGSTS.E [R11+0x24004], desc[UR10][R168.64], !P2 ;  /* 0x24004000a80b7fae */ /* 0x000fe2000d12184a */
[----:B------:R-:W-:-:S04]  /*8e20*/  IMAD.WIDE R166, R184, 0x4, R164 ;  /* 0x00000004b8a67825 */ /* 0x000fc800078e02a4 */
[C---:B------:R-:W-:Y:S01]  /*8e30*/  IMAD.WIDE R152, R184.reuse, 0x4, R152 ;  /* 0x00000004b8987825 */ /* 0x040fe200078e0298 */
[----:B------:R-:W-:Y:S04]  /*8e40*/  STL.64 [R1+0x1e8], R166 ;  /* 0x0001e8a601007387 */ /* 0x000fe80000100a00 */
[----:B------:R1:W-:Y:S04]  /*8e50*/  STL.64 [R1+0x1e0], R152 ;  /* 0x0001e09801007387 */ /* 0x0003e80000100a00 */
[----:B------:R-:W-:Y:S01]  /*8e60*/  LDGSTS.E [R11+0x20008], desc[UR10][R166.64], !P3 ;  /* 0x20008000a60b7fae */ /* 0x000fe2000d92184a */
[----:B------:R-:W-:-:S03]  /*8e70*/  IMAD.WIDE R164, R184, 0x4, R154 ;  /* 0x00000004b8a47825 */ /* 0x000fc600078e029a */
[----:B------:R-:W-:Y:S01]  /*8e80*/  LDGSTS.E [R11+0x24008], desc[UR10][R152.64], !P3 ;  /* 0x24008000980b7fae */ /* 0x000fe2000d92184a */
[----:B--2---:R-:W-:-:S03]  /*8e90*/  IMAD.WIDE R6, R184, 0x4, R6 ;  /* 0x00000004b8067825 */ /* 0x004fc600078e0206 */
[----:B------:R-:W2:Y:S04]  /*8ea0*/  LDL.LU.64 R154, [R1+0x88] ;  /* 0x00008800019a7983 */ /* 0x000ea80000300a00 */
[----:B------:R-:W-:Y:S04]  /*8eb0*/  STL.64 [R1+0x1d8], R164 ;  /* 0x0001d8a401007387 */ /* 0x000fe80000100a00 */
[----:B------:R4:W-:Y:S04]  /*8ec0*/  STL.64 [R1+0x1d0], R6 ;  /* 0x0001d00601007387 */ /* 0x0009e80000100a00 */
[----:B-1----:R-:W2:Y:S01]  /*8ed0*/  LDL.LU.64 R152, [R1+0x80] ;  /* 0x0000800001987983 */ /* 0x002ea20000300a00 */
[----:B------:R-:W-:-:S02]  /*8ee0*/  IADD3 R185, R5, -0x94, RZ ;  /* 0xffffff6c05b97810 */ /* 0x000fc40007ffe0ff */
[----:B------:R-:W1:Y:S01]  /*8ef0*/  LDC R5, c[0x0][0x230] ;  /* 0x00008c00ff057b82 */ /* 0x000e620000000800 */
[----:B------:R-:W2:Y:S01]  /*8f00*/  LDL.LU.64 R168, [R1+0x78] ;  /* 0x0000780001a87983 */ /* 0x000ea20000300a00 */
[----:B------:R-:W-:Y:S01]  /*8f10*/  ISETP.GE.U32.AND P5, PT, R185, 0x7fffff2d, PT ;  /* 0x7fffff2db900780c */ /* 0x000fe20003fa6070 */
[----:B------:R-:W-:-:S05]  /*8f20*/  VIADD R185, R4, 0xffffff4e ;  /* 0xffffff4e04b97836 */ /* 0x000fca0000000000 */
[----:B------:R-:W3:Y:S01]  /*8f30*/  LDC R4, c[0x0][0x230] ;  /* 0x00008c00ff047b82 */ /* 0x000ee20000000800 */
[----:B------:R-:W-:Y:S01]  /*8f40*/  ISETP.GE.U32.AND P1, PT, R185, 0x7fffff0f, PT ;  /* 0x7fffff0fb900780c */ /* 0x000fe20003f26070 */
[----:B------:R-:W-:-:S05]  /*8f50*/  VIADD R185, R20, 0xffffff4c ;  /* 0xffffff4c14b97836 */ /* 0x000fca0000000000 */
[----:B------:R-:W-:Y:S01]  /*8f60*/  LDGSTS.E [R11+0x2000c], desc[UR10][R164.64], !P5 ;  /* 0x2000c000a40b7fae */ /* 0x000fe2000e92184a */
[----:B------:R-:W3:Y:S03]  /*8f70*/  LDC R20, c[0x0][0x230] ;  /* 0x00008c00ff147b82 */ /* 0x000ee60000000800 */
[----:B------:R-:W-:Y:S01]  /*8f80*/  LDGSTS.E [R11+0x2400c], desc[UR10][R6.64], !P5 ;  /* 0x2400c000060b7fae */ /* 0x000fe2000e92184a */
[----:B------:R-:W-:Y:S01]  /*8f90*/  ISETP.GE.U32.AND P2, PT, R185, 0x7fffff0d, PT ;  /* 0x7fffff0db900780c */ /* 0x000fe20003f46070 */
[C---:B----4-:R-:W-:Y:S02]  /*8fa0*/  IMAD.WIDE R162, R184.reuse, 0x4, R162 ;  /* 0x00000004b8a27825 */ /* 0x050fe400078e02a2 */
[----:B------:R-:W4:Y:S02]  /*8fb0*/  LDL.LU.64 R6, [R1+0x70] ;  /* 0x0000700001067983 */ /* 0x000f240000300a00 */
[----:B------:R-:W-:-:S02]  /*8fc0*/  IMAD.WIDE R160, R184, 0x4, R160 ;  /* 0x00000004b8a07825 */ /* 0x000fc400078e02a0 */
[----:B------:R3:W-:Y:S01]  /*8fd0*/  STL.64 [R1+0x110], R162 ;  /* 0x000110a201007387 */ /* 0x0007e20000100a00 */
[----:B-1----:R-:W-:Y:S01]  /*8fe0*/  IADD3 R185, R5, -0x96, RZ ;  /* 0xffffff6a05b97810 */ /* 0x002fe20007ffe0ff */
[C---:B------:R-:W-:Y:S02]  /*8ff0*/  IMAD.WIDE R158, R184.reuse, 0x4, R158 ;  /* 0x00000004b89e7825 */ /* 0x040fe400078e029e */
[----:B------:R1:W-:Y:S02]  /*9000*/  STL.64 [R1+0x108], R160 ;  /* 0x000108a001007387 */ /* 0x0003e40000100a00 */
[----:B---3--:R-:W-:Y:S02]  /*9010*/  IMAD.WIDE R156, R184, 0x4, R156 ;  /* 0x00000004b89c7825 */ /* 0x008fe400078e029c */
[----:B------:R-:W3:Y:S01]  /*9020*/  LDL.LU.64 R166, [R1+0x68] ;  /* 0x0000680001a67983 */ /* 0x000ee20000300a00 */
[----:B------:R-:W-:Y:S01]  /*9030*/  ISETP.GE.U32.AND P3, PT, R187, 0x7fffff2c, PT ;  /* 0x7fffff2cbb00780c */ /* 0x000fe20003f66070 */
[----:B------:R-:W3:Y:S02]  /*9040*/  LDC R5, c[0x0][0x230] ;  /* 0x00008c00ff057b82 */ /* 0x000ee40000000800 */
[----:B------:R-:W3:Y:S01]  /*9050*/  LDL.LU.64 R164, [R1+0x60] ;  /* 0x0000600001a47983 */ /* 0x000ee20000300a00 */
[----:B------:R-:W-:-:S03]  /*9060*/  ISETP.GE.U32.AND P5, PT, R185, 0x7fffff2b, PT ;  /* 0x7fffff2bb900780c */ /* 0x000fc60003fa6070 */
[----:B------:R1:W-:Y:S01]  /*9070*/  STL.64 [R1+0x100], R158 ;  /* 0x0001009e01007387 */ /* 0x0003e20000100a00 */
[----:B------:R-:W-:-:S03]  /*9080*/  VIADD R185, R4, 0xffffff68 ;  /* 0xffffff6804b97836 */ /* 0x000fc60000000000 */
[----:B------:R-:W-:Y:S01]  /*9090*/  LDGSTS.E [R11+0x28000], desc[UR10][R162.64], !P0 ;  /* 0x28000000a20b7fae */ /* 0x000fe2000c12184a */
[----:B------:R-:W-:Y:S01]  /*90a0*/  VIADD R187, R21, 0xffffff69 ;  /* 0xffffff6915bb7836 */ /* 0x000fe20000000000 */
[----:B------:R-:W3:Y:S02]  /*90b0*/  LDC R4, c[0x0][0x230] ;  /* 0x00008c00ff047b82 */ /* 0x000ee40000000800 */
[----:B------:R1:W-:Y:S04]  /*90c0*/  STL.64 [R1+0xf8], R156 ;  /* 0x0000f89c01007387 */ /* 0x0003e80000100a00 */
[----:B------:R-:W-:Y:S04]  /*90d0*/  LDGSTS.E [R11+0x2c000], desc[UR10][R160.64], !P0 ;  /* 0x2c000000a00b7fae */ /* 0x000fe8000c12184a */
[----:B------:R-:W3:Y:S04]  /*90e0*/  LDL.LU.64 R162, [R1+0x58] ;  /* 0x0000580001a27983 */ /* 0x000ee80000300a00 */
[----:B------:R1:W-:Y:S04]  /*90f0*/  LDGSTS.E [R11+0x28004], desc[UR10][R158.64], !P1 ;  /* 0x280040009e0b7fae */ /* 0x0003e8000c92184a */
[----:B-1----:R-:W3:Y:S04]  /*9100*/  LDL.LU.64 R160, [R1+0x50] ;  /* 0x0000500001a07983 */ /* 0x002ee80000300a00 */
[----:B------:R-:W-:Y:S01]  /*9110*/  LDGSTS.E [R11+0x2c004], desc[UR10][R156.64], !P1 ;  /* 0x2c0040009c0b7fae */ /* 0x000fe2000c92184a */
[----:B------:R-:W-:Y:S01]  /*9120*/  ISETP.GE.U32.AND P1, PT, R185, 0x7fffff29, PT ;  /* 0x7fffff29b900780c */ /* 0x000fe20003f26070 */
[----:B------:R-:W-:Y:S01]  /*9130*/  VIADD R185, R20, 0xffffff4a ;  /* 0xffffff4a14b97836 */ /* 0x000fe20000000000 */
[----:B------:R-:W1:Y:S01]  /*9140*/  LDC R158, c[0x0][0x230] ;  /* 0x00008c00ff9e7b82 */ /* 0x000e620000000800 */
[----:B------:R-:W3:Y:S01]  /*9150*/  LDL.LU.64 R156, [R1+0x48] ;  /* 0x00004800019c7983 */ /* 0x000ee20000300a00 */
[----:B--2---:R-:W-:-:S03]  /*9160*/  IMAD.WIDE R172, R184, 0x4, R154 ;  /* 0x00000004b8ac7825 */ /* 0x004fc600078e029a */
[----:B------:R-:W2:Y:S04]  /*9170*/  LDL.LU.64 R154, [R1+0x40] ;  /* 0x00004000019a7983 */ /* 0x000ea80000300a00 */
[----:B------:R-:W-:Y:S04]  /*9180*/  STL.64 [R1+0xf0], R172 ;  /* 0x0000f0ac01007387 */ /* 0x000fe80000100a00 */
[----:B------:R-:W-:Y:S01]  /*9190*/  LDGSTS.E [R11+0x28008], desc[UR10][R172.64], !P4 ;  /* 0x28008000ac0b7fae */ /* 0x000fe2000e12184a */
[----:B------:R-:W-:-:S03]  /*91a0*/  IMAD.WIDE R170, R184, 0x4, R152 ;  /* 0x00000004b8aa7825 */ /* 0x000fc600078e0298 */
[----:B------:R-:W2:Y:S04]  /*91b0*/  LDL.LU.64 R152, [R1+0x38] ;  /* 0x0000380001987983 */ /* 0x000ea80000300a00 */
[----:B------:R-:W2:Y:S01]  /*91c0*/  LDL.LU.64 R20, [R1+0x30] ;  /* 0x0000300001147983 */ /* 0x000ea20000300a00 */
[----:B------:R-:W-:-:S03]  /*91d0*/  IMAD.WIDE R168, R184, 0x4, R168 ;  /* 0x00000004b8a87825 */ /* 0x000fc600078e02a8 */
[----:B------:R-:W-:Y:S04]  /*91e0*/  STL.64 [R1+0xe8], R170 ;  /* 0x0000e8aa01007387 */ /* 0x000fe80000100a00 */
[----:B------:R-:W-:Y:S04]  /*91f0*/  LDGSTS.E [R11+0x2c008], desc[UR10][R170.64], !P4 ;  /* 0x2c008000aa0b7fae */ /* 0x000fe8000e12184a */
[----:B------:R-:W-:Y:S04]  /*9200*/  STL.64 [R1+0xe0], R168 ;  /* 0x0000e0a801007387 */ /* 0x000fe80000100a00 */
[----:B------:R-:W-:Y:S01]  /*9210*/  LDGSTS.E [R11+0x2800c], desc[UR10][R168.64], !P2 ;  /* 0x2800c000a80b7fae */ /* 0x000fe2000d12184a */
[----:B----4-:R-:W-:-:S05]  /*9220*/  IMAD.WIDE R6, R184, 0x4, R6 ;  /* 0x00000004b8067825 */ /* 0x010fca00078e0206 */
[----:B------:R4:W-:Y:S04]  /*9230*/  STL.64 [R1+0xd8], R6 ;  /* 0x0000d80601007387 */ /* 0x0009e80000100a00 */
[----:B------:R4:W-:Y:S01]  /*9240*/  LDGSTS.E [R11+0x2c00c], desc[UR10][R6.64], !P2 ;  /* 0x2c00c000060b7fae */ /* 0x0009e2000d12184a */
[----:B------:R-:W-:Y:S02]  /*9250*/  ISETP.GE.U32.AND P0, PT, R187, 0x7fffff2a, PT ;  /* 0x7fffff2abb00780c */ /* 0x000fe40003f06070 */
[----:B------:R-:W-:Y:S01]  /*9260*/  IADD3 R187, R252, -0xb5, RZ ;  /* 0xffffff4bfcbb7810 */ /* 0x000fe20007ffe0ff */
[----:B----4-:R-:W4:Y:S01]  /*9270*/  LDC R7, c[0x0][0x230] ;  /* 0x00008c00ff077b82 */ /* 0x010f220000000800 */
[----:B---3--:R-:W-:-:S07]  /*9280*/  IMAD.WIDE R166, R184, 0x4, R166 ;  /* 0x00000004b8a67825 */ /* 0x008fce00078e02a6 */
[----:B------:R-:W3:Y:S01]  /*9290*/  LDC R6, c[0x0][0x230] ;  /* 0x00008c00ff067b82 */ /* 0x000ee20000000800 */
[C---:B------:R-:W-:Y:S01]  /*92a0*/  IMAD.WIDE R164, R184.reuse, 0x4, R164 ;  /* 0x00000004b8a47825 */ /* 0x040fe200078e02a4 */
[----:B------:R-:W-:Y:S01]  /*92b0*/  ISETP.GE.U32.AND P2, PT, R185, 0x7fffff0b, PT ;  /* 0x7fffff0bb900780c */ /* 0x000fe20003f46070 */
[----:B------:R-:W-:Y:S01]  /*92c0*/  LDGSTS.E [R12+0x20000], desc[UR10][R166.64], !P3 ;  /* 0x20000000a60c7fae */ /* 0x000fe2000d92184a */
[----:B------:R-:W-:Y:S01]  /*92d0*/  ISETP.GE.U32.AND P4, PT, R187, 0x7fffff0c, PT ;  /* 0x7fffff0cbb00780c */ /* 0x000fe20003f86070 */
[----:B------:R-:W-:Y:S01]  /*92e0*/  VIADD R187, R249, 0xffffff49 ;  /* 0xffffff49f9bb7836 */ /* 0x000fe20000000000 */
[----:B------:R-:W-:Y:S01]  /*92f0*/  IADD3 R185, R5, -0xb8, RZ ;  /* 0xffffff4805b97810 */ /* 0x000fe20007ffe0ff */
[----:B------:R-:W-:Y:S01]  /*9300*/  LDGSTS.E [R12+0x24000], desc[UR10][R164.64], !P3 ;  /* 0x24000000a40c7fae */ /* 0x000fe2000d92184a */
[----:B------:R-:W4:Y:S01]  /*9310*/  LDC R252, c[0x0][0x230] ;  /* 0x00008c00fffc7b82 */ /* 0x000f220000000800 */
[----:B------:R-:W-:-:S07]  /*9320*/  IMAD.WIDE R162, R184, 0x4, R162 ;  /* 0x00000004b8a27825 */ /* 0x000fce00078e02a2 */
[----:B------:R-:W4:Y:S01]  /*9330*/  LDC R5, c[0x0][0x230] ;  /* 0x00008c00ff057b82 */ /* 0x000f220000000800 */
[----:B------:R-:W-:Y:S01]  /*9340*/  LDGSTS.E [R12+0x20004], desc[UR10][R162.64], !P5 ;  /* 0x20004000a20c7fae */ /* 0x000fe2000e92184a */
[----:B------:R-:W-:Y:S01]  /*9350*/  IMAD.WIDE R160, R184, 0x4, R160 ;  /* 0x00000004b8a07825 */ /* 0x000fe200078e02a0 */
[----:B------:R-:W-:-:S05]  /*9360*/  ISETP.GE.U32.AND P3, PT, R187, 0x7fffff0a, PT ;  /* 0x7fffff0abb00780c */ /* 0x000fca0003f66070 */
[----:B------:R-:W4:Y:S01]  /*9370*/  LDC R249, c[0x0][0x230] ;  /* 0x00008c00fff97b82 */ /* 0x000f220000000800 */
[----:B------:R-:W-:Y:S01]  /*9380*/  LDGSTS.E [R12+0x24004], desc[UR10][R160.64], !P5 ;  /* 0x24004000a00c7fae */ /* 0x000fe2000e92184a */
[----:B------:R-:W-:Y:S01]  /*9390*/  ISETP.GE.U32.AND P5, PT, R185, 0x7fffff09, PT ;  /* 0x7fffff09b900780c */ /* 0x000fe20003fa6070 */
[----:B------:R-:W-:Y:S02]  /*93a0*/  VIADD R185, R4, 0xffffff66 ;  /* 0xffffff6604b97836 */ /* 0x000fe40000000000 */
[----:B------:R-:W-:Y:S03]  /*93b0*/  STL.64 [R1+0x1c8], R166 ;  /* 0x0001c8a601007387 */ /* 0x000fe60000100a00 */
[----:B------:R-:W4:Y:S01]  /*93c0*/  LDC R4, c[0x0][0x230] ;  /* 0x00008c00ff047b82 */ /* 0x000f220000000800 */
[----:B-1----:R-:W-:Y:S02]  /*93d0*/  VIADD R187, R158, 0xffffff67 ;  /* 0xffffff679ebb7836 */ /* 0x002fe40000000000 */
[C---:B------:R-:W-:Y:S01]  /*93e0*/  IMAD.WIDE R156, R184.reuse, 0x4, R156 ;  /* 0x00000004b89c7825 */ /* 0x040fe200078e029c */
[----:B------:R-:W-:Y:S04]  /*93f0*/  STL.64 [R1+0x1c0], R164 ;  /* 0x0001c0a401007387 */ /* 0x000fe80000100a00 */
[----:B------:R1:W-:Y:S04]  /*9400*/  LDGSTS.E [R12+0x20008], desc[UR10][R156.64], !P0 ;  /* 0x200080009c0c7fae */ /* 0x0003e8000c12184a */
[----:B------:R-:W-:Y:S04]  /*9410*/  STL.64 [R1+0x1b8], R162 ;  /* 0x0001b8a201007387 */ /* 0x000fe80000100a00 */
[----:B------:R-:W-:Y:S04]  /*9420*/  STL.64 [R1+0x1b0], R160 ;  /* 0x0001b0a001007387 */ /* 0x000fe80000100a00 */
[----:B------:R1:W-:Y:S01]  /*9430*/  STL.64 [R1+0x1a8], R156 ;  /* 0x0001a89c01007387 */ /* 0x0003e20000100a00 */
[----:B------:R-:W-:-:S04]  /*9440*/  IMAD.WIDE R214, R184, 0x4, R214 ;  /* 0x00000004b8d67825 */ /* 0x000fc800078e02d6 */
[C---:B-1----:R-:W-:Y:S02]  /*9450*/  IMAD.WIDE R156, R184.reuse, 0x4, R84 ;  /* 0x00000004b89c7825 */ /* 0x042fe400078e0254 */
[----:B------:R-:W1:Y:S02]  /*9460*/  LDC R84, c[0x0][0x230] ;  /* 0x00008c00ff547b82 */ /* 0x000e640000000800 */
[----:B--2---:R-:W-:-:S05]  /*9470*/  IMAD.WIDE R154, R184, 0x4, R154 ;  /* 0x00000004b89a7825 */ /* 0x004fca00078e029a */
[----:B------:R2:W-:Y:S01]  /*9480*/  LDGSTS.E [R12+0x24008], desc[UR10][R154.64], !P0 ;  /* 0x240080009a0c7fae */ /* 0x0005e2000c12184a */
[----:B------:R-:W-:-:S04]  /*9490*/  IMAD.WIDE R152, R184, 0x4, R152 ;  /* 0x00000004b8987825 */ /* 0x000fc800078e0298 */
[----:B------:R-:W-:Y:S01]  /*94a0*/  IMAD.WIDE R20, R184, 0x4, R20 ;  /* 0x00000004b8147825 */ /* 0x000fe200078e0214 */
[----:B------:R1:W-:Y:S01]  /*94b0*/  LDGSTS.E [R12+0x2000c], desc[UR10][R152.64], !P1 ;  /* 0x2000c000980c7fae */ /* 0x0003e2000c92184a */
[----:B------:R-:W-:-:S03]  /*94c0*/  ISETP.GE.U32.AND P0, PT, R187, 0x7fffff28, PT ;  /* 0x7fffff28bb00780c */ /* 0x000fc60003f06070 */
[----:B------:R1:W-:Y:S01]  /*94d0*/  LDGSTS.E [R12+0x2400c], desc[UR10][R20.64], !P1 ;  /* 0x2400c000140c7fae */ /* 0x0003e2000c92184a */
[----:B------:R-:W-:Y:S01]  /*94e0*/  ISETP.GE.U32.AND P1, PT, R185, 0x7fffff27, PT ;  /* 0x7fffff27b900780c */ /* 0x000fe20003f26070 */
[----:B---3--:R-:W-:Y:S01]  /*94f0*/  VIADD R185, R6, 0xffffff64 ;  /* 0xffffff6406b97836 */ /* 0x008fe20000000000 */
[----:B----4-:R-:W-:Y:S01]  /*9500*/  IADD3 R187, R7, -0x9b, RZ ;  /* 0xffffff6507bb7810 */ /* 0x010fe20007ffe0ff */
[----:B------:R2:W-:Y:S01]  /*9510*/  STL.64 [R1+0x1a0], R154 ;  /* 0x0001a09a01007387 */ /* 0x0005e20000100a00 */
[C---:B------:R-:W-:Y:S02]  /*9520*/  IMAD.WIDE R6, R184.reuse, 0x4, R238 ;  /* 0x00000004b8067825 */ /* 0x040fe400078e02ee */
[----:B------:R-:W3:Y:S01]  /*9530*/  LDC R238, c[0x0][0x230] ;  /* 0x00008c00ffee7b82 */ /* 0x000ee20000000800 */
[----:B------:R1:W-:Y:S04]  /*9540*/  STL.64 [R1+0x198], R152 ;  /* 0x0001989801007387 */ /* 0x0003e80000100a00 */
[----:B------:R4:W-:Y:S03]  /*9550*/  STL.64 [R1+0x190], R20 ;  /* 0x0001901401007387 */ /* 0x0009e60000100a00 */
[----:B------:R-:W3:Y:S01]  /*9560*/  LDC R239, c[0x0][0x230] ;  /* 0x00008c00ffef7b82 */ /* 0x000ee20000000800 */
[----:B--2---:R-:W-:-:S04]  /*9570*/  IMAD.WIDE R154, R184, 0x4, R244 ;  /* 0x00000004b89a7825 */ /* 0x004fc800078e02f4 */
[C---:B-1----:R-:W-:Y:S01]  /*9580*/  IMAD.WIDE R152, R184.reuse, 0x4, R242 ;  /* 0x00000004b8987825 */ /* 0x042fe200078e02f2 */
[----:B------:R-:W-:Y:S03]  /*9590*/  STL.64 [R1+0xd0], R154 ;  /* 0x0000d09a01007387 */ /* 0x000fe60000100a00 */
[----:B----4-:R-:W-:Y:S01]  /*95a0*/  IMAD.WIDE R20, R184, 0x4, R240 ;  /* 0x00000004b8147825 */ /* 0x010fe200078e02f0 */
[----:B------:R-:W-:Y:S01]  /*95b0*/  LDGSTS.E [R12+0x28000], desc[UR10][R154.64], !P4 ;  /* 0x280000009a0c7fae */ /* 0x000fe2000e12184a */
[----:B------:R-:W1:Y:S03]  /*95c0*/  LDC R240, c[0x0][0x230] ;  /* 0x00008c00fff07b82 */ /* 0x000e660000000800 */
[----:B------:R2:W-:Y:S04]  /*95d0*/  STL.64 [R1+0xc8], R152 ;  /* 0x0000c89801007387 */ /* 0x0005e80000100a00 */
[----:B------:R2:W-:Y:S01]  /*95e0*/  LDGSTS.E [R12+0x2c000], desc[UR10][R152.64], !P4 ;  /* 0x2c000000980c7fae */ /* 0x0005e2000e12184a */
[----:B------:R-:W-:-:S03]  /*95f0*/  ISETP.GE.U32.AND P4, PT, R187, 0x7fffff26, PT ;  /* 0x7fffff26bb00780c */ /* 0x000fc60003f86070 */
[----:B------:R4:W-:Y:S01]  /*9600*/  STL.64 [R1+0xc0], R20 ;  /* 0x0000c01401007387 */ /* 0x0009e20000100a00 */
[----:B------:R-:W-:Y:S02]  /*9610*/  VIADD R187, R252, 0xffffff47 ;  /* 0xffffff47fcbb7836 */ /* 0x000fe40000000000 */
[C---:B------:R-:W-:Y:S01]  /*9620*/  IMAD.WIDE R244, R184.reuse, 0x4, R116 ;  /* 0x00000004b8f47825 */ /* 0x040fe200078e0274 */
[----:B------:R4:W-:Y:S01]  /*9630*/  LDGSTS.E [R12+0x28004], desc[UR10][R20.64], !P2 ;  /* 0x28004000140c7fae */ /* 0x0009e2000d12184a */
[----:B------:R-:W1:Y:S02]  /*9640*/  LDC R252, c[0x0][0x230] ;  /* 0x00008c00fffc7b82 */ /* 0x000e640000000800 */
[C---:B--2---:R-:W-:Y:S01]  /*9650*/  IMAD.WIDE R152, R184.reuse, 0x4, R236 ;  /* 0x00000004b8987825 */ /* 0x044fe200078e02ec */
[----:B------:R2:W-:Y:S04]  /*9660*/  STL.64 [R1+0xb8], R6 ;  /* 0x0000b80601007387 */ /* 0x0005e80000100a00 */
[----:B------:R2:W-:Y:S01]  /*9670*/  LDGSTS.E [R12+0x2c004], desc[UR10][R6.64], !P2 ;  /* 0x2c004000060c7fae */ /* 0x0005e2000d12184a */
[----:B----4-:R-:W-:Y:S01]  /*9680*/  IMAD.WIDE R20, R184, 0x4, R234 ;  /* 0x00000004b8147825 */ /* 0x010fe200078e02ea */
[----:B------:R-:W-:-:S02]  /*9690*/  ISETP.GE.U32.AND P2, PT, R185, 0x7fffff25, PT ;  /* 0x7fffff25b900780c */ /* 0x000fc40003f46070 */
[----:B------:R4:W-:Y:S01]  /*96a0*/  LDGSTS.E [R12+0x28008], desc[UR10][R152.64], !P3 ;  /* 0x28008000980c7fae */ /* 0x0009e2000d92184a */
[----:B------:R-:W-:-:S03]  /*96b0*/  IADD3 R185, R5, -0xba, RZ ;  /* 0xffffff4605b97810 */ /* 0x000fc60007ffe0ff */
[----:B------:R4:W-:Y:S01]  /*96c0*/  STL.64 [R1+0xb0], R152 ;  /* 0x0000b09801007387 */ /* 0x0009e20000100a00 */
[----:B--2---:R-:W-:-:S03]  /*96d0*/  IMAD.WIDE R6, R184, 0x4, R212 ;  /* 0x00000004b8067825 */ /* 0x004fc600078e02d4 */
[----:B------:R2:W-:Y:S01]  /*96e0*/  LDGSTS.E [R12+0x2c008], desc[UR10][R20.64], !P3 ;  /* 0x2c008000140c7fae */ /* 0x0005e2000d92184a */
[----:B------:R-:W-:Y:S01]  /*96f0*/  ISETP.GE.U32.AND P3, PT, R187, 0x7fffff08, PT ;  /* 0x7fffff08bb00780c */ /* 0x000fe20003f66070 */
[----:B------:R-:W1:Y:S02]  /*9700*/  LDC R213, c[0x0][0x230] ;  /* 0x00008c00ffd57b82 */ /* 0x000e640000000800 */
[----:B------:R2:W-:Y:S01]  /*9710*/  STL.64 [R1+0xa8], R20 ;  /* 0x0000a81401007387 */ /* 0x0005e20000100a00 */
[----:B------:R-:W-:-:S03]  /*9720*/  VIADD R187, R249, 0xffffff45 ;  /* 0xffffff45f9bb7836 */ /* 0x000fc60000000000 */
[----:B------:R3:W-:Y:S01]  /*9730*/  LDGSTS.E [R12+0x2800c], desc[UR10][R6.64], !P5 ;  /* 0x2800c000060c7fae */ /* 0x0007e2000e92184a */
[----:B----4-:R-:W-:Y:S01]  /*9740*/  IMAD.WIDE R152, R184, 0x4, R216 ;  /* 0x00000004b8987825 */ /* 0x010fe200078e02d8 */
[----:B------:R-:W4:Y:S02]  /*9750*/  LDC R212, c[0x0][0x230] ;  /* 0x00008c00ffd47b82 */ /* 0x000f240000000800 */
[----:B------:R-:W-:Y:S01]  /*9760*/  LDGSTS.E [R12+0x2c00c], desc[UR10][R214.64], !P5 ;  /* 0x2c00c000d60c7fae */ /* 0x000fe2000e92184a */
[----:B------:R-:W-:Y:S01]  /*9770*/  ISETP.GE.U32.AND P5, PT, R185, 0x7fffff07, PT ;  /* 0x7fffff07b900780c */ /* 0x000fe20003fa6070 */
[----:B------:R-:W-:Y:S02]  /*9780*/  VIADD R185, R4, 0xffffff44 ;  /* 0xffffff4404b97836 */ /* 0x000fe40000000000 */
[C---:B--2---:R-:W-:Y:S01]  /*9790*/  IMAD.WIDE R20, R184.reuse, 0x4, R218 ;  /* 0x00000004b8147825 */ /* 0x044fe200078e02da */
[----:B------:R3:W-:Y:S01]  /*97a0*/  STL.64 [R1+0xa0], R6 ;  /* 0x0000a00601007387 */ /* 0x0007e20000100a00 */
[----:B------:R-:W2:Y:S02]  /*97b0*/  LDC R219, c[0x0][0x230] ;  /* 0x00008c00ffdb7b82 */ /* 0x000ea40000000800 */
[C---:B------:R-:W-:Y:S01]  /*97c0*/  IMAD.WIDE R4, R184.reuse, 0x4, R222 ;  /* 0x00000004b8047825 */ /* 0x040fe200078e02de */
[----:B------:R-:W-:Y:S03]  /*97d0*/  LDGSTS.E [R13+0x20000], desc[UR10][R152.64], !P0 ;  /* 0x20000000980d7fae */ /* 0x000fe6000c12184a */
[C---:B------:R-:W-:Y:S01]  /*97e0*/  IMAD.WIDE R216, R184.reuse, 0x4, R224 ;  /* 0x00000004b8d87825 */ /* 0x040fe200078e02e0 */
[----:B------:R-:W-:Y:S01]  /*97f0*/  STL.64 [R1+0x188], R152 ;  /* 0x0001889801007387 */ /* 0x000fe20000100a00 */
[----:B------:R-:W2:Y:S02]  /*9800*/  LDC R218, c[0x0][0x230] ;  /* 0x00008c00ffda7b82 */ /* 0x000ea40000000800 */
[----:B---3--:R-:W-:Y:S01]  /*9810*/  IMAD.WIDE R6, R184, 0x4, R220 ;  /* 0x00000004b8067825 */ /* 0x008fe200078e02dc */
[----:B------:R3:W-:Y:S01]  /*9820*/  LDGSTS.E [R13+0x24000], desc[UR10][R20.64], !P0 ;  /* 0x24000000140d7fae */ /* 0x0007e2000c12184a */
[----:B------:R-:W-:-:S03]  /*9830*/  ISETP.GE.U32.AND P0, PT, R187, 0x7fffff06, PT ;  /* 0x7fffff06bb00780c */ /* 0x000fc60003f06070 */
[----:B------:R3:W-:Y:S01]  /*9840*/  STL.64 [R1+0x180], R20 ;  /* 0x0001801401007387 */ /* 0x0007e20000100a00 */
[C---:B------:R-:W-:Y:S01]  /*9850*/  IMAD.WIDE R234, R184.reuse, 0x4, R232 ;  /* 0x00000004b8ea7825 */ /* 0x040fe200078e02e8 */
[----:B------:R-:W2:Y:S02]  /*9860*/  LDC R249, c[0x0][0x230] ;  /* 0x00008c00fff97b82 */ /* 0x000ea40000000800 */
[----:B------:R1:W-:Y:S01]  /*9870*/  STL.64 [R1+0x178], R6 ;  /* 0x0001780601007387 */ /* 0x0003e20000100a00 */
[----:B------:R-:W-:-:S03]  /*9880*/  IMAD.WIDE R236, R184, 0x4, R92 ;  /* 0x00000004b8ec7825 */ /* 0x000fc600078e025c */
[----:B------:R1:W-:Y:S01]  /*9890*/  LDGSTS.E [R13+0x20004], desc[UR10][R6.64], !P1 ;  /* 0x20004000060d7fae */ /* 0x0003e2000c92184a */
[----:B---3--:R-:W-:-:S03]  /*98a0*/  IMAD.WIDE R20, R184, 0x4, R226 ;  /* 0x00000004b8147825 */ /* 0x008fc600078e02e2 */
[----:B------:R3:W-:Y:S01]  /*98b0*/  STL.64 [R1+0x170], R4 ;  /* 0x0001700401007387 */ /* 0x0007e20000100a00 */
[----:B------:R-:W-:Y:S01]  /*98c0*/  IADD3 R187, R238, -0x9d, RZ ;  /* 0xffffff63eebb7810 */ /* 0x000fe20007ffe0ff */
[----:B------:R-:W2:Y:S02]  /*98d0*/  LDC R93, c[0x0][0x230] ;  /* 0x00008c00ff5d7b82 */ /* 0x000ea40000000800 */
[----:B------:R3:W-:Y:S01]  /*98e0*/  LDGSTS.E [R13+0x24004], desc[UR10][R4.64], !P1 ;  /* 0x24004000040d7fae */ /* 0x0007e2000c92184a */
[----:B-1----:R-:W-:Y:S01]  /*98f0*/  IMAD.WIDE R6, R184, 0x4, R228 ;  /* 0x00000004b8067825 */ /* 0x002fe200078e02e4 */
[----:B------:R-:W-:Y:S02]  /*9900*/  ISETP.GE.U32.AND P1, PT, R185, 0x7fffff05, PT ;  /* 0x7fffff05b900780c */ /* 0x000fe40003f26070 */
[----:B------:R-:W-:Y:S01]  /*9910*/  LDGSTS.E [R13+0x20008], desc[UR10][R216.64], !P4 ;  /* 0x20008000d80d7fae */ /* 0x000fe2000e12184a */
[----:B------:R-:W-:Y:S01]  /*9920*/  IADD3 R92, R239, -0xa0, RZ ;  /* 0xffffff60ef5c7810 */ /* 0x000fe20007ffe0ff */
[----:B------:R-:W-:-:S02]  /*9930*/  VIADD R185, R240, 0xffffff62 ;  /* 0xffffff62f0b97836 */ /* 0x000fc40000000000 */
[----:B------:R1:W-:Y:S01]  /*9940*/  LDGSTS.E [R13+0x24008], desc[UR10][R20.64], !P4 ;  /* 0x24008000140d7fae */ /* 0x0003e2000e12184a */
[----:B---3--:R-:W-:-:S03]  /*9950*/  IMAD.WIDE R4, R184, 0x4, R230 ;  /* 0x00000004b8047825 */ /* 0x008fc600078e02e6 */
[----:B------:R-:W-:Y:S01]  /*9960*/  LDGSTS.E [R13+0x2000c], desc[UR10][R6.64], !P2 ;  /* 0x2000c000060d7fae */ /* 0x000fe2000d12184a */
[----:B------:R-:W-:-:S03]  /*9970*/  IMAD.WIDE R238, R184, 0x4, R104 ;  /* 0x00000004b8ee7825 */ /* 0x000fc600078e0268 */
[----:B------:R1:W-:Y:S01]  /*9980*/  STL.64 [R1+0x168], R20 ;  /* 0x0001681401007387 */ /* 0x0003e20000100a00 */
[----:B------:R-:W-:-:S03]  /*9990*/  IMAD.WIDE R240, R184, 0x4, R106 ;  /* 0x00000004b8f07825 */ /* 0x000fc600078e026a */
[----:B------:R-:W-:Y:S01]  /*99a0*/  LDGSTS.E [R13+0x2400c], desc[UR10][R4.64], !P2 ;  /* 0x2400c000040d7fae */ /* 0x000fe2000d12184a */
[----:B------:R-:W-:Y:S01]  /*99b0*/  ISETP.GE.U32.AND P4, PT, R187, 0x7fffff24, PT ;  /* 0x7fffff24bb00780c */ /* 0x000fe20003f86070 */
[----:B------:R-:W3:Y:S02]  /*99c0*/  LDC R104, c[0x0][0x230] ;  /* 0x00008c00ff687b82 */ /* 0x000ee40000000800 */
[----:B------:R-:W-:Y:S01]  /*99d0*/  LDGSTS.E [R13+0x28000], desc[UR10][R234.64], !P3 ;  /* 0x28000000ea0d7fae */ /* 0x000fe2000d92184a */
[----:B-1----:R-:W-:-:S03]  /*99e0*/  IMAD.WIDE R20, R184, 0x4, R86 ;  /* 0x00000004b8147825 */ /* 0x002fc600078e0256 */
[----:B------:R-:W-:Y:S02]  /*99f0*/  LDGSTS.E [R13+0x2c000], desc[UR10][R236.64], !P3 ;  /* 0x2c000000ec0d7fae */ /* 0x000fe4000d92184a */
[----:B------:R-:W1:Y:S02]  /*9a00*/  LDC R187, c[0x0][0x230] ;  /* 0x00008c00ffbb7b82 */ /* 0x000e640000000800 */
[----:B------:R-:W-:Y:S04]  /*9a10*/  LDGSTS.E [R13+0x28004], desc[UR10][R238.64], !P5 ;  /* 0x28004000ee0d7fae */ /* 0x000fe8000e92184a */
[----:B------:R-:W-:Y:S01]  /*9a20*/  STL.64 [R1+0x160], R6 ;  /* 0x0001600601007387 */ /* 0x000fe20000100a00 */
[----:B------:R-:W-:Y:S01]  /*9a30*/  ISETP.GE.U32.AND P2, PT, R185, 0x7fffff23, PT ;  /* 0x7fffff23b900780c */ /* 0x000fe20003f46070 */
[----:B------:R-:W-:Y:S01]  /*9a40*/  IMAD.WIDE R154, R184, 0x4, R98 ;  /* 0x00000004b89a7825 */ /* 0x000fe200078e0262 */
[----:B------:R-:W3:Y:S01]  /*9a50*/  LDC R87, c[0x0][0x230] ;  /* 0x00008c00ff577b82 */ /* 0x000ee20000000800 */
[----:B------:R-:W-:Y:S04]  /*9a60*/  LDGSTS.E [R13+0x2c004], desc[UR10][R240.64], !P5 ;  /* 0x2c004000f00d7fae */ /* 0x000fe8000e92184a */
[----:B------:R-:W-:Y:S01]  /*9a70*/  STL.64 [R1+0x158], R4 ;  /* 0x0001580401007387 */ /* 0x000fe20000100a00 */
[----:B------:R-:W-:-:S02]  /*9a80*/  VIADD R185, R213, 0xffffff61 ;  /* 0xffffff61d5b97836 */ /* 0x000fc40000000000 */
[----:B------:R-:W-:Y:S01]  /*9a90*/  IMAD.WIDE R152, R184, 0x4, R100 ;  /* 0x00000004b8987825 */ /* 0x000fe200078e0264 */
[----:B------:R-:W-:Y:S01]  /*9aa0*/  LDGSTS.E [R13+0x28008], desc[UR10][R244.64], !P0 ;  /* 0x28008000f40d7fae */ /* 0x000fe2000c12184a */
[----:B------:R-:W3:Y:S03]  /*9ab0*/  LDC R98, c[0x0][0x230] ;  /* 0x00008c00ff627b82 */ /* 0x000ee60000000800 */
[----:B------:R4:W-:Y:S04]  /*9ac0*/  STL.64 [R1+0x98], R20 ;  /* 0x0000981401007387 */ /* 0x0009e80000100a00 */
[----:B------:R4:W-:Y:S01]  /*9ad0*/  LDGSTS.E [R13+0x2c008], desc[UR10][R20.64], !P0 ;  /* 0x2c008000140d7fae */ /* 0x0009e2000c12184a */
[----:B------:R-:W-:Y:S01]  /*9ae0*/  IMAD.WIDE R176, R186, 0x4, R52 ;  /* 0x00000004bab07825 */ /* 0x000fe200078e0234 */
[----:B------:R-:W3:Y:S01]  /*9af0*/  LDC R106, c[0x0][0x230] ;  /* 0x00008c00ff6a7b82 */ /* 0x000ee20000000800 */
[----:B----4-:R-:W4:Y:S02]  /*9b00*/  S2R R21, SR_TID.X ;  /* 0x0000000000157919 */ /* 0x010f240000002100 */
[----:B------:R-:W-:Y:S01]  /*9b10*/  IMAD.WIDE R6, R184, 0x4, R124 ;  /* 0x00000004b8067825 */ /* 0x000fe200078e027c */
[----:B------:R-:W-:-:S02]  /*9b20*/  ISETP.GE.U32.AND P3, PT, R185, 0x7fffff22, PT ;  /* 0x7fffff22b900780c */ /* 0x000fc40003f66070 */
[----:B------:R-:W-:Y:S01]  /*9b30*/  ISETP.GE.U32.AND P5, PT, R92, 0x7fffff21, PT ;  /* 0x7fffff215c00780c */ /* 0x000fe20003fa6070 */
[----:B------:R-:W-:Y:S01]  /*9b40*/  IMAD.WIDE R4, R184, 0x4, R82 ;  /* 0x00000004b8047825 */ /* 0x000fe200078e0252 */
[----:B------:R1:W-:Y:S01]  /*9b50*/  STL.64 [R1+0x90], R6 ;  /* 0x0000900601007387 */ /* 0x0003e20000100a00 */
[----:B------:R-:W3:Y:S02]  /*9b60*/  LDC R185, c[0x0][0x230] ;  /* 0x00008c00ffb97b82 */ /* 0x000ee40000000800 */
[----:B------:R-:W-:Y:S01]  /*9b70*/  VIADD R92, R212, 0xffffff43 ;  /* 0xffffff43d45c7836 */ /* 0x000fe20000000000 */
[----:B------:R1:W-:Y:S01]  /*9b80*/  LDGSTS.E [R13+0x2800c], desc[UR10][R6.64], !P1 ;  /* 0x2800c000060d7fae */ /* 0x0003e2000c92184a */
[----:B--2---:R-:W-:-:S03]  /*9b90*/  VIADD R83, R219, 0xffffff40 ;  /* 0xffffff40db537836 */ /* 0x004fc60000000000 */
[----:B------:R2:W-:Y:S01]  /*9ba0*/  STL.64 [R1+0x88], R4 ;  /* 0x0000880401007387 */ /* 0x0005e20000100a00 */
[----:B------:R-:W-:-:S03]  /*9bb0*/  VIADD R86, R218, 0xffffff42 ;  /* 0xffffff42da567836 */ /* 0x000fc60000000000 */
[----:B------:R2:W-:Y:S01]  /*9bc0*/  LDGSTS.E [R13+0x2c00c], desc[UR10][R4.64], !P1 ;  /* 0x2c00c000040d7fae */ /* 0x0005e2000c92184a */
[----:B-1----:R-:W-:-:S03]  /*9bd0*/  IMAD.WIDE R6, R184, 0x4, R96 ;  /* 0x00000004b8067825 */ /* 0x002fc600078e0260 */
[----:B------:R1:W-:Y:S01]  /*9be0*/  STL.64 [R1+0x150], R154 ;  /* 0x0001509a01007387 */ /* 0x0003e20000100a00 */
[----:B------:R-:W-:Y:S01]  /*9bf0*/  ISETP.GE.U32.AND P0, PT, R92, 0x7fffff04, PT ;  /* 0x7fffff045c00780c */ /* 0x000fe20003f06070 */
[----:B------:R-:W3:Y:S02]  /*9c00*/  LDC R96, c[0x0][0x230] ;  /* 0x00008c00ff607b82 */ /* 0x000ee40000000800 */
[----:B------:R1:W-:Y:S01]  /*9c10*/  LDGSTS.E [R9+0x20000], desc[UR10][R154.64], !P4 ;  /* 0x200000009a097fae */ /* 0x0003e2000e12184a */
[----:B----4-:R-:W-:Y:S01]  /*9c20*/  LOP3.LUT R21, R21, 0x3f, RZ, 0xc0, !PT ;  /* 0x0000003f15157812 */ /* 0x010fe200078ec0ff */
[C---:B--2---:R-:W-:Y:S02]  /*9c30*/  IMAD.WIDE R4, R184.reuse, 0x4, R94 ;  /* 0x00000004b8047825 */ /* 0x044fe400078e025e */
[----:B------:R2:W-:Y:S01]  /*9c40*/  STL.64 [R1+0x148], R152 ;  /* 0x0001489801007387 */ /* 0x0005e20000100a00 */
[----:B------:R-:W-:Y:S01]  /*9c50*/  IADD3 R82, R187, -0xbf, RZ ;  /* 0xffffff41bb527810 */ /* 0x000fe20007ffe0ff */
[----:B------:R-:W4:Y:S02]  /*9c60*/  LDC R92, c[0x0][0x230] ;  /* 0x00008c00ff5c7b82 */ /* 0x000f240000000800 */
[----:B------:R2:W-:Y:S01]  /*9c70*/  LDGSTS.E [R9+0x24000], desc[UR10][R152.64], !P4 ;  /* 0x2400000098097fae */ /* 0x0005e2000e12184a */
[----:B------:R-:W-:Y:S01]  /*9c80*/  ISETP.GE.AND P4, PT, R21, R83, PT ;  /* 0x000000531500720c */ /* 0x000fe20003f86270 */
[----:B------:R-:W-:-:S02]  /*9c90*/  IMAD.WIDE R20, R184, 0x4, R114 ;  /* 0x00000004b8147825 */ /* 0x000fc400078e0272 */
[----:B------:R2:W-:Y:S01]  /*9ca0*/  STL.64 [R1+0x140], R6 ;  /* 0x0001400601007387 */ /* 0x0005e20000100a00 */
[----:B------:R-:W-:Y:S01]  /*9cb0*/  ISETP.GE.U32.AND P1, PT, R86, 0x7fffff03, PT ;  /* 0x7fffff035600780c */ /* 0x000fe20003f26070 */
[C---:B-1----:R-:W-:Y:S01]  /*9cc0*/  IMAD.WIDE R154, R184.reuse, 0x4, R120 ;  /* 0x00000004b89a7825 */ /* 0x042fe200078e0278 */
[----:B------:R-:W1:Y:S01]  /*9cd0*/  LDC R86, c[0x0][0x230] ;  /* 0x00008c00ff567b82 */ /* 0x000e620000000800 */
[----:B------:R2:W-:Y:S02]  /*9ce0*/  LDGSTS.E [R9+0x20004], desc[UR10][R6.64], !P2 ;  /* 0x2000400006097fae */ /* 0x0005e4000d12184a */
[C---:B--2---:R-:W-:Y:S02]  /*9cf0*/  IMAD.WIDE R152, R184.reuse, 0x4, R112 ;  /* 0x00000004b8987825 */ /* 0x044fe400078e0270 */
[----:B------:R2:W-:Y:S03]  /*9d00*/  STL.64 [R1+0x138], R4 ;  /* 0x0001380401007387 */ /* 0x0005e60000100a00 */
[----:B------:R-:W4:Y:S01]  /*9d10*/  LDC R112, c[0x0][0x230] ;  /* 0x00008c00ff707b82 */ /* 0x000f220000000800 */
[----:B------:R2:W-:Y:S01]  /*9d20*/  LDGSTS.E [R9+0x24004], desc[UR10][R4.64], !P2 ;  /* 0x2400400004097fae */ /* 0x0005e2000d12184a */
[----:B------:R-:W-:Y:S01]  /*9d30*/  IMAD.WIDE R6, R184, 0x4, R108 ;  /* 0x00000004b8067825 */ /* 0x000fe200078e026c */
[----:B------:R-:W-:-:S02]  /*9d40*/  ISETP.GE.U32.AND P2, PT, R82, 0x7fffff02, PT ;  /* 0x7fffff025200780c */ /* 0x000fc40003f46070 */
[----:B------:R3:W-:Y:S01]  /*9d50*/  STL.64 [R1+0x130], R152 ;  /* 0x0001309801007387 */ /* 0x0007e20000100a00 */
[----:B------:R-:W-:Y:S01]  /*9d60*/  SEL R82, RZ, 0x4, P4 ;  /* 0x00000004ff527807 */ /* 0x000fe20002000000 */
[----:B------:R-:W-:Y:S01]  /*9d70*/  IMAD.WIDE R162, R186, 0x4, R32 ;  /* 0x00000004baa27825 */ /* 0x000fe200078e0220 */
[----:B------:R-:W4:Y:S01]  /*9d80*/  LDC R114, c[0x0][0x230] ;  /* 0x00008c00ff727b82 */ /* 0x000f220000000800 */
[----:B------:R3:W-:Y:S01]  /*9d90*/  LDGSTS.E [R9+0x20008], desc[UR10][R152.64], !P3 ;  /* 0x2000800098097fae */ /* 0x0007e2000d92184a */
[----:B------:R-:W-:Y:S01]  /*9da0*/  ISETP.GT.AND P4, PT, R0, 0xff, PT ;  /* 0x000000ff0000780c */ /* 0x000fe20003f84270 */
[----:B--2---:R-:W-:Y:S02]  /*9db0*/  IMAD.WIDE R4, R184, 0x4, R110 ;  /* 0x00000004b8047825 */ /* 0x004fe400078e026e */
[----:B------:R2:W-:Y:S02]  /*9dc0*/  STL.64 [R1+0x128], R20 ;  /* 0x0001281401007387 */ /* 0x0005e40000100a00 */
[----:B------:R-:W-:-:S02]  /*9dd0*/  IMAD.WIDE R160, R186, 0x4, R46 ;  /* 0x00000004baa07825 */ /* 0x000fc400078e022e */
[----:B------:R2:W-:Y:S01]  /*9de0*/  LDGSTS.E [R9+0x24008], desc[UR10][R20.64], !P3 ;  /* 0x2400800014097fae */ /* 0x0005e2000d92184a */
[----:B------:R-:W4:Y:S01]  /*9df0*/  LDC R32, c[0x0][0x230] ;  /* 0x00008c00ff207b82 */ /* 0x000f220000000800 */
[----:B---3--:R-:W-:Y:S02]  /*9e00*/  IMAD.WIDE R152, R184, 0x4, R118 ;  /* 0x00000004b8987825 */ /* 0x008fe400078e0276 */
[----:B------:R3:W-:Y:S04]  /*9e10*/  STL.64 [R1+0x120], R6 ;  /* 0x0001200601007387 */ /* 0x0007e80000100a00 */
[----:B------:R3:W-:Y:S01]  /*9e20*/  LDGSTS.E [R9+0x2000c], desc[UR10][R6.64], !P5 ;  /* 0x2000c00006097fae */ /* 0x0007e2000e92184a */
[----:B------:R-:W-:Y:S01]  /*9e30*/  SEL R82, R82, RZ, P4 ;  /* 0x000000ff52527207 */ /* 0x000fe20002000000 */
[----:B------:R-:W-:Y:S01]  /*9e40*/  IMAD.WIDE R232, R186, 0x4, R38 ;  /* 0x00000004bae87825 */ /* 0x000fe200078e0226 */
[----:B------:R-:W4:Y:S03]  /*9e50*/  LDC R33, c[0x0][0x230] ;  /* 0x00008c00ff217b82 */ /* 0x000f260000000800 */
[----:B--2---:R-:W-:Y:S01]  /*9e60*/  IMAD.WIDE R20, R184, 0x4, R102 ;  /* 0x00000004b8147825 */ /* 0x004fe200078e0266 */
[----:B------:R-:W-:Y:S01]  /*9e70*/  STL.64 [R1+0x118], R4 ;  /* 0x0001180401007387 */ /* 0x000fe20000100a00 */
[----:B------:R-:W-:-:S02]  /*9e80*/  ISETP.GE.U32.AND P4, PT, R83, 0x7fffff01, PT ;  /* 0x7fffff015300780c */ /* 0x000fc40003f86070 */
[----:B------:R-:W-:Y:S01]  /*9e90*/  IMAD.WIDE R220, R186, 0x4, R48 ;  /* 0x00000004badc7825 */ /* 0x000fe200078e0230 */
[----:B------:R2:W-:Y:S01]  /*9ea0*/  STL.64 [R1+0x80], R152 ;  /* 0x0000809801007387 */ /* 0x0005e20000100a00 */
[----:B------:R-:W4:Y:S02]  /*9eb0*/  LDC R46, c[0x0][0x230] ;  /* 0x00008c00ff2e7b82 */ /* 0x000f240000000800 */
[----:B---3--:R-:W-:Y:S01]  /*9ec0*/  IMAD.WIDE R6, R184, 0x4, R88 ;  /* 0x00000004b8067825 */ /* 0x008fe200078e0258 */
[----:B------:R3:W-:Y:S04]  /*9ed0*/  LDGSTS.E [R9+0x2400c], desc[UR10][R4.64], !P5 ;  /* 0x2400c00004097fae */ /* 0x0007e8000e92184a */
[----:B------:R-:W-:Y:S01]  /*9ee0*/  STL.64 [R1+0x78], R20 ;  /* 0x0000781401007387 */ /* 0x000fe20000100a00 */
[----:B------:R-:W-:-:S04]  /*9ef0*/  IMAD.WIDE R158, R186, 0x4, R74 ;  /* 0x00000004ba9e7825 */ /* 0x000fc800078e024a */
[C---:B------:R-:W-:Y:S01]  /*9f00*/  IMAD.WIDE R230, R186.reuse, 0x4, R76 ;  /* 0x00000004bae67825 */ /* 0x040fe200078e024c */
[----:B------:R-:W-:Y:S03]  /*9f10*/  LDGSTS.E [R9+0x28000], desc[UR10][R152.64], !P0 ;  /* 0x2800000098097fae */ /* 0x000fe6000c12184a */
[C---:B------:R-:W-:Y:S01]  /*9f20*/  IMAD.WIDE R218, R186.reuse, 0x4, R78 ;  /* 0x00000004bada7825 */ /* 0x040fe200078e024e */
[----:B------:R1:W-:Y:S03]  /*9f30*/  STL.64 [R1+0x70], R6 ;  /* 0x0000700601007387 */ /* 0x0003e60000100a00 */
[C---:B------:R-:W-:Y:S01]  /*9f40*/  IMAD.WIDE R228, R186.reuse, 0x4, R70 ;  /* 0x00000004bae47825 */ /* 0x040fe200078e0246 */
[----:B------:R-:W-:Y:S03]  /*9f50*/  LDGSTS.E [R9+0x2c000], desc[UR10][R20.64], !P0 ;  /* 0x2c00000014097fae */ /* 0x000fe6000c12184a */
[C---:B------:R-:W-:Y:S01]  /*9f60*/  IMAD.WIDE R212, R186.reuse, 0x4, R62 ;  /* 0x00000004bad47825 */ /* 0x040fe200078e023e */
[----:B--2---:R-:W2:Y:S03]  /*9f70*/  LDL.LU.64 R152, [R1+0x378] ;  /* 0x0003780001987983 */ /* 0x004ea60000300a00 */
[C---:B------:R-:W-:Y:S01]  /*9f80*/  IMAD.WIDE R226, R186.reuse, 0x4, R54 ;  /* 0x00000004bae27825 */ /* 0x040fe200078e0236 */
[----:B------:R1:W-:Y:S03]  /*9f90*/  LDGSTS.E [R9+0x28004], desc[UR10][R6.64], !P1 ;  /* 0x2800400006097fae */ /* 0x0003e6000c92184a */
[----:B------:R-:W-:-:S04]  /*9fa0*/  IMAD.WIDE R224, R186, 0x4, R16 ;  /* 0x00000004bae07825 */ /* 0x000fc800078e0210 */
[----:B------:R-:W-:-:S04]  /*9fb0*/  IMAD.WIDE R18, R186, 0x4, R18 ;  /* 0x00000004ba127825 */ /* 0x000fc800078e0212 */
[----:B------:R-:W-:-:S04]  /*9fc0*/  IMAD.WIDE R222, R186, 0x4, R58 ;  /* 0x00000004bade7825 */ /* 0x000fc800078e023a */
[----:B------:R-:W-:-:S04]  /*9fd0*/  IMAD.WIDE R2, R186, 0x4, R2 ;  /* 0x00000004ba027825 */ /* 0x000fc800078e0202 */
[----:B------:R-:W-:-:S04]  /*9fe0*/  IMAD.WIDE R22, R186, 0x4, R22 ;  /* 0x00000004ba167825 */ /* 0x000fc800078e0216 */
[----:B------:R-:W-:Y:S01]  /*9ff0*/  IMAD.WIDE R242, R186, 0x4, R36 ;  /* 0x00000004baf27825 */ /* 0x000fe200078e0224 */
[----:B------:R-:W-:Y:S01]  /*a000*/  ISETP.NE.U32.AND P3, PT, R82, RZ, PT ;  /* 0x000000ff5200720c */ /* 0x000fe20003f65070 */
[----:B------:R-:W4:Y:S02]  /*a010*/  LDC R37, c[0x0][0x230] ;  /* 0x00008c00ff257b82 */ /* 0x000f240000000800 */
[----:B---3--:R-:W-:-:S04]  /*a020*/  IMAD.WIDE R4, R184, 0x4, R80 ;  /* 0x00000004b8047825 */ /* 0x008fc800078e0250 */
[----:B-1----:R-:W-:Y:S01]  /*a030*/  IMAD.WIDE R6, R184, 0x4, R122 ;  /* 0x00000004b8067825 */ /* 0x002fe200078e027a */
[----:B------:R1:W-:Y:S01]  /*a040*/  STL.64 [R1+0x68], R4 ;  /* 0x0000680401007387 */ /* 0x0003e20000100a00 */
[----:B------:R-:W3:Y:S03]  /*a050*/  LDC R36, c[0x0][0x230] ;  /* 0x00008c00ff247b82 */ /* 0x000ee60000000800 */
[----:B------:R1:W-:Y:S04]  /*a060*/  LDGSTS.E [R9+0x2c004], desc[UR10][R4.64], !P1 ;  /* 0x2c00400004097fae */ /* 0x0003e8000c92184a */
[----:B------:R-:W4:Y:S01]  /*a070*/  LDL.LU.64 R20, [R1+0x388] ;  /* 0x0003880001147983 */ /* 0x000f220000300a00 */
[----:B------:R-:W-:Y:S01]  /*a080*/  IMAD.WIDE R64, R186, 0x4, R64 ;  /* 0x00000004ba407825 */ /* 0x000fe200078e0240 */
[----:B------:R-:W3:Y:S02]  /*a090*/  LDC R38, c[0x0][0x230] ;  /* 0x00008c00ff267b82 */ /* 0x000ee40000000800 */
[----:B------:R-:W-:Y:S01]  /*a0a0*/  STL.64 [R1+0x60], R156 ;  /* 0x0000609c01007387 */ /* 0x000fe20000100a00 */
[----:B-1----:R-:W-:-:S03]  /*a0b0*/  IMAD.WIDE R4, R184, 0x4, R90 ;  /* 0x00000004b8047825 */ /* 0x002fc600078e025a */
[----:B------:R-:W-:Y:S02]  /*a0c0*/  STL.64 [R1+0x58], R154 ;  /* 0x0000589a01007387 */ /* 0x000fe40000100a00 */
[----:B------:R-:W1:Y:S02]  /*a0d0*/  LDC R54, c[0x0][0x230] ;  /* 0x00008c00ff367b82 */ /* 0x000e640000000800 */
[----:B------:R-:W-:Y:S04]  /*a0e0*/  LDGSTS.E [R9+0x28008], desc[UR10][R156.64], !P2 ;  /* 0x280080009c097fae */ /* 0x000fe8000d12184a */
[----:B------:R-:W-:Y:S01]  /*a0f0*/  LDGSTS.E [R9+0x2c008], desc[UR10][R154.64], !P2 ;  /* 0x2c0080009a097fae */ /* 0x000fe2000d12184a */
[----:B------:R-:W-:Y:S01]  /*a100*/  VIADD R83, R86, 0xffffff3f ;  /* 0xffffff3f56537836 */ /* 0x000fe20000000000 */
[----:B------:R-:W1:Y:S02]  /*a110*/  LDC R58, c[0x0][0x230] ;  /* 0x00008c00ff3a7b82 */ /* 0x000e640000000800 */
[----:B------:R3:W-:Y:S04]  /*a120*/  STL.64 [R1+0x50], R6 ;  /* 0x0000500601007387 */ /* 0x0007e80000100a00 */
[----:B------:R3:W-:Y:S01]  /*a130*/  STL.64 [R1+0x48], R4 ;  /* 0x0000480401007387 */ /* 0x0007e20000100a00 */
[C---:B------:R-:W-:Y:S01]  /*a140*/  IMAD.WIDE R24, R184.reuse, 0x4, R24 ;  /* 0x00000004b8187825 */ /* 0x040fe200078e0218 */
[----:B------:R-:W1:Y:S02]  /*a150*/  LDC R86, c[0x0][0x230] ;  /* 0x00008c00ff567b82 */ /* 0x000e640000000800 */
[----:B------:R-:W-:Y:S04]  /*a160*/  LDGSTS.E [R9+0x2800c], desc[UR10][R6.64], !P4 ;  /* 0x2800c00006097fae */ /* 0x000fe8000e12184a */
[----:B------:R3:W-:Y:S01]  /*a170*/  LDGSTS.E [R9+0x2c00c], desc[UR10][R4.64], !P4 ;  /* 0x2c00c00004097fae */ /* 0x0007e2000e12184a */
[C---:B------:R-:W-:Y:S01]  /*a180*/  IMAD.WIDE R26, R184.reuse, 0x4, R26 ;  /* 0x00000004b81a7825 */ /* 0x040fe200078e021a */
[----:B------:R-:W1:Y:S02]  /*a190*/  LDC R70, c[0x0][0x230] ;  /* 0x00008c00ff467b82 */ /* 0x000e640000000800 */
[----:B------:R-:W0:Y:S04]  /*a1a0*/  LDGDEPBAR ;  /* 0x00000000000079af */ /* 0x000e280000000000 */
[----:B---3--:R-:W3:Y:S01]  /*a1b0*/  LDL.LU.64 R6, [R1+0x398] ;  /* 0x0003980001067983 */ /* 0x008ee20000300a00 */
[----:B------:R-:W-:Y:S01]  /*a1c0*/  IMAD.WIDE R28, R184, 0x4, R28 ;  /* 0x00000004b81c7825 */ /* 0x000fe200078e021c */
[----:B------:R-:W1:Y:S02]  /*a1d0*/  LDC R74, c[0x0][0x230] ;  /* 0x00008c00ff4a7b82 */ /* 0x000e640000000800 */
[----:B------:R-:W3:Y:S01]  /*a1e0*/  LDL.LU.64 R156, [R1+0x368] ;  /* 0x00036800019c7983 */ /* 0x000ee20000300a00 */
[----:B------:R-:W-:-:S03]  /*a1f0*/  IMAD.WIDE R4, R186, 0x4, R42 ;  /* 0x00000004ba047825 */ /* 0x000fc600078e022a */
[----:B------:R-:W3:Y:S01]  /*a200*/  LDL.LU.64 R154, [R1+0x3a8] ;  /* 0x0003a800019a7983 */ /* 0x000ee20000300a00 */
[C---:B------:R-:W-:Y:S01]  /*a210*/  IMAD.WIDE R34, R184.reuse, 0x4, R34 ;  /* 0x00000004b8227825 */ /* 0x040fe200078e0222 */
[----:B------:R-:W1:Y:S02]  /*a220*/  LDC R88, c[0x0][0x230] ;  /* 0x00008c00ff587b82 */ /* 0x000e640000000800 */
[----:B------:R1:W-:Y:S04]  /*a230*/  STL.64 [R1+0x40], R176 ;  /* 0x000040b001007387 */ /* 0x0003e80000100a00 */
[----:B------:R-:W3:Y:S01]  /*a240*/  LDL.LU.64 R166, [R1+0x3b8] ;  /* 0x0003b80001a67983 */ /* 0x000ee20000300a00 */
[C---:B------:R-:W-:Y:S01]  /*a250*/  IMAD.WIDE R40, R184.reuse, 0x4, R40 ;  /* 0x00000004b8287825 */ /* 0x040fe200078e0228 */
[----:B------:R-:W1:Y:S02]  /*a260*/  LDC R120, c[0x0][0x230] ;  /* 0x00008c00ff787b82 */ /* 0x000e640000000800 */
[----:B------:R-:W-:Y:S01]  /*a270*/  LDGSTS.E [R8+-0x78000], desc[UR10][R176.64], P6 ;  /* 0x88000000b0087fae */ /* 0x000fe2000b12184a */
[----:B------:R-:W-:-:S04]  /*a280*/  IMAD.WIDE R44, R184, 0x4, R44 ;  /* 0x00000004b82c7825 */ /* 0x000fc800078e022c */
[----:B------:R-:W-:Y:S01]  /*a290*/  IMAD.WIDE R50, R184, 0x4, R50 ;  /* 0x00000004b8327825 */ /* 0x000fe200078e0232 */
[----:B------:R-:W1:Y:S03]  /*a2a0*/  LDC R187, c[0x0][0x230] ;  /* 0x00008c00ffbb7b82 */ /* 0x000e660000000800 */
[----:B--2---:R-:W-:-:S04]  /*a2b0*/  IMAD.WIDE R174, R186, 0x4, R152 ;  /* 0x00000004baae7825 */ /* 0x004fc800078e0298 */
[C---:B----4-:R-:W-:Y:S01]  /*a2c0*/  IMAD.WIDE R172, R186.reuse, 0x4, R20 ;  /* 0x00000004baac7825 */ /* 0x050fe200078e0214 */
[----:B------:R-:W2:Y:S03]  /*a2d0*/  LDL.LU.64 R152, [R1+0x390] ;  /* 0x0003900001987983 */ /* 0x000ea60000300a00 */
[----:B------:R-:W-:Y:S01]  /*a2e0*/  IMAD.WIDE R16, R186, 0x4, R30 ;  /* 0x00000004ba107825 */ /* 0x000fe200078e021e */
[----:B------:R-:W-:Y:S03]  /*a2f0*/  STL.64 [R1+0x38], R162 ;  /* 0x000038a201007387 */ /* 0x000fe60000100a00 */
[----:B------:R-:W-:Y:S01]  /*a300*/  VIADD R81, R87, 0xffffff3c ;  /* 0xffffff3c57517836 */ /* 0x000fe20000000000 */
[----:B------:R-:W-:Y:S01]  /*a310*/  STL.64 [R1+0x30], R4 ;  /* 0x0000300401007387 */ /* 0x000fe20000100a00 */
[----:B------:R-:W-:Y:S01]  /*a320*/  VIADD R82, R104, 0xffffff3d ;  /* 0xffffff3d68527836 */ /* 0x000fe20000000000 */
[----:B------:R-:W-:Y:S01]  /*a330*/  ISETP.GE.U32.AND P5, PT, R83, 0x7fffff00, PT ;  /* 0x7fffff005300780c */ /* 0x000fe20003fa6070 */
[----:B------:R-:W4:Y:S01]  /*a340*/  LDC R31, c[0x0][0x230] ;  /* 0x00008c00ff1f7b82 */ /* 0x000f220000000800 */
[----:B------:R1:W-:Y:S04]  /*a350*/  STL.64 [R1+0x248], R174 ;  /* 0x000248ae01007387 */ /* 0x0003e80000100a00 */
[----:B------:R-:W-:Y:S01]  /*a360*/  STL.64 [R1+0x240], R160 ;  /* 0x000240a001007387 */ /* 0x000fe20000100a00 */
[----:B------:R-:W-:Y:S01]  /*a370*/  IADD3 R80, R93, -0xe1, RZ ;  /* 0xffffff1f5d507810 */ /* 0x000fe20007ffe0ff */
[C---:B------:R-:W-:Y:S01]  /*a380*/  IMAD.WIDE R56, R184.reuse, 0x4, R56 ;  /* 0x00000004b8387825 */ /* 0x040fe200078e0238 */
[----:B------:R-:W4:Y:S01]  /*a390*/  LDC R42, c[0x0][0x230] ;  /* 0x00008c00ff2a7b82 */ /* 0x000f220000000800 */
[----:B------:R-:W4:Y:S04]  /*a3a0*/  LDL.LU.64 R164, [R1+0x3c0] ;  /* 0x0003c00001a47983 */ /* 0x000f280000300a00 */
[----:B------:R-:W4:Y:S01]  /*a3b0*/  LDL.LU.64 R20, [R1+0x3a0] ;  /* 0x0003a00001147983 */ /* 0x000f220000300a00 */
[----:B------:R-:W-:-:S02]  /*a3c0*/  IMAD.WIDE R60, R184, 0x4, R60 ;  /* 0x00000004b83c7825 */ /* 0x000fc400078e023c */
[----:B------:R-:W1:Y:S01]  /*a3d0*/  LDC R90, c[0x0][0x230] ;  /* 0x00008c00ff5a7b82 */ /* 0x000e620000000800 */
[----:B------:R-:W-:Y:S04]  /*a3e0*/  STL.64 [R1+0x238], R232 ;  /* 0x000238e801007387 */ /* 0x000fe80000100a00 */
[----:B------:R1:W-:Y:S04]  /*a3f0*/  STL.64 [R1+0x268], R172 ;  /* 0x000268ac01007387 */ /* 0x0003e80000100a00 */
[----:B------:R-:W-:Y:S01]  /*a400*/  LDGSTS.E [R8+-0x77c00], desc[UR10][R174.64], P6 ;  /* 0x88400000ae087fae */ /* 0x000fe2000b12184a */
[----:B---3--:R-:W-:-:S03]  /*a410*/  IMAD.WIDE R170, R186, 0x4, R6 ;  /* 0x00000004baaa7825 */ /* 0x008fc600078e0206 */
[----:B------:R-:W-:Y:S01]  /*a420*/  STL.64 [R1+0x230], R220 ;  /* 0x000230dc01007387 */ /* 0x000fe20000100a00 */
[----:B------:R-:W-:-:S03]  /*a430*/  IMAD.WIDE R156, R186, 0x4, R156 ;  /* 0x00000004ba9c7825 */ /* 0x000fc600078e029c */
[----:B------:R-:W-:Y:S01]  /*a440*/  STL.64 [R1+0x260], R158 ;  /* 0x0002609e01007387 */ /* 0x000fe20000100a00 */
[----:B------:R-:W-:-:S03]  /*a450*/  IMAD.WIDE R168, R186, 0x4, R154 ;  /* 0x00000004baa87825 */ /* 0x000fc600078e029a */
[----:B------:R-:W3:Y:S01]  /*a460*/  LDL.LU.64 R6, [R1+0x3c8] ;  /* 0x0003c80001067983 */ /* 0x000ee20000300a00 */
[----:B------:R-:W-:-:S03]  /*a470*/  IMAD.WIDE R166, R186, 0x4, R166 ;  /* 0x00000004baa67825 */ /* 0x000fc600078e02a6 */
[----:B------:R-:W-:Y:S01]  /*a480*/  STL.64 [R1+0x258], R230 ;  /* 0x000258e601007387 */ /* 0x000fe20000100a00 */
[----:B--2---:R-:W-:-:S03]  /*a490*/  IMAD.WIDE R152, R186, 0x4, R152 ;  /* 0x00000004ba987825 */ /* 0x004fc600078e0298 */
[----:B------:R2:W-:Y:S01]  /*a4a0*/  STL.64 [R1+0x270], R170 ;  /* 0x000270aa01007387 */ /* 0x0005e20000100a00 */
[----:B------:R-:W-:Y:S01]  /*a4b0*/  ISETP.GE.U32.AND P2, PT, R81, 0x7ffffefd, PT ;  /* 0x7ffffefd5100780c */ /* 0x000fe20003f46070 */
[----:B------:R-:W2:Y:S01]  /*a4c0*/  LDC R30, c[0x0][0x230] ;  /* 0x00008c00ff1e7b82 */ /* 0x000ea20000000800 */
[----:B------:R-:W-:Y:S01]  /*a4d0*/  IMAD.WIDE R154, R186, 0x4, R188 ;  /* 0x00000004ba9a7825 */ /* 0x000fe200078e02bc */
[----:B------:R-:W-:Y:S04]  /*a4e0*/  STL.64 [R1+0x250], R218 ;  /* 0x000250da01007387 */ /* 0x000fe80000100a00 */
[----:B------:R-:W-:Y:S01]  /*a4f0*/  STL.64 [R1+0x288], R156 ;  /* 0x0002889c01007387 */ /* 0x000fe20000100a00 */
[----:B------:R-:W-:Y:S01]  /*a500*/  ISETP.GE.U32.AND P1, PT, R82, 0x7ffffefe, PT ;  /* 0x7ffffefe5200780c */ /* 0x000fe20003f26070 */
[----:B------:R-:W-:Y:S01]  /*a510*/  IMAD.WIDE R68, R184, 0x4, R68 ;  /* 0x00000004b8447825 */ /* 0x000fe200078e0244 */
[----:B------:R-:W2:Y:S01]  /*a520*/  LDC R81, c[0x0][0x230] ;  /* 0x00008c00ff517b82 */ /* 0x000ea20000000800 */
[----:B------:R-:W-:Y:S04]  /*a530*/  STL.64 [R1+0x280], R228 ;  /* 0x000280e401007387 */ /* 0x000fe80000100a00 */
[----:B------:R2:W-:Y:S01]  /*a540*/  STL.64 [R1+0x290], R168 ;  /* 0x000290a801007387 */ /* 0x0005e20000100a00 */
[----:B----4-:R-:W-:-:S03]  /*a550*/  IMAD.WIDE R164, R186, 0x4, R164 ;  /* 0x00000004baa47825 */ /* 0x010fc600078e02a4 */
[----:B------:R-:W-:Y:S01]  /*a560*/  STL.64 [R1+0x278], R212 ;  /* 0x000278d401007387 */ /* 0x000fe20000100a00 */
[----:B------:R-:W4:Y:S03]  /*a570*/  LDC R82, c[0x0][0x230] ;  /* 0x00008c00ff527b82 */ /* 0x000f260000000800 */
[----:B------:R-:W-:Y:S01]  /*a580*/  STL.64 [R1+0x2a8], R154 ;  /* 0x0002a89a01007387 */ /* 0x000fe20000100a00 */
[----:B------:R-:W-:-:S03]  /*a590*/  IMAD.WIDE R20, R186, 0x4, R20 ;  /* 0x00000004ba147825 */ /* 0x000fc600078e0214 */
[----:B------:R-:W-:Y:S01]  /*a5a0*/  STL.64 [R1+0x2a0], R226 ;  /* 0x0002a0e201007387 */ /* 0x000fe20000100a00 */
[----:B------:R-:W-:Y:S01]  /*a5b0*/  IMAD.WIDE R72, R184, 0x4, R72 ;  /* 0x00000004b8487825 */ /* 0x000fe200078e0248 */
[----:B------:R-:W4:Y:S02]  /*a5c0*/  LDC R104, c[0x0][0x230] ;  /* 0x00008c00ff687b82 */ /* 0x000f240000000800 */
[----:B------:R2:W-:Y:S04]  /*a5d0*/  STL.64 [R1+0x2b0], R166 ;  /* 0x0002b0a601007387 */ /* 0x0005e80000100a00 */
[----:B------:R-:W-:Y:S04]  /*a5e0*/  STL.64 [R1+0x2c8], R152 ;  /* 0x0002c89801007387 */ /* 0x000fe80000100a00 */
[----:B------:R-:W-:Y:S04]  /*a5f0*/  STL.64 [R1+0x2c0], R224 ;  /* 0x0002c0e001007387 */ /* 0x000fe80000100a00 */
[----:B------:R4:W-:Y:S01]  /*a600*/  STL.64 [R1+0x2d8], R164 ;  /* 0x0002d8a401007387 */ /* 0x0009e20000100a00 */
[----:B---3--:R-:W-:-:S03]  /*a610*/  IMAD.WIDE R6, R186, 0x4, R6 ;  /* 0x00000004ba067825 */ /* 0x008fc600078e0206 */
[----:B------:R-:W-:Y:S04]  /*a620*/  STL.64 [R1+0x2b8], R18 ;  /* 0x0002b81201007387 */ /* 0x000fe80000100a00 */
[----:B------:R-:W-:Y:S04]  /*a630*/  STL.64 [R1+0x2e8], R20 ;  /* 0x0002e81401007387 */ /* 0x000fe80000100a00 */
[----:B------:R-:W-:Y:S04]  /*a640*/  STL.64 [R1+0x2e0], R222 ;  /* 0x0002e0de01007387 */ /* 0x000fe80000100a00 */
[----:B------:R3:W-:Y:S04]  /*a650*/  STL.64 [R1+0x2f0], R6 ;  /* 0x0002f00601007387 */ /* 0x0007e80000100a00 */
[----:B------:R3:W-:Y:S04]  /*a660*/  STL.64 [R1+0x2d0], R16 ;  /* 0x0002d01001007387 */ /* 0x0007e80000100a00 */
[----:B-1----:R-:W3:Y:S04]  /*a670*/  LDL.LU.64 R176, [R1+0x5e0] ;  /* 0x0005e00001b07983 */ /* 0x002ee80000300a00 */
[----:B------:R-:W3:Y:S04]  /*a680*/  LDL.LU.64 R174, [R1+0x5d8] ;  /* 0x0005d80001ae7983 */ /* 0x000ee80000300a00 */
[----:B------:R-:W-:Y:S04]  /*a690*/  LDGSTS.E [R8+-0x77800], desc[UR10][R172.64], P6 ;  /* 0x88800000ac087fae */ /* 0x000fe8000b12184a */
[----:B------:R-:W-:Y:S04]  /*a6a0*/  LDGSTS.E [R8+-0x77400], desc[UR10][R170.64], P6 ;  /* 0x88c00000aa087fae */ /* 0x000fe8000b12184a */
[----:B------:R-:W-:Y:S04]  /*a6b0*/  LDGSTS.E [R8+-0x77000], desc[UR10][R168.64], P6 ;  /* 0x89000000a8087fae */ /* 0x000fe8000b12184a */
[----:B------:R-:W3:Y:S04]  /*a6c0*/  LDL.LU.64 R172, [R1+0x5d0] ;  /* 0x0005d00001ac7983 */ /* 0x000ee80000300a00 */
[----:B--2---:R-:W2:Y:S04]  /*a6d0*/  LDL.LU.64 R170, [R1+0x5c8] ;  /* 0x0005c80001aa7983 */ /* 0x004ea80000300a00 */
[----:B------:R-:W2:Y:S04]  /*a6e0*/  LDL.LU.64 R168, [R1+0x5c0] ;  /* 0x0005c00001a87983 */ /* 0x000ea80000300a00 */
[----:B------:R-:W-:Y:S04]  /*a6f0*/  LDGSTS.E [R8+-0x76c00], desc[UR10][R166.64], P6 ;  /* 0x89400000a6087fae */ /* 0x000fe8000b12184a */
[----:B------:R-:W-:Y:S04]  /*a700*/  LDGSTS.E [R8+-0x76800], desc[UR10][R164.64], P6 ;  /* 0x89800000a4087fae */ /* 0x000fe8000b12184a */
[----:B------:R-:W-:Y:S04]  /*a710*/  LDGSTS.E [R8+-0x76400], desc[UR10][R6.64], P6 ;  /* 0x89c0000006087fae */ /* 0x000fe8000b12184a */
[----:B------:R-:W2:Y:S04]  /*a720*/  LDL.LU.64 R166, [R1+0x5b8] ;  /* 0x0005b80001a67983 */ /* 0x000ea80000300a00 */
[----:B----4-:R-:W4:Y:S04]  /*a730*/  LDL.LU.64 R164, [R1+0x5b0] ;  /* 0x0005b00001a47983 */ /* 0x010f280000300a00 */
[----:B---3--:R-:W3:Y:S04]  /*a740*/  LDL.LU.64 R6, [R1+0x5a8] ;  /* 0x0005a80001067983 */ /* 0x008ee80000300a00 */
[----:B---3--:R-:W-:Y:S04]  /*a750*/  LDGSTS.E [R7+-0x77f00], desc[UR10][R162.64], P6 ;  /* 0x88100000a2077fae */ /* 0x008fe8000b12184a */
[----:B------:R-:W-:Y:S04]  /*a760*/  LDGSTS.E [R7+-0x77b00], desc[UR10][R160.64], P6 ;  /* 0x88500000a0077fae */ /* 0x000fe8000b12184a */
[----:B------:R-:W-:Y:S04]  /*a770*/  LDGSTS.E [R7+-0x77700], desc[UR10][R158.64], P6 ;  /* 0x889000009e077fae */ /* 0x000fe8000b12184a */
[----:B------:R-:W3:Y:S04]  /*a780*/  LDL.LU.64 R162, [R1+0x5a0] ;  /* 0x0005a00001a27983 */ /* 0x000ee80000300a00 */
[----:B------:R-:W2:Y:S04]  /*a790*/  LDL.LU.64 R160, [R1+0x598] ;  /* 0x0005980001a07983 */ /* 0x000ea80000300a00 */
[----:B------:R-:W-:Y:S04]  /*a7a0*/  LDGSTS.E [R7+-0x77300], desc[UR10][R156.64], P6 ;  /* 0x88d000009c077fae */ /* 0x000fe8000b12184a */
[----:B------:R-:W4:Y:S04]  /*a7b0*/  LDL.LU.64 R158, [R1+0x590] ;  /* 0x00059000019e7983 */ /* 0x000f280000300a00 */
[----:B------:R-:W-:Y:S04]  /*a7c0*/  LDGSTS.E [R7+-0x76f00], desc[UR10][R154.64], P6 ;  /* 0x891000009a077fae */ /* 0x000fe8000b12184a */
[----:B------:R-:W3:Y:S04]  /*a7d0*/  LDL.LU.64 R156, [R1+0x588] ;  /* 0x00058800019c7983 */ /* 0x000ee80000300a00 */
[----:B------:R-:W-:Y:S04]  /*a7e0*/  LDGSTS.E [R7+-0x76b00], desc[UR10][R152.64], P6 ;  /* 0x8950000098077fae */ /* 0x000fe8000b12184a */
[----:B------:R-:W2:Y:S04]  /*a7f0*/  LDL.LU.64 R154, [R1+0x580] ;  /* 0x00058000019a7983 */ /* 0x000ea80000300a00 */
[----:B------:R1:W-:Y:S04]  /*a800*/  LDGSTS.E [R7+-0x76700], desc[UR10][R20.64], P6 ;  /* 0x8990000014077fae */ /* 0x0003e8000b12184a */
[----:B------:R-:W4:Y:S04]  /*a810*/  LDL.LU.64 R152, [R1+0x578] ;  /* 0x0005780001987983 */ /* 0x000f280000300a00 */
[----:B------:R-:W-:Y:S04]  /*a820*/  LDGSTS.E [R7+-0x76300], desc[UR10][R2.64], P6 ;  /* 0x89d0000002077fae */ /* 0x000fe8000b12184a */
[----:B------:R-:W1:Y:S04]  /*a830*/  LDL.LU.64 R20, [R1+0x570] ;  /* 0x0005700001147983 */ /* 0x000e680000300a00 */
[----:B------:R-:W-:Y:S04]  /*a840*/  LDGSTS.E [R6+-0x77e00], desc[UR10][R4.64], P6 ;  /* 0x8820000004067fae */ /* 0x000fe8000b12184a */
[----:B------:R-:W-:Y:S04]  /*a850*/  LDGSTS.E [R6+-0x77a00], desc[UR10][R232.64], P6 ;  /* 0x88600000e8067fae */ /* 0x000fe8000b12184a */
[----:B------:R-:W-:Y:S04]  /*a860*/  LDGSTS.E [R6+-0x77600], desc[UR10][R230.64], P6 ;  /* 0x88a00000e6067fae */ /* 0x000fe8000b12184a */
[----:B------:R-:W3:Y:S04]  /*a870*/  LDL.LU.64 R4, [R1+0x568] ;  /* 0x0005680001047983 */ /* 0x000ee80000300a00 */
[----:B------:R-:W-:Y:S04]  /*a880*/  LDGSTS.E [R6+-0x77200], desc[UR10][R228.64], P6 ;  /* 0x88e00000e4067fae */ /* 0x000fe8000b12184a */
[----:B------:R-:W-:Y:S04]  /*a890*/  STL.64 [R1+0x528], R6 ;  /* 0x0005280601007387 */ /* 0x000fe80000100a00 */
[----:B------:R-:W-:Y:S04]  /*a8a0*/  LDGSTS.E [R6+-0x76e00], desc[UR10][R226.64], P6 ;  /* 0x89200000e2067fae */ /* 0x000fe8000b12184a */
[----:B------:R-:W2:Y:S04]  /*a8b0*/  LDL.LU.64 R230, [R1+0x228] ;  /* 0x0002280001e67983 */ /* 0x000ea80000300a00 */
[----:B------:R-:W-:Y:S04]  /*a8c0*/  LDGSTS.E [R6+-0x76a00], desc[UR10][R224.64], P6 ;  /* 0x89600000e0067fae */ /* 0x000fe8000b12184a */
[----:B------:R-:W2:Y:S04]  /*a8d0*/  LDL.LU.64 R228, [R1+0x220] ;  /* 0x0002200001e47983 */ /* 0x000ea80000300a00 */
[----:B------:R-:W-:Y:S04]  /*a8e0*/  LDGSTS.E [R6+-0x76600], desc[UR10][R222.64], P6 ;  /* 0x89a00000de067fae */ /* 0x000fe8000b12184a */
[----:B------:R-:W2:Y:S04]  /*a8f0*/  LDL.LU.64 R224, [R1+0x218] ;  /* 0x0002180001e07983 */ /* 0x000ea80000300a00 */
[----:B------:R-:W-:Y:S04]  /*a900*/  LDGSTS.E [R6+-0x76200], desc[UR10][R22.64], P6 ;  /* 0x89e0000016067fae */ /* 0x000fe8000b12184a */
[----:B------:R-:W2:Y:S04]  /*a910*/  LDL.LU.64 R222, [R1+0x210] ;  /* 0x0002100001de7983 */ /* 0x000ea80000300a00 */
[----:B------:R-:W2:Y:S01]  /*a920*/  LDL.LU.64 R226, [R1] ;  /* 0x0000000001e27983 */ /* 0x000ea20000300a00 */
[----:B------:R-:W-:Y:S01]  /*a930*/  IMAD.WIDE R188, R186, 0x4, R66 ;  /* 0x00000004babc7825 */ /* 0x000fe200078e0242 */
[----:B------:R-:W-:-:S04]  /*a940*/  IADD3 R83, R92, -0xc2, RZ ;  /* 0xffffff3e5c537810 */ /* 0x000fc80007ffe0ff */
[----:B------:R-:W-:Y:S02]  /*a950*/  ISETP.GE.U32.AND P0, PT, R83, 0x7ffffeff, PT ;  /* 0x7ffffeff5300780c */ /* 0x000fe40003f06070 */
[----:B------:R-:W1:Y:S01]  /*a960*/  LDC R83, c[0x0][0x230] ;  /* 0x00008c00ff537b82 */ /* 0x000e620000000800 */
[----:B------:R-:W-:Y:S01]  /*a970*/  ISETP.GE.U32.AND P4, PT, R80, 0x7ffffee0, PT ;  /* 0x7ffffee05000780c */ /* 0x000fe20003f86070 */
[----:B------:R-:W-:Y:S02]  /*a980*/  VIADD R80, R86, 0xffffff1e ;  /* 0xffffff1e56507836 */ /* 0x000fe40000000000 */
[----:B------:R-:W-:-:S04]  /*a990*/  IMAD.WIDE R126, R184, 0x4, R126 ;  /* 0x00000004b87e7825 */ /* 0x000fc800078e027e */
[----:B------:R-:W-:-:S04]  /*a9a0*/  IMAD.WIDE R128, R184, 0x4, R128 ;  /* 0x00000004b8807825 */ /* 0x000fc800078e0280 */
[----:B------:R-:W-:-:S04]  /*a9b0*/  IMAD.WIDE R130, R184, 0x4, R130 ;  /* 0x00000004b8827825 */ /* 0x000fc800078e0282 */
[----:B------:R-:W-:-:S04]  /*a9c0*/  IMAD.WIDE R132, R184, 0x4, R132 ;  /* 0x00000004b8847825 */ /* 0x000fc800078e0284 */
[C---:B------:R-:W-:Y:S01]  /*a9d0*/  IMAD.WIDE R134, R184.reuse, 0x4, R134 ;  /* 0x00000004b8867825 */ /* 0x040fe200078e0286 */
[----:B---3--:R-:W-:Y:S04]  /*a9e0*/  LDGSTS.E [R4+-0x77d00], desc[UR10][R242.64], P6 ;  /* 0x88300000f2047fae */ /* 0x008fe8000b12184a */
[----:B------:R-:W-:Y:S04]  /*a9f0*/  LDGSTS.E [R4+-0x77900], desc[UR10][R220.64], P6 ;  /* 0x88700000dc047fae */ /* 0x000fe8000b12184a */
[----:B------:R-:W-:Y:S04]  /*aa00*/  LDGSTS.E [R4+-0x77500], desc[UR10][R218.64], P6 ;  /* 0x88b00000da047fae */ /* 0x000fe8000b12184a */
[----:B------:R-:W-:Y:S04]  /*aa10*/  LDGSTS.E [R4+-0x77100], desc[UR10][R212.64], P6 ;  /* 0x88f00000d4047fae */ /* 0x000fe8000b12184a */
[----:B------:R-:W3:Y:S04]  /*aa20*/  LDL.LU.64 R220, [R1+0x8] ;  /* 0x0000080001dc7983 */ /* 0x000ee80000300a00 */
[----:B------:R-:W-:Y:S04]  /*aa30*/  LDGSTS.E [R4+-0x76d00], desc[UR10][R188.64], P6 ;  /* 0x89300000bc047fae */ /* 0x000fe8000b12184a */
[----:B------:R4:W-:Y:S04]  /*aa40*/  LDGSTS.E [R4+-0x76900], desc[UR10][R18.64], P6 ;  /* 0x8970000012047fae */ /* 0x0009e8000b12184a */
[----:B------:R2:W-:Y:S04]  /*aa50*/  LDGSTS.E [R4+-0x76500], desc[UR10][R16.64], P6 ;  /* 0x89b0000010047fae */ /* 0x0005e8000b12184a */
[----:B------:R-:W-:Y:S04]  /*aa60*/  LDGSTS.E [R4+-0x76100], desc[UR10][R64.64], P6 ;  /* 0x89f0000040047fae */ /* 0x000fe8000b12184a */
[----:B------:R-:W0:Y:S01]  /*aa70*/  LDGDEPBAR ;  /* 0x00000000000079af */ /* 0x000e220000000000 */
[----:B-1----:R-:W-:Y:S01]  /*aa80*/  IMAD.WIDE R20, R184, 0x4, R20 ;  /* 0x00000004b8147825 */ /* 0x002fe200078e0214 */
[----:B----4-:R-:W1:Y:S08]  /*aa90*/  LDC R19, c[0x0][0x230] ;  /* 0x00008c00ff137b82 */ /* 0x010e700000000800 */
[----:B------:R-:W-:Y:S01]  /*aaa0*/  BAR.SYNC.DEFER_BLOCKING 0x0 ;  /* 0x0000000000007b1d */ /* 0x000fe20000010000 */
[----:B--2---:R-:W-:Y:S01]  /*aab0*/  VIADD R17, R81, 0xffffff1d ;  /* 0xffffff1d51117836 */ /* 0x004fe20000000000 */
[----:B------:R-:W-:-:S02]  /*aac0*/  IADD3 R16, R82, -0xe4, RZ ;  /* 0xffffff1c52107810 */ /* 0x000fc40007ffe0ff */
[----:B------:R-:W-:-:S04]  /*aad0*/  ISETP.GE.U32.AND P6, PT, R80, 0x7ffffedf, PT ;  /* 0x7ffffedf5000780c */ /* 0x000fc80003fc6070 */
[----:B------:R-:W2:Y:S01]  /*aae0*/  LDC R18, c[0x0][0x230] ;  /* 0x00008c00ff127b82 */ /* 0x000ea20000000800 */
[----:B------:R-:W-:-:S04]  /*aaf0*/  IMAD.WIDE R136, R184, 0x4, R136 ;  /* 0x00000004b8887825 */ /* 0x000fc800078e0288 */
[----:B------:R-:W-:-:S04]  /*ab00*/  IMAD.WIDE R138, R184, 0x4, R138 ;  /* 0x00000004b88a7825 */ /* 0x000fc800078e028a */
[----:B------:R-:W-:-:S04]  /*ab10*/  IMAD.WIDE R140, R184, 0x4, R140 ;  /* 0x00000004b88c7825 */ /* 0x000fc800078e028c */
[----:B------:R-:W-:-:S04]  /*ab20*/  IMAD.WIDE R142, R184, 0x4, R142 ;  /* 0x00000004b88e7825 */ /* 0x000fc800078e028e */
[----:B------:R-:W-:Y:S01]  /*ab30*/  IMAD.WIDE R144, R184, 0x4, R144 ;  /* 0x00000004b8907825 */ /* 0x000fe200078e0290 */
[----:B------:R-:W-:Y:S01]  /*ab40*/  @!PT LDS RZ, [RZ] ;  /* 0x00000000fffff984 */ /* 0x000fe20000000800 */
[----:B------:R-:W-:Y:S01]  /*ab50*/  @!PT LDS RZ, [RZ] ;  /* 0x00000000fffff984 */ /* 0x000fe20000000800 */
[----:B------:R-:W-:Y:S01]  /*ab60*/  @!PT LDS RZ, [RZ] ;  /* 0x00000000fffff984 */ /* 0x000fe20000000800 */
[----:B------:R-:W-:Y:S01]  /*ab70*/  LDGSTS.E [R248+0x30000], desc[UR10][R20.64], !P5 ;  /* 0x3000000014f87fae */ /* 0x000fe2000e92184a */
[----:B------:R-:W4:Y:S03]  /*ab80*/  LDC R80, c[0x0][0x230] ;  /* 0x00008c00ff507b82 */ /* 0x000f260000000800 */
[----:B------:R-:W-:Y:S01]  /*ab90*/  LDGSTS.E [R248+0x34000], desc[UR10][R24.64], !P5 ;  /* 0x3400000018f87fae */ /* 0x000fe2000e92184a */
[----:B------:R-:W-:-:S03]  /*aba0*/  ISETP.GE.U32.AND P5, PT, R17, 0x7ffffede, PT ;  /* 0x7ffffede1100780c */ /* 0x000fc60003fa6070 */
[----:B------:R-:W-:Y:S01]  /*abb0*/  LDGSTS.E [R248+0x30004], desc[UR10][R26.64], !P0 ;  /* 0x300040001af87fae */ /* 0x000fe2000c12184a */
[----:B------:R-:W-:Y:S01]  /*abc0*/  IMAD.WIDE R146, R184, 0x4, R146 ;  /* 0x00000004b8927825 */ /* 0x000fe200078e0292 */
[----:B------:R-:W4:Y:S02]  /*abd0*/  LDC R82, c[0x0][0x230] ;  /* 0x00008c00ff527b82 */ /* 0x000f240000000800 */
[----:B------:R-:W-:Y:S01]  /*abe0*/  LDGSTS.E [R248+0x34004], desc[UR10][R28.64], !P0 ;  /* 0x340040001cf87fae */ /* 0x000fe2000c12184a */
[----:B------:R-:W-:Y:S01]  /*abf0*/  ISETP.GE.U32.AND P0, PT, R16, 0x7ffffedd, PT ;  /* 0x7ffffedd1000780c */ /* 0x000fe20003f06070 */
[----:B------:R-:W-:Y:S02]  /*ac00*/  VIADD R16, R84, 0xffffff3a ;  /* 0xffffff3a54107836 */ /* 0x000fe40000000000 */
[----:B------:R-:W-:Y:S04]  /*ac10*/  LDGSTS.E [R248+0x30008], desc[UR10][R34.64], !P1 ;  /* 0x3000800022f87fae */ /* 0x000fe8000c92184a */
[----:B------:R-:W-:Y:S04]  /*ac20*/  LDGSTS.E [R248+0x34008], desc[UR10][R40.64], !P1 ;  /* 0x3400800028f87fae */ /* 0x000fe8000c92184a */
[----:B------:R-:W-:Y:S04]  /*ac30*/  LDGSTS.E [R248+0x3000c], desc[UR10][R44.64], !P2 ;  /* 0x3000c0002cf87fae */ /* 0x000fe8000d12184a */
[----:B------:R-:W-:Y:S01]  /*ac40*/  LDGSTS.E [R248+0x3400c], desc[UR10][R50.64], !P2 ;  /* 0x3400c00032f87fae */ /* 0x000fe2000d12184a */
[----:B------:R-:W-:Y:S01]  /*ac50*/  ISETP.GE.U32.AND P2, PT, R16, 0x7ffffefb, PT ;  /* 0x7ffffefb1000780c */ /* 0x000fe20003f46070 */
[----:B------:R-:W-:-:S02]  /*ac60*/  VIADD R16, R31, 0xffffff38 ;  /* 0xffffff381f107836 */ /* 0x000fc40000000000 */
[----:B------:R-:W-:Y:S01]  /*ac70*/  LDGSTS.E [R248+0x38000], desc[UR10][R56.64], !P4 ;  /* 0x3800000038f87fae */ /* 0x000fe2000e12184a */
[----:B------:R-:W-:Y:S01]  /*ac80*/  VIADD R17, R83, 0xffffff3b ;  /* 0xffffff3b53117836 */ /* 0x000fe20000000000 */
[----:B------:R-:W4:Y:S02]  /*ac90*/  LDC R31, c[0x0][0x230] ;  /* 0x00008c00ff1f7b82 */ /* 0x000f240000000800 */
[----:B------:R-:W-:Y:S04]  /*aca0*/  LDGSTS.E [R248+0x3c000], desc[UR10][R60.64], !P4 ;  /* 0x3c0000003cf87fae */ /* 0x000fe8000e12184a */
[----:B------:R-:W-:Y:S01]  /*acb0*/  LDGSTS.E [R248+0x38004], desc[UR10][R68.64], !P6 ;  /* 0x3800400044f87fae */ /* 0x000fe2000f12184a */
[----:B------:R-:W-:-:S03]  /*acc0*/  ISETP.GE.U32.AND P1, PT, R17, 0x7ffffefc, PT ;  /* 0x7ffffefc1100780c */ /* 0x000fc60003f26070 */
[----:B------:R-:W-:Y:S01]  /*acd0*/  LDGSTS.E [R248+0x3c004], desc[UR10][R72.64], !P6 ;  /* 0x3c00400048f87fae */ /* 0x000fe2000f12184a */
[----:B------:R-:W-:Y:S02]  /*ace0*/  ISETP.GE.U32.AND P6, PT, R16, 0x7ffffef9, PT ;  /* 0x7ffffef91000780c */ /* 0x000fe40003fc6070 */
[----:B------:R-:W-:Y:S01]  /*acf0*/  IADD3 R16, R32, -0xe6, RZ ;  /* 0xffffff1a20107810 */ /* 0x000fe20007ffe0ff */
[----:B------:R-:W-:Y:S01]  /*ad00*/  LDGSTS.E [R248+0x38008], desc[UR10][R126.64], !P5 ;  /* 0x380080007ef87fae */ /* 0x000fe2000e92184a */
[----:B------:R-:W-:Y:S01]  /*ad10*/  IADD3 R17, R30, -0xc7, RZ ;  /* 0xffffff391e117810 */ /* 0x000fe20007ffe0ff */
[C---:B------:R-:W-:Y:S01]  /*ad20*/  IMAD.WIDE R148, R184.reuse, 0x4, R148 ;  /* 0x00000004b8947825 */ /* 0x040fe200078e0294 */
[----:B------:R-:W4:Y:S01]  /*ad30*/  LDC R30, c[0x0][0x230] ;  /* 0x00008c00ff1e7b82 */ /* 0x000f220000000800 */
[----:B------:R-:W-:Y:S04]  /*ad40*/  LDGSTS.E [R248+0x3c008], desc[UR10][R128.64], !P5 ;  /* 0x3c00800080f87fae */ /* 0x000fe8000e92184a */
[----:B------:R-:W-:Y:S01]  /*ad50*/  LDGSTS.E [R248+0x3800c], desc[UR10][R130.64], !P0 ;  /* 0x3800c00082f87fae */ /* 0x000fe2000c12184a */
[----:B------:R-:W-:Y:S01]  /*ad60*/  ISETP.GE.U32.AND P4, PT, R17, 0x7ffffefa, PT ;  /* 0x7ffffefa1100780c */ /* 0x000fe20003f86070 */
[----:B------:R-:W-:Y:S01]  /*ad70*/  IMAD.WIDE R150, R184, 0x4, R150 ;  /* 0x00000004b8967825 */ /* 0x000fe200078e0296 */
[----:B------:R-:W4:Y:S01]  /*ad80*/  LDC R32, c[0x0][0x230] ;  /* 0x00008c00ff207b82 */ /* 0x000f220000000800 */
[----:B------:R-:W-:Y:S01]  /*ad90*/  LDGSTS.E [R248+0x3c00c], desc[UR10][R132.64], !P0 ;  /* 0x3c00c00084f87fae */ /* 0x000fe2000c12184a */
[----:B------:R-:W-:Y:S01]  /*ada0*/  ISETP.GE.U32.AND P0, PT, R16, 0x7ffffedb, PT ;  /* 0x7ffffedb1000780c */ /* 0x000fe20003f06070 */
[----:B------:R-:W-:-:S02]  /*adb0*/  VIADD R16, R33, 0xffffff18 ;  /* 0xffffff1821107836 */ /* 0x000fc40000000000 */
[----:B-1----:R-:W-:Y:S01]  /*adc0*/  VIADD R17, R19, 0xffffff1b ;  /* 0xffffff1b13117836 */ /* 0x002fe20000000000 */
[----:B------:R-:W-:Y:S02]  /*add0*/  LDGSTS.E [R15+0x30000], desc[UR10][R134.64], !P1 ;  /* 0x30000000860f7fae */ /* 0x000fe4000c92184a */
[----:B------:R-:W1:Y:S02]  /*ade0*/  LDC R33, c[0x0][0x230] ;  /* 0x00008c00ff217b82 */ /* 0x000e640000000800 */
[----:B------:R-:W-:Y:S01]  /*adf0*/  ISETP.GE.U32.AND P5, PT, R17, 0x7ffffedc, PT ;  /* 0x7ffffedc1100780c */ /* 0x000fe20003fa6070 */
[----:B--2---:R-:W-:Y:S01]  /*ae00*/  VIADD R17, R18, 0xffffff19 ;  /* 0xffffff1912117836 */ /* 0x004fe20000000000 */
[----:B------:R-:W-:Y:S04]  /*ae10*/  LDGSTS.E [R15+0x34000], desc[UR10][R136.64], !P1 ;  /* 0x34000000880f7fae */ /* 0x000fe8000c92184a */
[----:B------:R-:W2:Y:S01]  /*ae20*/  LDC R19, c[0x0][0x230] ;  /* 0x00008c00ff137b82 */ /* 0x000ea20000000800 */
[----:B------:R-:W-:Y:S01]  /*ae30*/  LDGSTS.E [R15+0x30004], desc[UR10][R138.64], !P2 ;  /* 0x300040008a0f7fae */ /* 0x000fe2000d12184a */
[----:B------:R-:W-:-:S03]  /*ae40*/  ISETP.GE.U32.AND P1, PT, R17, 0x7ffffeda, PT ;  /* 0x7ffffeda1100780c */ /* 0x000fc60003f26070 */
[----:B------:R-:W-:Y:S01]  /*ae50*/  LDGSTS.E [R15+0x34004], desc[UR10][R140.64], !P2 ;  /* 0x340040008c0f7fae */ /* 0x000fe2000d12184a */
[----:B------:R-:W-:Y:S02]  /*ae60*/  ISETP.GE.U32.AND P2, PT, R16, 0x7ffffed9, PT ;  /* 0x7ffffed91000780c */ /* 0x000fe40003f46070 */
[----:B------:R-:W2:Y:S01]  /*ae70*/  LDC R18, c[0x0][0x230] ;  /* 0x00008c00ff127b82 */ /* 0x000ea20000000800 */
[----:B------:R-:W-:Y:S01]  /*ae80*/  VIADD R16, R37, 0xffffff36 ;  /* 0xffffff3625107836 */ /* 0x000fe20000000000 */
[----:B------:R-:W-:Y:S01]  /*ae90*/  LDGSTS.E [R15+0x30008], desc[UR10][R142.64], !P4 ;  /* 0x300080008e0f7fae */ /* 0x000fe2000e12184a */
[----:B----4-:R-:W-:Y:S01]  /*aea0*/  IADD3 R17, R31, -0xc9, RZ ;  /* 0xffffff371f117810 */ /* 0x010fe20007ffe0ff */
[C---:B------:R-:W-:Y:S02]  /*aeb0*/  IMAD.WIDE R152, R184.reuse, 0x4, R152 ;  /* 0x00000004b8987825 */ /* 0x040fe400078e0298 */
[----:B------:R-:W-:Y:S02]  /*aec0*/  LDGSTS.E [R15+0x34008], desc[UR10][R144.64], !P4 ;  /* 0x34008000900f7fae */ /* 0x000fe4000e12184a */
[C---:B------:R-:W-:Y:S01]  /*aed0*/  IMAD.WIDE R154, R184.reuse, 0x4, R154 ;  /* 0x00000004b89a7825 */ /* 0x040fe200078e029a */
[----:B------:R-:W4:Y:S01]  /*aee0*/  LDC R31, c[0x0][0x230] ;  /* 0x00008c00ff1f7b82 */ /* 0x000f220000000800 */
[----:B------:R-:W-:Y:S02]  /*aef0*/  LDGSTS.E [R15+0x3000c], desc[UR10][R146.64], !P6 ;  /* 0x3000c000920f7fae */ /* 0x000fe4000f12184a */
[----:B------:R-:W-:-:S02]  /*af00*/  IMAD.WIDE R156, R184, 0x4, R156 ;  /* 0x00000004b89c7825 */ /* 0x000fc400078e029c */
[----:B------:R-:W-:Y:S01]  /*af10*/  LDGSTS.E [R15+0x3400c], desc[UR10][R148.64], !P6 ;  /* 0x3400c000940f7fae */ /* 0x000fe2000f12184a */
[----:B------:R-:W-:Y:S02]  /*af20*/  ISETP.GE.U32.AND P6, PT, R16, 0x7ffffef7, PT ;  /* 0x7ffffef71000780c */ /* 0x000fe40003fc6070 */
[----:B------:R-:W-:Y:S01]  /*af30*/  IADD3 R16, R36, -0xcc, RZ ;  /* 0xffffff3424107810 */ /* 0x000fe20007ffe0ff */
[----:B------:R-:W-:Y:S01]  /*af40*/  LDGSTS.E [R15+0x38000], desc[UR10][R150.64], !P5 ;  /* 0x38000000960f7fae */ /* 0x000fe2000e92184a */
[----:B------:R-:W-:Y:S01]  /*af50*/  ISETP.GE.U32.AND P4, PT, R17, 0x7ffffef8, PT ;  /* 0x7ffffef81100780c */ /* 0x000fe20003f86070 */
[----:B------:R-:W4:Y:S01]  /*af60*/  LDC R36, c[0x0][0x230] ;  /* 0x00008c00ff247b82 */ /* 0x000f220000000800 */
[----:B------:R-:W-:Y:S01]  /*af70*/  VIADD R17, R30, 0xffffff35 ;  /* 0xffffff351e117836 */ /* 0x000fe20000000000 */
[----:B------:R-:W-:Y:S04]  /*af80*/  LDGSTS.E [R15+0x3c000], desc[UR10][R152.64], !P5 ;  /* 0x3c000000980f7fae */ /* 0x000fe8000e92184a */
[----:B------:R-:W-:Y:S02]  /*af90*/  LDGSTS.E [R15+0x38004], desc[UR10][R154.64], !P0 ;  /* 0x380040009a0f7fae */ /* 0x000fe4000c12184a */
[----:B------:R-:W4:Y:S02]  /*afa0*/  LDC R30, c[0x0][0x230] ;  /* 0x00008c00ff1e7b82 */ /* 0x000f240000000800 */
[----:B------:R-:W-:Y:S01]  /*afb0*/  LDGSTS.E [R15+0x3c004], desc[UR10][R156.64], !P0 ;  /* 0x3c0040009c0f7fae */ /* 0x000fe2000c12184a */
[----:B------:R-:W-:Y:S01]  /*afc0*/  ISETP.GE.U32.AND P0, PT, R16, 0x7ffffef5, PT ;  /* 0x7ffffef51000780c */ /* 0x000fe20003f06070 */
[----:B-1----:R-:W-:Y:S01]  /*afd0*/  VIADD R16, R33, 0xffffff16 ;  /* 0xffffff1621107836 */ /* 0x002fe20000000000 */
[----:B------:R-:W-:Y:S01]  /*afe0*/  ISETP.GE.U32.AND P5, PT, R17, 0x7ffffef6, PT ;  /* 0x7ffffef61100780c */ /* 0x000fe20003fa6070 */
[----:B------:R-:W-:-:S02]  /*aff0*/  IMAD.WIDE R158, R184, 0x4, R158 ;  /* 0x00000004b89e7825 */ /* 0x000fc400078e029e */
[----:B------:R-:W1:Y:S02]  /*b000*/  LDC R33, c[0x0][0x230] ;  /* 0x00008c00ff217b82 */ /* 0x000e640000000800 */
[C---:B------:R-:W-:Y:S01]  /*b010*/  IMAD.WIDE R160, R184.reuse, 0x4, R160 ;  /* 0x00000004b8a07825 */ /* 0x040fe200078e02a0 */
[----:B------:R-:W-:Y:S03]  /*b020*/  LDGSTS.E [R15+0x38008], desc[UR10][R158.64], !P1 ;  /* 0x380080009e0f7fae */ /* 0x000fe6000c92184a */
[----:B--2---:R-:W-:Y:S01]  /*b030*/  VIADD R17, R19, 0xffffff17 ;  /* 0xffffff1713117836 */ /* 0x004fe20000000000 */
[----:B------:R-:W-:Y:S01]  /*b040*/  LDGSTS.E [R15+0x3c008], desc[UR10][R160.64], !P1 ;  /* 0x3c008000a00f7fae */ /* 0x000fe2000c92184a */
[C---:B------:R-:W-:Y:S01]  /*b050*/  IMAD.WIDE R162, R184.reuse, 0x4, R162 ;  /* 0x00000004b8a27825 */ /* 0x040fe200078e02a2 */
[----:B------:R-:W2:Y:S03]  /*b060*/  LDC R19, c[0x0][0x230] ;  /* 0x00008c00ff137b82 */ /* 0x000ea60000000800 */
[C---:B------:R-:W-:Y:S01]  /*b070*/  IMAD.WIDE R164, R184.reuse, 0x4, R164 ;  /* 0x00000004b8a47825 */ /* 0x040fe200078e02a4 */
[----:B------:R-:W-:Y:S01]  /*b080*/  ISETP.GE.U32.AND P1, PT, R17, 0x7ffffed8, PT ;  /* 0x7ffffed81100780c */ /* 0x000fe20003f26070 */
[----:B------:R-:W-:Y:S02]  /*b090*/  LDGSTS.E [R15+0x3800c], desc[UR10][R162.64], !P2 ;  /* 0x3800c000a20f7fae */ /* 0x000fe4000d12184a */
[----:B------:R-:W-:Y:S01]  /*b0a0*/  IMAD.WIDE R166, R184, 0x4, R166 ;  /* 0x00000004b8a67825 */ /* 0x000fe200078e02a6 */
[----:B------:R-:W-:Y:S01]  /*b0b0*/  IADD3 R17, R18, -0xeb, RZ ;  /* 0xffffff1512117810 */ /* 0x000fe20007ffe0ff */
[----:B------:R2:W-:Y:S02]  /*b0c0*/  LDGSTS.E [R15+0x3c00c], desc[UR10][R164.64], !P2 ;  /* 0x3c00c000a40f7fae */ /* 0x0005e4000d12184a */
[----:B------:R-:W-:Y:S01]  /*b0d0*/  IMAD.WIDE R168, R184, 0x4, R168 ;  /* 0x00000004b8a87825 */ /* 0x000fe200078e02a8 */
[----:B------:R-:W-:Y:S01]  /*b0e0*/  ISETP.GE.U32.AND P2, PT, R16, 0x7ffffed7, PT ;  /* 0x7ffffed71000780c */ /* 0x000fe20003f46070 */
[----:B------:R-:W-:Y:S01]  /*b0f0*/  LDGSTS.E [R14+0x30000], desc[UR10][R166.64], !P4 ;  /* 0x30000000a60e7fae */ /* 0x000fe2000e12184a */
[----:B------:R-:W2:Y:S01]  /*b100*/  LDC R18, c[0x0][0x230] ;  /* 0x00008c00ff127b82 */ /* 0x000ea20000000800 */
[----:B------:R-:W-:-:S02]  /*b110*/  IMAD.WIDE R170, R184, 0x4, R170 ;  /* 0x00000004b8aa7825 */ /* 0x000fc400078e02aa */
[----:B------:R-:W-:Y:S02]  /*b120*/  LDGSTS.E [R14+0x34000], desc[UR10][R168.64], !P4 ;  /* 0x34000000a80e7fae */ /* 0x000fe4000e12184a */
[----:B------:R-:W-:Y:S01]  /*b130*/  IMAD.WIDE R172, R184, 0x4, R172 ;  /* 0x00000004b8ac7825 */ /* 0x000fe200078e02ac */
[----:B------:R-:W-:Y:S01]  /*b140*/  ISETP.GE.U32.AND P4, PT, R17, 0x7ffffed6, PT ;  /* 0x7ffffed61100780c */ /* 0x000fe20003f86070 */
[----:B------:R-:W-:Y:S02]  /*b150*/  LDGSTS.E [R14+0x30004], desc[UR10][R170.64], !P6 ;  /* 0x30004000aa0e7fae */ /* 0x000fe4000f12184a */
[----:B------:R-:W-:Y:S02]  /*b160*/  VIADD R16, R32, 0xffffff14 ;  /* 0xffffff1420107836 */ /* 0x000fe40000000000 */
[C---:B------:R-:W-:Y:S01]  /*b170*/  IMAD.WIDE R174, R184.reuse, 0x4, R174 ;  /* 0x00000004b8ae7825 */ /* 0x040fe200078e02ae */
[----:B------:R-:W2:Y:S01]  /*b180*/  LDC R32, c[0x0][0x230] ;  /* 0x00008c00ff207b82 */ /* 0x000ea20000000800 */
[----:B------:R-:W-:Y:S02]  /*b190*/  LDGSTS.E [R14+0x34004], desc[UR10][R172.64], !P6 ;  /* 0x34004000ac0e7fae */ /* 0x000fe4000f12184a */
[----:B------:R-:W-:Y:S01]  /*b1a0*/  IMAD.WIDE R176, R184, 0x4, R176 ;  /* 0x00000004b8b07825 */ /* 0x000fe200078e02b0 */
[----:B------:R-:W-:Y:S01]  /*b1b0*/  ISETP.GE.U32.AND P6, PT, R16, 0x7ffffed5, PT ;  /* 0x7ffffed51000780c */ /* 0x000fe20003fc6070 */
[----:B------:R-:W-:Y:S02]  /*b1c0*/  STL.64 [R1+0x4b0], R4 ;  /* 0x0004b00401007387 */ /* 0x000fe40000100a00 */
[----:B----4-:R-:W-:-:S02]  /*b1d0*/  VIADD R17, R31, 0xffffff33 ;  /* 0xffffff331f117836 */ /* 0x010fc40000000000 */
[----:B------:R-:W-:Y:S01]  /*b1e0*/  IMAD.WIDE R178, R184, 0x4, R178 ;  /* 0x00000004b8b27825 */ /* 0x000fe200078e02b2 */
[----:B------:R-:W-:Y:S01]  /*b1f0*/  LDGSTS.E [R14+0x30008], desc[UR10][R174.64], !P5 ;  /* 0x30008000ae0e7fae */ /* 0x000fe2000e92184a */
[----:B------:R-:W-:Y:S01]  /*b200*/  IADD3 R16, R36, -0xce, RZ ;  /* 0xffffff3224107810 */ /* 0x000fe20007ffe0ff */
[----:B------:R-:W4:Y:S01]  /*b210*/  LDC R31, c[0x0][0x230] ;  /* 0x00008c00ff1f7b82 */ /* 0x000f220000000800 */
[----:B------:R-:W-:Y:S01]  /*b220*/  IMAD.WIDE R180, R184, 0x4, R180 ;  /* 0x00000004b8b47825 */ /* 0x000fe200078e02b4 */
[----:B------:R-:W-:Y:S04]  /*b230*/  STL.64 [R1+0x498], R20 ;  /* 0x0004981401007387 */ /* 0x000fe80000100a00 */
[----:B------:R-:W-:Y:S01]  /*b240*/  LDGSTS.E [R14+0x34008], desc[UR10][R176.64], !P5 ;  /* 0x34008000b00e7fae */ /* 0x000fe2000e92184a */
[----:B------:R-:W-:Y:S01]  /*b250*/  ISETP.GE.U32.AND P5, PT, R17, 0x7ffffef4, PT ;  /* 0x7ffffef41100780c */ /* 0x000fe20003fa6070 */
[----:B------:R-:W-:Y:S01]  /*b260*/  VIADD R17, R30, 0xffffff31 ;  /* 0xffffff311e117836 */ /* 0x000fe20000000000 */
[----:B------:R-:W3:Y:S01]  /*b270*/  LDC R36, c[0x0][0x230] ;  /* 0x00008c00ff247b82 */ /* 0x000ee20000000800 */
[----:B------:R-:W-:Y:S04]  /*b280*/  STL.64 [R1+0x488], R152 ;  /* 0x0004889801007387 */ /* 0x000fe80000100a00 */
[----:B------:R-:W-:Y:S03]  /*b290*/  STL.64 [R1+0x490], R154 ;  /* 0x0004909a01007387 */ /* 0x000fe60000100a00 */
[----:B------:R-:W3:Y:S01]  /*b2a0*/  LDC R30, c[0x0][0x230] ;  /* 0x00008c00ff1e7b82 */ /* 0x000ee20000000800 */
[----:B------:R-:W-:Y:S04]  /*b2b0*/  LDGSTS.E [R14+0x3000c], desc[UR10][R178.64], !P0 ;  /* 0x3000c000b20e7fae */ /* 0x000fe8000c12184a */
[----:B------:R-:W-:Y:S04]  /*b2c0*/  STL.64 [R1+0x4a0], R156 ;  /* 0x0004a09c01007387 */ /* 0x000fe80000100a00 */
[----:B------:R-:W-:Y:S01]  /*b2d0*/  LDGSTS.E [R14+0x3400c], desc[UR10][R180.64], !P0 ;  /* 0x3400c000b40e7fae */ /* 0x000fe2000c12184a */
[----:B------:R-:W-:Y:S01]  /*b2e0*/  ISETP.GE.U32.AND P0, PT, R16, 0x7ffffef3, PT ;  /* 0x7ffffef31000780c */ /* 0x000fe20003f06070 */
[----:B-1----:R-:W-:-:S02]  /*b2f0*/  VIADD R16, R33, 0xffffff30 ;  /* 0xffffff3021107836 */ /* 0x002fc40000000000 */
[----:B------:R-:W-:Y:S01]  /*b300*/  STL.64 [R1+0x4a8], R158 ;  /* 0x0004a89e01007387 */ /* 0x000fe20000100a00 */
[----:B------:R-:W1:Y:S03]  /*b310*/  LDC R33, c[0x0][0x230] ;  /* 0x00008c00ff217b82 */ /* 0x000e660000000800 */
[----:B------:R-:W-:Y:S01]  /*b320*/  STL.64 [R1+0x4b8], R160 ;  /* 0x0004b8a001007387 */ /* 0x000fe20000100a00 */
[----:B------:R-:W-:-:S03]  /*b330*/  IMAD.WIDE R182, R184, 0x4, R182 ;  /* 0x00000004b8b67825 */ /* 0x000fc600078e02b6 */
        /* <DEDUP_REMOVED lines=10> */
[----:B------:R-:W-:Y:S04]  /*b3e0*/  STL.64 [R1+0x4e8], R172 ;  /* 0x0004e8ac01007387 */ /* 0x000fe80000100a00 */
[----:B------:R-:W-:Y:S04]  /*b3f0*/  STL.64 [R1+0x4f0], R174 ;  /* 0x0004f0ae01007387 */ /* 0x000fe80000100a00 */
[----:B------:R-:W-:Y:S04]  /*b400*/  STL.64 [R1+0x4f8], R176 ;  /* 0x0004f8b001007387 */ /* 0x000fe80000100a00 */
[----:B------:R-:W-:Y:S01]  /*b410*/  LDGSTS.E [R14+0x38000], desc[UR10][R182.64], !P1 ;  /* 0x38000000b60e7fae */ /* 0x000fe2000c92184a */
[----:B------:R-:W-:-:S03]  /*b420*/  IMAD.WIDE R200, R184, 0x4, R200 ;  /* 0x00000004b8c87825 */ /* 0x000fc600078e02c8 */
[----:B------:R-:W-:Y:S04]  /*b430*/  STL.64 [R1+0x500], R178 ;  /* 0x000500b201007387 */ /* 0x000fe80000100a00 */
[----:B------:R-:W-:Y:S01]  /*b440*/  LDGSTS.E [R14+0x3c000], desc[UR10][R190.64], !P1 ;  /* 0x3c000000be0e7fae */ /* 0x000fe2000c92184a */
[----:B------:R-:W-:Y:S02]  /*b450*/  ISETP.GE.U32.AND P1, PT, R17, 0x7ffffef2, PT ;  /* 0x7ffffef21100780c */ /* 0x000fe40003f26070 */
[----:B--2---:R-:W-:Y:S01]  /*b460*/  IADD3 R17, R19, -0xed, RZ ;  /* 0xffffff1313117810 */ /* 0x004fe20007ffe0ff */
[----:B------:R-:W-:Y:S01]  /*b470*/  STL.64 [R1+0x508], R180 ;  /* 0x000508b401007387 */ /* 0x000fe20000100a00 */
[----:B------:R-:W-:-:S03]  /*b480*/  IMAD.WIDE R202, R184, 0x4, R202 ;  /* 0x00000004b8ca7825 */ /* 0x000fc600078e02ca */
[----:B------:R-:W-:Y:S01]  /*b490*/  STL.64 [R1+0x510], R182 ;  /* 0x000510b601007387 */ /* 0x000fe20000100a00 */
[----:B------:R-:W-:-:S03]  /*b4a0*/  IMAD.WIDE R204, R184, 0x4, R204 ;  /* 0x00000004b8cc7825 */ /* 0x000fc600078e02cc */
[----:B------:R-:W-:Y:S01]  /*b4b0*/  LDGSTS.E [R14+0x38004], desc[UR10][R192.64], !P2 ;  /* 0x38004000c00e7fae */ /* 0x000fe2000d12184a */
[----:B------:R-:W-:-:S03]  /*b4c0*/  IMAD.WIDE R206, R184, 0x4, R206 ;  /* 0x00000004b8ce7825 */ /* 0x000fc600078e02ce */
[----:B------:R-:W-:Y:S04]  /*b4d0*/  STL.64 [R1+0x518], R190 ;  /* 0x000518be01007387 */ /* 0x000fe80000100a00 */
[----:B------:R-:W-:Y:S01]  /*b4e0*/  LDGSTS.E [R14+0x3c004], desc[UR10][R194.64], !P2 ;  /* 0x3c004000c20e7fae */ /* 0x000fe2000d12184a */
[----:B------:R-:W-:Y:S01]  /*b4f0*/  ISETP.GE.U32.AND P2, PT, R16, 0x7ffffef1, PT ;  /* 0x7ffffef11000780c */ /* 0x000fe20003f46070 */
[----:B------:R-:W-:Y:S02]  /*b500*/  VIADD R16, R32, 0xffffff12 ;  /* 0xffffff1220107836 */ /* 0x000fe40000000000 */
[----:B------:R-:W-:Y:S01]  /*b510*/  STL.64 [R1+0x520], R192 ;  /* 0x000520c001007387 */ /* 0x000fe20000100a00 */
[----:B------:R-:W-:Y:S01]  /*b520*/  IMAD.WIDE R208, R184, 0x4, R208 ;  /* 0x00000004b8d07825 */ /* 0x000fe200078e02d0 */
[----:B------:R-:W2:Y:S02]  /*b530*/  LDC R32, c[0x0][0x230] ;  /* 0x00008c00ff207b82 */ /* 0x000ea40000000800 */
[----:B------:R-:W-:Y:S04]  /*b540*/  LDGSTS.E [R14+0x38008], desc[UR10][R196.64], !P4 ;  /* 0x38008000c40e7fae */ /* 0x000fe8000e12184a */
[----:B------:R-:W-:Y:S04]  /*b550*/  STL.64 [R1+0x530], R194 ;  /* 0x000530c201007387 */ /* 0x000fe80000100a00 */
[----:B------:R-:W-:Y:S01]  /*b560*/  LDGSTS.E [R14+0x3c008], desc[UR10][R198.64], !P4 ;  /* 0x3c008000c60e7fae */ /* 0x000fe2000e12184a */
[----:B------:R-:W-:Y:S01]  /*b570*/  ISETP.GE.U32.AND P4, PT, R17, 0x7ffffed4, PT ;  /* 0x7ffffed41100780c */ /* 0x000fe20003f86070 */
[----:B------:R-:W-:-:S02]  /*b580*/  VIADD R17, R18, 0xffffff11 ;  /* 0xffffff1112117836 */ /* 0x000fc40000000000 */
[----:B------:R-:W-:Y:S01]  /*b590*/  STL.64 [R1+0x538], R196 ;  /* 0x000538c401007387 */ /* 0x000fe20000100a00 */
[----:B------:R-:W-:-:S03]  /*b5a0*/  IMAD.WIDE R210, R184, 0x4, R210 ;  /* 0x00000004b8d27825 */ /* 0x000fc600078e02d2 */
[----:B------:R-:W-:Y:S04]  /*b5b0*/  STL.64 [R1+0x540], R198 ;  /* 0x000540c601007387 */ /* 0x000fe80000100a00 */
[----:B------:R-:W-:Y:S04]  /*b5c0*/  LDGSTS.E [R14+0x3800c], desc[UR10][R200.64], !P6 ;  /* 0x3800c000c80e7fae */ /* 0x000fe8000f12184a */
[----:B------:R-:W-:Y:S01]  /*b5d0*/  STL.64 [R1+0x548], R200 ;  /* 0x000548c801007387 */ /* 0x000fe20000100a00 */
[----:B------:R-:W-:-:S03]  /*b5e0*/  IMAD.WIDE R18, R184, 0x4, R230 ;  /* 0x00000004b8127825 */ /* 0x000fc600078e02e6 */
[----:B------:R1:W-:Y:S01]  /*b5f0*/  LDGSTS.E [R14+0x3c00c], desc[UR10][R202.64], !P6 ;  /* 0x3c00c000ca0e7fae */ /* 0x0003e2000f12184a */
[----:B------:R-:W-:-:S03]  /*b600*/  ISETP.GE.U32.AND P6, PT, R16, 0x7ffffed3, PT ;  /* 0x7ffffed31000780c */ /* 0x000fc60003fc6070 */
[----:B------:R3:W-:Y:S01]  /*b610*/  STL.64 [R1+0x558], R14 ;  /* 0x0005580e01007387 */ /* 0x0007e20000100a00 */
[----:B----4-:R-:W-:-:S03]  /*b620*/  IADD3 R16, R31, -0xf0, RZ ;  /* 0xffffff101f107810 */ /* 0x010fc60007ffe0ff */
[----:B------:R-:W-:Y:S01]  /*b630*/  STL.64 [R1+0x550], R202 ;  /* 0x000550ca01007387 */ /* 0x000fe20000100a00 */
[----:B------:R-:W-:-:S03]  /*b640*/  IMAD.WIDE R48, R184, 0x4, R228 ;  /* 0x00000004b8307825 */ /* 0x000fc600078e02e4 */
[----:B------:R-:W-:Y:S01]  /*b650*/  LDGSTS.E [R10+0x30000], desc[UR10][R204.64], !P5 ;  /* 0x30000000cc0a7fae */ /* 0x000fe2000e92184a */
[----:B------:R-:W-:-:S03]  /*b660*/  IMAD.WIDE R52, R184, 0x4, R224 ;  /* 0x00000004b8347825 */ /* 0x000fc600078e02e0 */
[----:B------:R-:W-:Y:S01]  /*b670*/  STL.64 [R1+0x560], R204 ;  /* 0x000560cc01007387 */ /* 0x000fe20000100a00 */
[----:B------:R-:W-:Y:S01]  /*b680*/  IMAD.WIDE R66, R184, 0x4, R226 ;  /* 0x00000004b8427825 */ /* 0x000fe200078e02e2 */
[----:B------:R-:W-:Y:S01]  /*b690*/  IADD3 R185, R185, -0xfc, RZ ;  /* 0xffffff04b9b97810 */ /* 0x000fe20007ffe0ff */
[----:B---3--:R-:W3:Y:S01]  /*b6a0*/  LDC R15, c[0x0][0x230] ;  /* 0x00008c00ff0f7b82 */ /* 0x008ee20000000800 */
[----:B------:R-:W-:Y:S01]  /*b6b0*/  LDGSTS.E [R10+0x34000], desc[UR10][R206.64], !P5 ;  /* 0x34000000ce0a7fae */ /* 0x000fe2000e92184a */
[----:B------:R-:W-:Y:S01]  /*b6c0*/  ISETP.GE.U32.AND P5, PT, R17, 0x7ffffed2, PT ;  /* 0x7ffffed21100780c */ /* 0x000fe20003fa6070 */
[----:B------:R-:W-:Y:S02]  /*b6d0*/  VIADD R17, R30, 0xffffff2f ;  /* 0xffffff2f1e117836 */ /* 0x000fe40000000000 */
[----:B------:R-:W4:Y:S01]  /*b6e0*/  LDL.LU.64 R212, [R1+0x10] ;  /* 0x0000100001d47983 */ /* 0x000f220000300a00 */
[----:B------:R-:W-:Y:S02]  /*b6f0*/  IMAD.WIDE R30, R184, 0x4, R222 ;  /* 0x00000004b81e7825 */ /* 0x000fe400078e02de */
[----:B-1----:R-:W1:Y:S01]  /*b700*/  LDC R14, c[0x0][0x230] ;  /* 0x00008c00ff0e7b82 */ /* 0x002e620000000800 */
[----:B------:R-:W-:Y:S04]  /*b710*/  LDGSTS.E [R10+0x30004], desc[UR10][R208.64], !P0 ;  /* 0x30004000d00a7fae */ /* 0x000fe8000c12184a */
[----:B------:R-:W3:Y:S04]  /*b720*/  LDL.LU.64 R232, [R1+0x18] ;  /* 0x0000180001e87983 */ /* 0x000ee80000300a00 */
[----:B------:R-:W-:Y:S01]  /*b730*/  LDGSTS.E [R10+0x34004], desc[UR10][R210.64], !P0 ;  /* 0x34004000d20a7fae */ /* 0x000fe2000c12184a */
[----:B------:R-:W-:Y:S01]  /*b740*/  ISETP.GE.U32.AND P0, PT, R16, 0x7ffffed1, PT ;  /* 0x7ffffed11000780c */ /* 0x000fe20003f06070 */
[----:B------:R-:W-:-:S02]  /*b750*/  VIADD R16, R33, 0xffffff2e ;  /* 0xffffff2e21107836 */ /* 0x000fc40000000000 */
[----:B------:R-:W3:Y:S04]  /*b760*/  LDL.LU.64 R224, [R1+0x20] ;  /* 0x0000200001e07983 */ /* 0x000ee80000300a00 */
[----:B------:R-:W3:Y:S04]  /*b770*/  LDL.LU.64 R222, [R1+0x28] ;  /* 0x0000280001de7983 */ /* 0x000ee80000300a00 */
[----:B------:R-:W-:Y:S04]  /*b780*/  LDGSTS.E [R10+0x30008], desc[UR10][R18.64], !P1 ;  /* 0x30008000120a7fae */ /* 0x000fe8000c92184a */
[----:B------:R-:W-:Y:S04]  /*b790*/  LDGSTS.E [R10+0x34008], desc[UR10][R48.64], !P1 ;  /* 0x34008000300a7fae */ /* 0x000fe8000c92184a */
[----:B------:R-:W-:Y:S04]  /*b7a0*/  LDGSTS.E [R10+0x3000c], desc[UR10][R52.64], !P2 ;  /* 0x3000c000340a7fae */ /* 0x000fe8000d12184a */
[----:B------:R-:W-:Y:S01]  /*b7b0*/  LDGSTS.E [R10+0x3400c], desc[UR10][R30.64], !P2 ;  /* 0x3400c0001e0a7fae */ /* 0x000fe2000d12184a */
[----:B------:R-:W-:Y:S01]  /*b7c0*/  ISETP.GE.U32.AND P2, PT, R16, 0x7ffffeef, PT ;  /* 0x7ffffeef1000780c */ /* 0x000fe20003f46070 */
[----:B------:R-:W-:-:S02]  /*b7d0*/  VIADD R16, R36, 0xffffff2c ;  /* 0xffffff2c24107836 */ /* 0x000fc40000000000 */
[----:B------:R-:W3:Y:S01]  /*b7e0*/  LDL.LU.64 R230, [R1+0x208] ;  /* 0x0002080001e67983 */ /* 0x000ee20000300a00 */
[----:B------:R-:W-:-:S03]  /*b7f0*/  IMAD.WIDE R36, R184, 0x4, R220 ;  /* 0x00000004b8247825 */ /* 0x000fc600078e02dc */
[----:B------:R-:W3:Y:S04]  /*b800*/  LDL.LU.64 R228, [R1+0x200] ;  /* 0x0002000001e47983 */ /* 0x000ee80000300a00 */
[----:B------:R-:W3:Y:S04]  /*b810*/  LDL.LU.64 R226, [R1+0x1f8] ;  /* 0x0001f80001e27983 */ /* 0x000ee80000300a00 */
[----:B------:R-:W3:Y:S01]  /*b820*/  LDL.LU.64 R220, [R1+0x1f0] ;  /* 0x0001f00001dc7983 */ /* 0x000ee20000300a00 */
[----:B------:R-:W-:Y:S02]  /*b830*/  ISETP.GE.U32.AND P1, PT, R17, 0x7ffffef0, PT ;  /* 0x7ffffef01100780c */ /* 0x000fe40003f26070 */
[----:B--2---:R-:W-:Y:S01]  /*b840*/  IADD3 R17, R32, -0xd3, RZ ;  /* 0xffffff2d20117810 */ /* 0x004fe20007ffe0ff */
[----:B------:R-:W-:-:S02]  /*b850*/  IMAD.WIDE R32, R184, 0x4, R246 ;  /* 0x00000004b8207825 */ /* 0x000fc400078e02f6 */
[----:B------:R-:W2:Y:S02]  /*b860*/  LDC R246, c[0x0][0x230] ;  /* 0x00008c00fff67b82 */ /* 0x000ea40000000800 */
        /* <DEDUP_REMOVED lines=8> */
[----:B------:R-:W-:-:S02]  /*b8f0*/  ISETP.GE.U32.AND P6, PT, R16, 0x7ffffeed, PT ;  /* 0x7ffffeed1000780c */ /* 0x000fc40003fc6070 */
[----:B------:R-:W-:Y:S01]  /*b900*/  IADD3 R16, R42, -0xf2, RZ ;  /* 0xffffff0e2a107810 */ /* 0x000fe20007ffe0ff */
[----:B------:R-:W-:Y:S01]  /*b910*/  VIADD R187, R187, 0xffffff05 ;  /* 0xffffff05bbbb7836 */ /* 0x000fe20000000000 */
[----:B------:R-:W2:Y:S01]  /*b920*/  LDC R247, c[0x0][0x230] ;  /* 0x00008c00fff77b82 */ /* 0x000ea20000000800 */
[C---:B----4-:R-:W-:Y:S02]  /*b930*/  IMAD.WIDE R38, R184.reuse, 0x4, R212 ;  /* 0x00000004b8267825 */ /* 0x050fe400078e02d4 */
[----:B------:R-:W4:Y:S04]  /*b940*/  LDL.LU.64 R212, [R1+0x1e8] ;  /* 0x0001e80001d47983 */ /* 0x000f280000300a00 */
[----:B------:R-:W-:Y:S01]  /*b950*/  LDGSTS.E [R10+0x38008], desc[UR10][R38.64], !P5 ;  /* 0x38008000260a7fae */ /* 0x000fe2000e92184a */
[----:B---3--:R-:W-:-:S03]  /*b960*/  IMAD.WIDE R76, R184, 0x4, R232 ;  /* 0x00000004b84c7825 */ /* 0x008fc600078e02e8 */
[----:B------:R-:W3:Y:S04]  /*b970*/  LDL.LU.64 R232, [R1+0x1e0] ;  /* 0x0001e00001e87983 */ /* 0x000ee80000300a00 */
[----:B------:R-:W-:Y:S01]  /*b980*/  LDGSTS.E [R10+0x3c008], desc[UR10][R76.64], !P5 ;  /* 0x3c0080004c0a7fae */ /* 0x000fe2000e92184a */
[----:B------:R-:W-:-:S03]  /*b990*/  IMAD.WIDE R78, R184, 0x4, R224 ;  /* 0x00000004b84e7825 */ /* 0x000fc600078e02e0 */
[----:B------:R-:W2:Y:S01]  /*b9a0*/  LDL.LU.64 R224, [R1+0x1d8] ;  /* 0x0001d80001e07983 */ /* 0x000ea20000300a00 */
[----:B------:R-:W-:-:S03]  /*b9b0*/  IMAD.WIDE R42, R184, 0x4, R222 ;  /* 0x00000004b82a7825 */ /* 0x000fc600078e02de */
[----:B------:R-:W2:Y:S01]  /*b9c0*/  LDL.LU.64 R222, [R1+0x1d0] ;  /* 0x0001d00001de7983 */ /* 0x000ea20000300a00 */
[----:B------:R-:W-:Y:S01]  /*b9d0*/  ISETP.GE.U32.AND P5, PT, R17, 0x7ffffed0, PT ;  /* 0x7ffffed01100780c */ /* 0x000fe20003fa6070 */
[----:B------:R-:W-:Y:S02]  /*b9e0*/  VIADD R17, R46, 0xffffff0d ;  /* 0xffffff0d2e117836 */ /* 0x000fe40000000000 */
[----:B------:R-:W-:Y:S04]  /*b9f0*/  LDGSTS.E [R10+0x3800c], desc[UR10][R78.64], !P0 ;  /* 0x3800c0004e0a7fae */ /* 0x000fe8000c12184a */
[----:B------:R-:W-:Y:S01]  /*ba00*/  LDGSTS.E [R10+0x3c00c], desc[UR10][R42.64], !P0 ;  /* 0x3c00c0002a0a7fae */ /* 0x000fe2000c12184a */
[----:B------:R-:W-:Y:S01]  /*ba10*/  ISETP.GE.U32.AND P0, PT, R16, 0x7ffffecf, PT ;  /* 0x7ffffecf1000780c */ /* 0x000fe20003f06070 */
[----:B------:R-:W-:-:S02]  /*ba20*/  VIADD R16, R54, 0xffffff0c ;  /* 0xffffff0c36107836 */ /* 0x000fc40000000000 */
[C---:B------:R-:W-:Y:S02]  /*ba30*/  IMAD.WIDE R46, R184.reuse, 0x4, R230 ;  /* 0x00000004b82e7825 */ /* 0x040fe400078e02e6 */
[----:B------:R-:W2:Y:S02]  /*ba40*/  LDL.LU.64 R230, [R1+0x110] ;  /* 0x0001100001e67983 */ /* 0x000ea40000300a00 */
[C---:B------:R-:W-:Y:S02]  /*ba50*/  IMAD.WIDE R84, R184.reuse, 0x4, R228 ;  /* 0x00000004b8547825 */ /* 0x040fe400078e02e4 */
[----:B------:R-:W2:Y:S02]  /*ba60*/  LDL.LU.64 R228, [R1+0x108] ;  /* 0x0001080001e47983 */ /* 0x000ea40000300a00 */
[C---:B------:R-:W-:Y:S02]  /*ba70*/  IMAD.WIDE R86, R184.reuse, 0x4, R226 ;  /* 0x00000004b8567825 */ /* 0x040fe400078e02e2 */
[----:B------:R-:W2:Y:S02]  /*ba80*/  LDL.LU.64 R226, [R1+0x100] ;  /* 0x0001000001e27983 */ /* 0x000ea40000300a00 */
[----:B------:R-:W-:-:S02]  /*ba90*/  IMAD.WIDE R54, R184, 0x4, R220 ;  /* 0x00000004b8367825 */ /* 0x000fc400078e02dc */
[----:B------:R-:W2:Y:S04]  /*baa0*/  LDL.LU.64 R220, [R1+0xf8] ;  /* 0x0000f80001dc7983 */ /* 0x000ea80000300a00 */
[----:B------:R-:W-:Y:S04]  /*bab0*/  LDGSTS.E [R11+0x30000], desc[UR10][R46.64], !P1 ;  /* 0x300000002e0b7fae */ /* 0x000fe8000c92184a */
[----:B------:R-:W-:Y:S01]  /*bac0*/  LDGSTS.E [R11+0x34000], desc[UR10][R84.64], !P1 ;  /* 0x34000000540b7fae */ /* 0x000fe2000c92184a */
[----:B------:R-:W-:Y:S02]  /*bad0*/  ISETP.GE.U32.AND P1, PT, R17, 0x7ffffece, PT ;  /* 0x7ffffece1100780c */ /* 0x000fe40003f26070 */
[----:B------:R-:W-:Y:S01]  /*bae0*/  IADD3 R17, R58, -0xd5, RZ ;  /* 0xffffff2b3a117810 */ /* 0x000fe20007ffe0ff */
[----:B------:R-:W-:Y:S04]  /*baf0*/  LDGSTS.E [R11+0x30004], desc[UR10][R86.64], !P2 ;  /* 0x30004000560b7fae */ /* 0x000fe8000d12184a */
[----:B------:R-:W-:Y:S01]  /*bb00*/  LDGSTS.E [R11+0x34004], desc[UR10][R54.64], !P2 ;  /* 0x34004000360b7fae */ /* 0x000fe2000d12184a */
[----:B------:R-:W-:Y:S01]  /*bb10*/  ISETP.GE.U32.AND P2, PT, R16, 0x7ffffecd, PT ;  /* 0x7ffffecd1000780c */ /* 0x000fe20003f46070 */
[----:B------:R-:W-:-:S02]  /*bb20*/  VIADD R16, R70, 0xffffff2a ;  /* 0xffffff2a46107836 */ /* 0x000fc40000000000 */
[C---:B----4-:R-:W-:Y:S02]  /*bb30*/  IMAD.WIDE R58, R184.reuse, 0x4, R212 ;  /* 0x00000004b83a7825 */ /* 0x050fe400078e02d4 */
[----:B------:R-:W4:Y:S04]  /*bb40*/  LDL.LU.64 R212, [R1+0xf0] ;  /* 0x0000f00001d47983 */ /* 0x000f280000300a00 */
[----:B------:R-:W-:Y:S01]  /*bb50*/  LDGSTS.E [R11+0x30008], desc[UR10][R58.64], !P4 ;  /* 0x300080003a0b7fae */ /* 0x000fe2000e12184a */
[----:B---3--:R-:W-:-:S03]  /*bb60*/  IMAD.WIDE R92, R184, 0x4, R232 ;  /* 0x00000004b85c7825 */ /* 0x008fc600078e02e8 */
[----:B------:R-:W3:Y:S04]  /*bb70*/  LDL.LU.64 R232, [R1+0xe8] ;  /* 0x0000e80001e87983 */ /* 0x000ee80000300a00 */
[----:B------:R-:W-:Y:S01]  /*bb80*/  LDGSTS.E [R11+0x34008], desc[UR10][R92.64], !P4 ;  /* 0x340080005c0b7fae */ /* 0x000fe2000e12184a */
[----:B--2---:R-:W-:-:S03]  /*bb90*/  IMAD.WIDE R94, R184, 0x4, R224 ;  /* 0x00000004b85e7825 */ /* 0x004fc600078e02e0 */
[----:B------:R-:W2:Y:S01]  /*bba0*/  LDL.LU.64 R224, [R1+0xe0] ;  /* 0x0000e00001e07983 */ /* 0x000ea20000300a00 */
[----:B------:R-:W-:-:S03]  /*bbb0*/  IMAD.WIDE R70, R184, 0x4, R222 ;  /* 0x00000004b8467825 */ /* 0x000fc600078e02de */
[----:B------:R-:W2:Y:S01]  /*bbc0*/  LDL.LU.64 R222, [R1+0xd8] ;  /* 0x0000d80001de7983 */ /* 0x000ea20000300a00 */
[----:B------:R-:W-:Y:S01]  /*bbd0*/  ISETP.GE.U32.AND P4, PT, R17, 0x7ffffeec, PT ;  /* 0x7ffffeec1100780c */ /* 0x000fe20003f86070 */
[----:B------:R-:W-:Y:S02]  /*bbe0*/  VIADD R17, R74, 0xffffff29 ;  /* 0xffffff294a117836 */ /* 0x000fe40000000000 */
[----:B------:R-:W-:Y:S04]  /*bbf0*/  LDGSTS.E [R11+0x3000c], desc[UR10][R94.64], !P6 ;  /* 0x3000c0005e0b7fae */ /* 0x000fe8000f12184a */
[----:B------:R-:W-:Y:S01]  /*bc00*/  LDGSTS.E [R11+0x3400c], desc[UR10][R70.64], !P6 ;  /* 0x3400c000460b7fae */ /* 0x000fe2000f12184a */
[----:B------:R-:W-:Y:S02]  /*bc10*/  ISETP.GE.U32.AND P6, PT, R16, 0x7ffffeeb, PT ;  /* 0x7ffffeeb1000780c */ /* 0x000fe40003fc6070 */
[----:B------:R-:W-:Y:S01]  /*bc20*/  IADD3 R16, R80, -0xd8, RZ ;  /* 0xffffff2850107810 */ /* 0x000fe20007ffe0ff */
[----:B------:R-:W-:-:S02]  /*bc30*/  IMAD.WIDE R74, R184, 0x4, R230 ;  /* 0x00000004b84a7825 */ /* 0x000fc400078e02e6 */
        /* <DEDUP_REMOVED lines=9> */
[----:B------:R-:W-:Y:S01]  /*bcd0*/  ISETP.GE.U32.AND P5, PT, R17, 0x7ffffeea, PT ;  /* 0x7ffffeea1100780c */ /* 0x000fe20003fa6070 */
[----:B------:R-:W-:-:S02]  /*bce0*/  VIADD R17, R82, 0xffffff0b ;  /* 0xffffff0b52117836 */ /* 0x000fc40000000000 */
[----:B------:R-:W-:Y:S04]  /*bcf0*/  LDGSTS.E [R11+0x38004], desc[UR10][R102.64], !P0 ;  /* 0x38004000660b7fae */ /* 0x000fe8000c12184a */
[----:B------:R-:W-:Y:S01]  /*bd00*/  LDGSTS.E [R11+0x3c004], desc[UR10][R80.64], !P0 ;  /* 0x3c004000500b7fae */ /* 0x000fe2000c12184a */
[----:B------:R-:W-:Y:S01]  /*bd10*/  ISETP.GE.U32.AND P0, PT, R16, 0x7ffffee9, PT ;  /* 0x7ffffee91000780c */ /* 0x000fe20003f06070 */
[----:B------:R-:W-:Y:S02]  /*bd20*/  VIADD R16, R88, 0xffffff0a ;  /* 0xffffff0a58107836 */ /* 0x000fe40000000000 */
        /* <DEDUP_REMOVED lines=10> */
[----:B------:R-:W-:Y:S02]  /*bdd0*/  ISETP.GE.U32.AND P1, PT, R17, 0x7ffffecc, PT ;  /* 0x7ffffecc1100780c */ /* 0x000fe40003f26070 */
[----:B------:R-:W-:Y:S01]  /*bde0*/  IADD3 R17, R90, -0xf7, RZ ;  /* 0xffffff095a117810 */ /* 0x000fe20007ffe0ff */
        /* <DEDUP_REMOVED lines=9> */
[----:B------:R-:W-:Y:S02]  /*be80*/  LDGSTS.E [R12+0x30000], desc[UR10][R90.64], !P4 ;  /* 0x300000005a0c7fae */ /* 0x000fe4000e12184a */
[----:B------:R-:W-:-:S02]  /*be90*/  IMAD.WIDE R96, R184, 0x4, R220 ;  /* 0x00000004b8607825 */ /* 0x000fc400078e02dc */
[----:B------:R-:W2:Y:S04]  /*bea0*/  LDL.LU.64 R220, [R1+0xc0] ;  /* 0x0000c00001dc7983 */ /* 0x000ea80000300a00 */
[----:B------:R-:W2:Y:S04]  /*beb0*/  LDL.LU.64 R226, [R1+0xb8] ;  /* 0x0000b80001e27983 */ /* 0x000ea80000300a00 */
[----:B------:R-:W-:Y:S01]  /*bec0*/  LDGSTS.E [R12+0x34000], desc[UR10][R116.64], !P4 ;  /* 0x34000000740c7fae */ /* 0x000fe2000e12184a */
[----:B------:R-:W-:Y:S01]  /*bed0*/  ISETP.GE.U32.AND P4, PT, R17, 0x7ffffeca, PT ;  /* 0x7ffffeca1100780c */ /* 0x000fe20003f86070 */
[----:B------:R-:W-:-:S02]  /*bee0*/  VIADD R17, R98, 0xffffff27 ;  /* 0xffffff2762117836 */ /* 0x000fc40000000000 */
[----:B------:R-:W-:Y:S04]  /*bef0*/  LDGSTS.E [R12+0x30004], desc[UR10][R118.64], !P6 ;  /* 0x30004000760c7fae */ /* 0x000fe8000f12184a */
[----:B------:R-:W-:Y:S01]  /*bf00*/  LDGSTS.E [R12+0x34004], desc[UR10][R96.64], !P6 ;  /* 0x34004000600c7fae */ /* 0x000fe2000f12184a */
[----:B------:R-:W-:Y:S02]  /*bf10*/  ISETP.GE.U32.AND P6, PT, R16, 0x7ffffec9, PT ;  /* 0x7ffffec91000780c */ /* 0x000fe40003fc6070 */
[----:B------:R-:W-:Y:S01]  /*bf20*/  IADD3 R16, R104, -0xda, RZ ;  /* 0xffffff2668107810 */ /* 0x000fe20007ffe0ff */
[----:B----4-:R-:W-:-:S05]  /*bf30*/  IMAD.WIDE R98, R184, 0x4, R212 ;  /* 0x00000004b8627825 */ /* 0x010fca00078e02d4 */
[----:B------:R-:W-:Y:S01]  /*bf40*/  LDGSTS.E [R12+0x30008], desc[UR10][R98.64], !P5 ;  /* 0x30008000620c7fae */ /* 0x000fe2000e92184a */
[----:B---3--:R-:W-:-:S03]  /*bf50*/  IMAD.WIDE R124, R184, 0x4, R232 ;  /* 0x00000004b87c7825 */ /* 0x008fc600078e02e8 */
[----:B------:R-:W3:Y:S04]  /*bf60*/  LDL.LU.64 R232, [R1+0xb0] ;  /* 0x0000b00001e87983 */ /* 0x000ee80000300a00 */
[----:B------:R-:W-:Y:S01]  /*bf70*/  LDGSTS.E [R12+0x34008], desc[UR10][R124.64], !P5 ;  /* 0x340080007c0c7fae */ /* 0x000fe2000e92184a */
[----:B--2---:R-:W-:-:S04]  /*bf80*/  IMAD.WIDE R212, R184, 0x4, R224 ;  /* 0x00000004b8d47825 */ /* 0x004fc800078e02e0 */
[----:B------:R-:W-:Y:S01]  /*bf90*/  IMAD.WIDE R104, R184, 0x4, R222 ;  /* 0x00000004b8687825 */ /* 0x000fe200078e02de */
[----:B------:R-:W-:Y:S04]  /*bfa0*/  LDGSTS.E [R12+0x3000c], desc[UR10][R212.64], !P0 ;  /* 0x3000c000d40c7fae */ /* 0x000fe8000c12184a */
[----:B------:R-:W2:Y:S04]  /*bfb0*/  LDL.LU.64 R222, [R1+0xa8] ;  /* 0x0000a80001de7983 */ /* 0x000ea80000300a00 */
[----:B------:R-:W4:Y:S04]  /*bfc0*/  LDL.LU.64 R224, [R1+0xa0] ;  /* 0x0000a00001e07983 */ /* 0x000f280000300a00 */
[----:B------:R-:W-:Y:S01]  /*bfd0*/  LDGSTS.E [R12+0x3400c], desc[UR10][R104.64], !P0 ;  /* 0x3400c000680c7fae */ /* 0x000fe2000c12184a */
[----:B------:R-:W-:Y:S01]  /*bfe0*/  ISETP.GE.U32.AND P0, PT, R16, 0x7ffffee7, PT ;  /* 0x7ffffee71000780c */ /* 0x000fe20003f06070 */
[----:B------:R-:W-:-:S02]  /*bff0*/  VIADD R16, R112, 0xffffff24 ;  /* 0xffffff2470107836 */ /* 0x000fc40000000000 */
[----:B------:R-:W4:Y:S04]  /*c000*/  LDL.LU.64 R154, [R1+0x188] ;  /* 0x00018800019a7983 */ /* 0x000f280000300a00 */
[----:B------:R-:W4:Y:S01]  /*c010*/  LDL.LU.64 R152, [R1+0x180] ;  /* 0x0001800001987983 */ /* 0x000f220000300a00 */
[----:B------:R-:W-:-:S03]  /*c020*/  IMAD.WIDE R112, R184, 0x4, R226 ;  /* 0x00000004b8707825 */ /* 0x000fc600078e02e2 */
[----:B------:R-:W4:Y:S04]  /*c030*/  LDL.LU.64 R226, [R1+0x178] ;  /* 0x0001780001e27983 */ /* 0x000f280000300a00 */
[----:B------:R-:W4:Y:S04]  /*c040*/  LDL.LU.64 R20, [R1+0x170] ;  /* 0x0001700001147983 */ /* 0x000f280000300a00 */
[----:B------:R-:W4:Y:S04]  /*c050*/  LDL.LU.64 R4, [R1+0x168] ;  /* 0x0001680001047983 */ /* 0x000f280000300a00 */
[----:B------:R-:W4:Y:S01]  /*c060*/  LDL.LU.64 R6, [R1+0x160] ;  /* 0x0001600001067983 */ /* 0x000f220000300a00 */
[----:B------:R-:W-:Y:S01]  /*c070*/  ISETP.GE.U32.AND P5, PT, R17, 0x7ffffee8, PT ;  /* 0x7ffffee81100780c */ /* 0x000fe20003fa6070 */
[----:B------:R-:W-:-:S02]  /*c080*/  VIADD R17, R106, 0xffffff25 ;  /* 0xffffff256a117836 */ /* 0x000fc40000000000 */
[C---:B------:R-:W-:Y:S02]  /*c090*/  IMAD.WIDE R106, R184.reuse, 0x4, R230 ;  /* 0x00000004b86a7825 */ /* 0x040fe400078e02e6 */
[----:B------:R-:W1:Y:S02]  /*c0a0*/  LDC R230, c[0x0][0x230] ;  /* 0x00008c00ffe67b82 */ /* 0x000e640000000800 */
[C---:B------:R-:W-:Y:S01]  /*c0b0*/  IMAD.WIDE R218, R184.reuse, 0x4, R228 ;  /* 0x00000004b8da7825 */ /* 0x040fe200078e02e4 */
[----:B------:R-:W-:Y:S03]  /*c0c0*/  LDGSTS.E [R12+0x38000], desc[UR10][R106.64], !P1 ;  /* 0x380000006a0c7fae */ /* 0x000fe6000c92184a */
[----:B------:R-:W-:Y:S01]  /*c0d0*/  IMAD.WIDE R220, R184, 0x4, R220 ;  /* 0x00000004b8dc7825 */ /* 0x000fe200078e02dc */
[----:B------:R-:W-:Y:S01]  /*c0e0*/  LDGSTS.E [R12+0x3c000], desc[UR10][R218.64], !P1 ;  /* 0x3c000000da0c7fae */ /* 0x000fe2000c92184a */
[----:B------:R-:W1:Y:S01]  /*c0f0*/  LDC R228, c[0x0][0x230] ;  /* 0x00008c00ffe47b82 */ /* 0x000e620000000800 */
[----:B------:R-:W-:-:S02]  /*c100*/  ISETP.GE.U32.AND P1, PT, R17, 0x7ffffee6, PT ;  /* 0x7ffffee61100780c */ /* 0x000fc40003f26070 */
[----:B------:R-:W-:Y:S01]  /*c110*/  LDGSTS.E [R12+0x38004], desc[UR10][R220.64], !P2 ;  /* 0x38004000dc0c7fae */ /* 0x000fe2000d12184a */
[----:B------:R-:W-:-:S03]  /*c120*/  IADD3 R17, R114, -0xf9, RZ ;  /* 0xffffff0772117810 */ /* 0x000fc60007ffe0ff */
[----:B------:R-:W-:Y:S01]  /*c130*/  LDGSTS.E [R12+0x3c004], desc[UR10][R112.64], !P2 ;  /* 0x3c004000700c7fae */ /* 0x000fe2000d12184a */
[----:B------:R-:W-:Y:S01]  /*c140*/  ISETP.GE.U32.AND P2, PT, R16, 0x7ffffee5, PT ;  /* 0x7ffffee51000780c */ /* 0x000fe20003f46070 */
[----:B------:R-:W-:Y:S02]  /*c150*/  VIADD R16, R120, 0xffffff06 ;  /* 0xffffff0678107836 */ /* 0x000fe40000000000 */
[----:B------:R-:W-:-:S04]  /*c160*/  IMAD.WIDE R120, R184, 0x4, R214 ;  /* 0x00000004b8787825 */ /* 0x000fc800078e02d6 */
[C---:B---3--:R-:W-:Y:S02]  /*c170*/  IMAD.WIDE R114, R184.reuse, 0x4, R232 ;  /* 0x00000004b8727825 */ /* 0x048fe400078e02e8 */
[----:B------:R-:W3:Y:S04]  /*c180*/  LDL.LU.64 R232, [R1+0x158] ;  /* 0x0001580001e87983 */ /* 0x000ee80000300a00 */
[----:B------:R-:W-:Y:S01]  /*c190*/  LDGSTS.E [R12+0x38008], desc[UR10][R114.64], !P4 ;  /* 0x38008000720c7fae */ /* 0x000fe2000e12184a */
[----:B--2---:R-:W-:-:S04]  /*c1a0*/  IMAD.WIDE R222, R184, 0x4, R222 ;  /* 0x00000004b8de7825 */ /* 0x004fc800078e02de */
[----:B----4-:R-:W-:Y:S01]  /*c1b0*/  IMAD.WIDE R224, R184, 0x4, R224 ;  /* 0x00000004b8e07825 */ /* 0x010fe200078e02e0 */
[----:B------:R-:W-:Y:S01]  /*c1c0*/  LDGSTS.E [R12+0x3c008], desc[UR10][R222.64], !P4 ;  /* 0x3c008000de0c7fae */ /* 0x000fe2000e12184a */
[----:B------:R-:W-:-:S03]  /*c1d0*/  ISETP.GE.U32.AND P4, PT, R17, 0x7ffffec8, PT ;  /* 0x7ffffec81100780c */ /* 0x000fc60003f86070 */
[----:B------:R-:W-:Y:S01]  /*c1e0*/  LDGSTS.E [R12+0x3800c], desc[UR10][R224.64], !P6 ;  /* 0x3800c000e00c7fae */ /* 0x000fe2000f12184a */
[----:B------:R-:W-:-:S03]  /*c1f0*/  IMAD.WIDE R122, R184, 0x4, R154 ;  /* 0x00000004b87a7825 */ /* 0x000fc600078e029a */
[----:B------:R-:W-:Y:S01]  /*c200*/  LDGSTS.E [R12+0x3c00c], desc[UR10][R120.64], !P6 ;  /* 0x3c00c000780c7fae */ /* 0x000fe2000f12184a */
[----:B------:R-:W-:Y:S01]  /*c210*/  ISETP.GE.U32.AND P6, PT, R16, 0x7ffffec7, PT ;  /* 0x7ffffec71000780c */ /* 0x000fe20003fc6070 */
[C---:B------:R-:W-:Y:S02]  /*c220*/  IMAD.WIDE R16, R184.reuse, 0x4, R152 ;  /* 0x00000004b8107825 */ /* 0x040fe400078e0298 */
[----:B------:R-:W2:Y:S04]  /*c230*/  LDL.LU.64 R154, [R1+0x98] ;  /* 0x00009800019a7983 */ /* 0x000ea80000300a00 */
[----:B------:R-:W4:Y:S04]  /*c240*/  LDL.LU.64 R152, [R1+0x90] ;  /* 0x0000900001987983 */ /* 0x000f280000300a00 */
[----:B------:R-:W-:Y:S04]  /*c250*/  LDGSTS.E [R13+0x30000], desc[UR10][R122.64], !P5 ;  /* 0x300000007a0d7fae */ /* 0x000fe8000e92184a */
[----:B------:R-:W-:Y:S01]  /*c260*/  LDGSTS.E [R13+0x34000], desc[UR10][R16.64], !P5 ;  /* 0x34000000100d7fae */ /* 0x000fe2000e92184a */
[----:B------:R-:W-:-:S04]  /*c270*/  IMAD.WIDE R226, R184, 0x4, R226 ;  /* 0x00000004b8e27825 */ /* 0x000fc800078e02e2 */
[----:B------:R-:W-:Y:S01]  /*c280*/  IMAD.WIDE R214, R184, 0x4, R20 ;  /* 0x00000004b8d67825 */ /* 0x000fe200078e0214 */
[----:B------:R-:W-:Y:S01]  /*c290*/  ISETP.GE.U32.AND P5, PT, R187, 0x7ffffec6, PT ;  /* 0x7ffffec6bb00780c */ /* 0x000fe20003fa6070 */
[----:B------:R-:W4:Y:S02]  /*c2a0*/  LDL.LU.64 R20, [R1+0x88] ;  /* 0x0000880001147983 */ /* 0x000f240000300a00 */
[----:B-1----:R-:W-:Y:S02]  /*c2b0*/  VIADD R187, R228, 0xffffff23 ;  /* 0xffffff23e4bb7836 */ /* 0x002fe40000000000 */
[----:B------:R-:W-:Y:S01]  /*c2c0*/  LDGSTS.E [R13+0x30004], desc[UR10][R226.64], !P0 ;  /* 0x30004000e20d7fae */ /* 0x000fe2000c12184a */
[----:B------:R-:W-:-:S03]  /*c2d0*/  IMAD.WIDE R228, R184, 0x4, R4 ;  /* 0x00000004b8e47825 */ /* 0x000fc600078e0204 */
[----:B------:R-:W-:Y:S01]  /*c2e0*/  LDGSTS.E [R13+0x34004], desc[UR10][R214.64], !P0 ;  /* 0x34004000d60d7fae */ /* 0x000fe2000c12184a */
[----:B------:R-:W-:Y:S01]  /*c2f0*/  ISETP.GE.U32.AND P0, PT, R185, 0x7ffffec5, PT ;  /* 0x7ffffec5b900780c */ /* 0x000fe20003f06070 */
[----:B------:R-:W-:Y:S02]  /*c300*/  VIADD R185, R230, 0xffffff22 ;  /* 0xffffff22e6b97836 */ /* 0x000fe40000000000 */
[----:B------:R-:W4:Y:S01]  /*c310*/  LDL.LU.64 R160, [R1+0x150] ;  /* 0x0001500001a07983 */ /* 0x000f220000300a00 */
[----:B------:R-:W-:-:S03]  /*c320*/  IMAD.WIDE R230, R184, 0x4, R6 ;  /* 0x00000004b8e67825 */ /* 0x000fc600078e0206 */
[----:B------:R-:W4:Y:S04]  /*c330*/  LDL.LU.64 R4, [R1+0x148] ;  /* 0x0001480001047983 */ /* 0x000f280000300a00 */
[----:B------:R-:W4:Y:S04]  /*c340*/  LDL.LU.64 R158, [R1+0x140] ;  /* 0x00014000019e7983 */ /* 0x000f280000300a00 */
[----:B------:R-:W4:Y:S01]  /*c350*/  LDL.LU.64 R6, [R1+0x138] ;  /* 0x0001380001067983 */ /* 0x000f220000300a00 */
[----:B------:R-:W-:-:S04]  /*c360*/  IMAD.WIDE R216, R184, 0x4, R216 ;  /* 0x00000004b8d87825 */ /* 0x000fc800078e02d8 */
[C---:B------:R-:W-:Y:S01]  /*c370*/  IMAD.WIDE R234, R184.reuse, 0x4, R234 ;  /* 0x00000004b8ea7825 */ /* 0x040fe200078e02ea */
[----:B------:R-:W-:Y:S03]  /*c380*/  LDGSTS.E [R13+0x30008], desc[UR10][R216.64], !P1 ;  /* 0x30008000d80d7fae */ /* 0x000fe6000c92184a */
[C---:B------:R-:W-:Y:S01]  /*c390*/  IMAD.WIDE R236, R184.reuse, 0x4, R236 ;  /* 0x00000004b8ec7825 */ /* 0x040fe200078e02ec */
[----:B------:R-:W-:Y:S03]  /*c3a0*/  LDGSTS.E [R13+0x34008], desc[UR10][R228.64], !P1 ;  /* 0x34008000e40d7fae */ /* 0x000fe6000c92184a */
[C---:B------:R-:W-:Y:S01]  /*c3b0*/  IMAD.WIDE R238, R184.reuse, 0x4, R238 ;  /* 0x00000004b8ee7825 */ /* 0x040fe200078e02ee */
[----:B------:R-:W-:Y:S03]  /*c3c0*/  LDGSTS.E [R13+0x3000c], desc[UR10][R230.64], !P2 ;  /* 0x3000c000e60d7fae */ /* 0x000fe6000d12184a */
[----:B------:R-:W-:-:S04]  /*c3d0*/  IMAD.WIDE R240, R184, 0x4, R240 ;  /* 0x00000004b8f07825 */ /* 0x000fc800078e02f0 */
[----:B------:R-:W-:Y:S01]  /*c3e0*/  IMAD.WIDE R244, R184, 0x4, R244 ;  /* 0x00000004b8f47825 */ /* 0x000fe200078e02f4 */
[----:B------:R-:W-:Y:S02]  /*c3f0*/  ISETP.GE.U32.AND P1, PT, R187, 0x7ffffee4, PT ;  /* 0x7ffffee4bb00780c */ /* 0x000fe40003f26070 */
[----:B------:R-:W-:Y:S01]  /*c400*/  IADD3 R187, R249, -0xdf, RZ ;  /* 0xffffff21f9bb7810 */ /* 0x000fe20007ffe0ff */
[----:B------:R-:W-:Y:S01]  /*c410*/  IMAD.WIDE R188, R186, 0x4, R188 ;  /* 0x00000004babc7825 */ /* 0x000fe200078e02bc */
[----:B------:R-:W1:Y:S03]  /*c420*/  LDC R249, c[0x0][0x230] ;  /* 0x00008c00fff97b82 */ /* 0x000e660000000800 */
[----:B---3--:R-:W-:-:S05]  /*c430*/  IMAD.WIDE R232, R184, 0x4, R232 ;  /* 0x00000004b8e87825 */ /* 0x008fca00078e02e8 */
[----:B------:R-:W-:Y:S01]  /*c440*/  LDGSTS.E [R13+0x3400c], desc[UR10][R232.64], !P2 ;  /* 0x3400c000e80d7fae */ /* 0x000fe2000d12184a */
[----:B------:R-:W-:Y:S01]  /*c450*/  ISETP.GE.U32.AND P2, PT, R185, 0x7ffffee3, PT ;  /* 0x7ffffee3b900780c */ /* 0x000fe20003f46070 */
[----:B------:R-:W-:Y:S02]  /*c460*/  VIADD R185, R250, 0xffffff20 ;  /* 0xffffff20fab97836 */ /* 0x000fe40000000000 */
[----:B------:R-:W-:Y:S04]  /*c470*/  LDGSTS.E [R13+0x38000], desc[UR10][R234.64], !P4 ;  /* 0x38000000ea0d7fae */ /* 0x000fe8000e12184a */
[----:B------:R-:W-:Y:S04]  /*c480*/  LDGSTS.E [R13+0x3c000], desc[UR10][R236.64], !P4 ;  /* 0x3c000000ec0d7fae */ /* 0x000fe8000e12184a */
[----:B------:R-:W-:Y:S04]  /*c490*/  LDGSTS.E [R13+0x38004], desc[UR10][R238.64], !P6 ;  /* 0x38004000ee0d7fae */ /* 0x000fe8000f12184a */
[----:B------:R-:W-:Y:S04]  /*c4a0*/  LDGSTS.E [R13+0x3c004], desc[UR10][R240.64], !P6 ;  /* 0x3c004000f00d7fae */ /* 0x000fe8000f12184a */
[----:B------:R-:W-:Y:S01]  /*c4b0*/  LDGSTS.E [R13+0x38008], desc[UR10][R244.64], !P5 ;  /* 0x38008000f40d7fae */ /* 0x000fe2000e92184a */
[----:B--2---:R-:W-:-:S04]  /*c4c0*/  IMAD.WIDE R250, R184, 0x4, R154 ;  /* 0x00000004b8fa7825 */ /* 0x004fc800078e029a */
[C---:B----4-:R-:W-:Y:S01]  /*c4d0*/  IMAD.WIDE R152, R184.reuse, 0x4, R152 ;  /* 0x00000004b8987825 */ /* 0x050fe200078e0298 */
[----:B------:R-:W-:Y:S04]  /*c4e0*/  LDGSTS.E [R13+0x3c008], desc[UR10][R250.64], !P5 ;  /* 0x3c008000fa0d7fae */ /* 0x000fe8000e92184a */
[----:B------:R-:W-:Y:S01]  /*c4f0*/  LDGSTS.E [R13+0x3800c], desc[UR10][R152.64], !P0 ;  /* 0x3800c000980d7fae */ /* 0x000fe2000c12184a */
[----:B------:R-:W-:-:S03]  /*c500*/  IMAD.WIDE R162, R184, 0x4, R20 ;  /* 0x00000004b8a27825 */ /* 0x000fc600078e0214 */
[----:B------:R-:W2:Y:S04]  /*c510*/  LDL.LU.64 R20, [R1+0x130] ;  /* 0x0001300001147983 */ /* 0x000ea80000300a00 */
[----:B------:R-:W3:Y:S04]  /*c520*/  LDL.LU.64 R156, [R1+0x128] ;  /* 0x00012800019c7983 */ /* 0x000ee80000300a00 */
[----:B------:R4:W-:Y:S04]  /*c530*/  STL.64 [R1+0x8], R152 ;  /* 0x0000089801007387 */ /* 0x0009e80000100a00 */
[----:B------:R-:W3:Y:S04]  /*c540*/  LDL.LU.64 R154, [R1+0x120] ;  /* 0x00012000019a7983 */ /* 0x000ee80000300a00 */
[----:B------:R1:W-:Y:S04]  /*c550*/  STL.64 [R1+0x18], R162 ;  /* 0x000018a201007387 */ /* 0x0003e80000100a00 */
[----:B------:R1:W-:Y:S01]  /*c560*/  LDGSTS.E [R13+0x3c00c], desc[UR10][R162.64], !P0 ;  /* 0x3c00c000a20d7fae */ /* 0x0003e2000c12184a */
[----:B------:R-:W-:Y:S01]  /*c570*/  ISETP.GE.U32.AND P4, PT, R187, 0x7ffffee2, PT ;  /* 0x7ffffee2bb00780c */ /* 0x000fe20003f86070 */
[----:B------:R-:W-:-:S02]  /*c580*/  IMAD.WIDE R160, R184, 0x4, R160 ;  /* 0x00000004b8a07825 */ /* 0x000fc400078e02a0 */
[----:B----4-:R-:W4:Y:S02]  /*c590*/  LDL.LU.64 R152, [R1+0x118] ;  /* 0x0001180001987983 */ /* 0x010f240000300a00 */
[----:B-1----:R-:W-:Y:S02]  /*c5a0*/  IMAD.WIDE R162, R184, 0x4, R6 ;  /* 0x00000004b8a27825 */ /* 0x002fe400078e0206 */
[----:B------:R1:W-:Y:S01]  /*c5b0*/  LDGSTS.E [R9+0x30000], desc[UR10][R160.64], !P1 ;  /* 0x30000000a0097fae */ /* 0x0003e2000c92184a */
[----:B------:R-:W1:Y:S01]  /*c5c0*/  S2R R7, SR_TID.X ;  /* 0x0000000000077919 */ /* 0x000e620000002100 */
[----:B------:R-:W-:Y:S02]  /*c5d0*/  VIADD R187, R246, 0xffffff03 ;  /* 0xffffff03f6bb7836 */ /* 0x000fe40000000000 */
[C---:B------:R-:W-:Y:S01]  /*c5e0*/  IMAD.WIDE R4, R184.reuse, 0x4, R4 ;  /* 0x00000004b8047825 */ /* 0x040fe200078e0204 */
[----:B------:R1:W-:Y:S03]  /*c5f0*/  STL.64 [R1+0x28], R160 ;  /* 0x000028a001007387 */ /* 0x0003e60000100a00 */
[----:B------:R-:W-:Y:S01]  /*c600*/  IMAD.WIDE R158, R184, 0x4, R158 ;  /* 0x00000004b89e7825 */ /* 0x000fe200078e029e */
[----:B------:R-:W-:Y:S01]  /*c610*/  ISETP.GE.U32.AND P5, PT, R187, 0x7ffffec4, PT ;  /* 0x7ffffec4bb00780c */ /* 0x000fe20003fa6070 */
[----:B------:R1:W-:Y:S01]  /*c620*/  STL.64 [R1+0x90], R4 ;  /* 0x0000900401007387 */ /* 0x0003e20000100a00 */
[----:B------:R-:W-:Y:S01]  /*c630*/  ISETP.GE.U32.AND P6, PT, R185, 0x7ffffee1, PT ;  /* 0x7ffffee1b900780c */ /* 0x000fe20003fc6070 */
[----:B------:R-:W-:Y:S01]  /*c640*/  VIADD R187, R15, 0xffffff00 ;  /* 0xffffff000fbb7836 */ /* 0x000fe20000000000 */
[----:B------:R-:W4:Y:S01]  /*c650*/  LDC R246, c[0x0][0x230] ;  /* 0x00008c00fff67b82 */ /* 0x000f220000000800 */
[----:B------:R1:W-:Y:S04]  /*c660*/  STL.64 [R1+0xa0], R158 ;  /* 0x0000a09e01007387 */ /* 0x0003e80000100a00 */
[----:B------:R-:W-:Y:S04]  /*c670*/  LDGSTS.E [R9+0x34000], desc[UR10][R4.64], !P1 ;  /* 0x3400000004097fae */ /* 0x000fe8000c92184a */
[----:B------:R-:W-:Y:S01]  /*c680*/  LDGSTS.E [R9+0x30004], desc[UR10][R158.64], !P2 ;  /* 0x300040009e097fae */ /* 0x000fe2000d12184a */
[----:B-1----:R-:W-:-:S03]  /*c690*/  LOP3.LUT R161, R7, 0x3f, RZ, 0xc0, !PT ;  /* 0x0000003f07a17812 */ /* 0x002fc600078ec0ff */
[----:B------:R4:W-:Y:S04]  /*c6a0*/  LDGSTS.E [R9+0x34004], desc[UR10][R162.64], !P2 ;  /* 0x34004000a2097fae */ /* 0x0009e8000d12184a */
[----:B------:R-:W4:Y:S01]  /*c6b0*/  LDL.LU.64 R6, [R1+0x80] ;  /* 0x0000800001067983 */ /* 0x000f220000300a00 */
[----:B------:R-:W-:-:S03]  /*c6c0*/  ISETP.GE.AND P1, PT, R161, R187, PT ;  /* 0x000000bba100720c */ /* 0x000fc60003f26270 */
[----:B------:R4:W-:Y:S04]  /*c6d0*/  STL.64 [R1+0xa8], R162 ;  /* 0x0000a8a201007387 */ /* 0x0009e80000100a00 */
[----:B------:R-:W4:Y:S04]  /*c6e0*/  LDL.LU.64 R4, [R1+0x78] ;  /* 0x0000780001047983 */ /* 0x000f280000300a00 */
[----:B------:R-:W4:Y:S04]  /*c6f0*/  LDL.LU.64 R160, [R1+0x70] ;  /* 0x0000700001a07983 */ /* 0x000f280000300a00 */
[----:B------:R-:W4:Y:S01]  /*c700*/  LDL.LU.64 R158, [R1+0x68] ;  /* 0x00006800019e7983 */ /* 0x000f220000300a00 */
[----:B------:R-:W-:Y:S01]  /*c710*/  IADD3 R185, R252, -0xfe, RZ ;  /* 0xffffff02fcb97810 */ /* 0x000fe20007ffe0ff */
[----:B------:R-:W-:Y:S01]  /*c720*/  IMAD.WIDE R22, R186, 0x4, R22 ;  /* 0x00000004ba167825 */ /* 0x000fe200078e0216 */
[----:B------:R-:W1:Y:S02]  /*c730*/  LDC R252, c[0x0][0x230] ;  /* 0x00008c00fffc7b82 */ /* 0x000e640000000800 */
[----:B------:R-:W-:Y:S01]  /*c740*/  ISETP.GE.U32.AND P0, PT, R185, 0x7ffffec3, PT ;  /* 0x7ffffec3b900780c */ /* 0x000fe20003f06070 */
[----:B------:R-:W-:-:S05]  /*c750*/  VIADD R185, R247, 0xffffff01 ;  /* 0xffffff01f7b97836 */ /* 0x000fca0000000000 */
[----:B------:R-:W-:Y:S01]  /*c760*/  ISETP.GE.U32.AND P2, PT, R185, 0x7ffffec2, PT ;  /* 0x7ffffec2b900780c */ /* 0x000fe20003f46070 */
[----:B------:R-:W1:Y:S01]  /*c770*/  LDC R247, c[0x0][0x230] ;  /* 0x00008c00fff77b82 */ /* 0x000e620000000800 */
[----:B------:R-:W-:Y:S02]  /*c780*/  SEL R185, RZ, 0x4, P1 ;  /* 0x00000004ffb97807 */ /* 0x000fe40000800000 */
[----:B------:R-:W-:-:S04]  /*c790*/  ISETP.GT.AND P1, PT, R0, 0x13f, PT ;  /* 0x0000013f0000780c */ /* 0x000fc80003f24270 */
[----:B------:R-:W-:-:S04]  /*c7a0*/  SEL R185, R185, RZ, P1 ;  /* 0x000000ffb9b97207 */ /* 0x000fc80000800000 */
[----:B------:R-:W-:Y:S01]  /*c7b0*/  ISETP.NE.U32.AND P1, PT, R185, RZ, PT ;  /* 0x000000ffb900720c */ /* 0x000fe20003f25070 */
[----:B------:R-:W-:Y:S02]  /*c7c0*/  VIADD R185, R14, 0xfffffefd ;  /* 0xfffffefd0eb97836 */ /* 0x000fe40000000000 */
[----:B--2---:R-:W-:-:S04]  /*c7d0*/  IMAD.WIDE R20, R184, 0x4, R20 ;  /* 0x00000004b8147825 */ /* 0x004fc800078e0214 */
[C---:B---3--:R-:W-:Y:S01]  /*c7e0*/  IMAD.WIDE R156, R184.reuse, 0x4, R156 ;  /* 0x00000004b89c7825 */ /* 0x048fe200078e029c */
[----:B------:R2:W-:Y:S04]  /*c7f0*/  STL.64 [R1+0xb8], R20 ;  /* 0x0000b81401007387 */ /* 0x0005e80000100a00 */
[----:B------:R3:W-:Y:S01]  /*c800*/  STL.64 [R1+0xc0], R156 ;  /* 0x0000c09c01007387 */ /* 0x0007e20000100a00 */
[----:B------:R-:W-:-:S03]  /*c810*/  IMAD.WIDE R164, R184, 0x4, R154 ;  /* 0x00000004b8a47825 */ /* 0x000fc600078e029a */
[----:B------:R1:W-:Y:S04]  /*c820*/  LDGSTS.E [R9+0x30008], desc[UR10][R20.64], !P4 ;  /* 0x3000800014097fae */ /* 0x0003e8000e12184a */
[----:B------:R-:W3:Y:S04]  /*c830*/  LDL.LU.64 R154, [R1+0x60] ;  /* 0x00006000019a7983 */ /* 0x000ee80000300a00 */
[----:B------:R-:W-:Y:S01]  /*c840*/  LDGSTS.E [R9+0x34008], desc[UR10][R156.64], !P4 ;  /* 0x340080009c097fae */ /* 0x000fe2000e12184a */
[----:B----4-:R-:W-:-:S03]  /*c850*/  IMAD.WIDE R162, R184, 0x4, R152 ;  /* 0x00000004b8a27825 */ /* 0x010fc600078e0298 */
[----:B------:R-:W-:Y:S04]  /*c860*/  LDGSTS.E [R9+0x3000c], desc[UR10][R164.64], !P6 ;  /* 0x3000c000a4097fae */ /* 0x000fe8000f12184a */
[----:B------:R-:W4:Y:S04]  /*c870*/  LDL.LU.64 R152, [R1+0x58] ;  /* 0x0000580001987983 */ /* 0x000f280000300a00 */
[----:B------:R-:W-:Y:S04]  /*c880*/  STL.64 [R1+0xc8], R164 ;  /* 0x0000c8a401007387 */ /* 0x000fe80000100a00 */
[----:B------:R-:W-:Y:S04]  /*c890*/  STL.64 [R1+0x130], R162 ;  /* 0x000130a201007387 */ /* 0x000fe80000100a00 */
[----:B--2---:R-:W1:Y:S04]  /*c8a0*/  LDL.LU.64 R20, [R1+0x50] ;  /* 0x0000500001147983 */ /* 0x004e680000300a00 */
[----:B---3--:R-:W2:Y:S04]  /*c8b0*/  LDL.LU.64 R156, [R1+0x48] ;  /* 0x00004800019c7983 */ /* 0x008ea80000300a00 */
[----:B------:R-:W-:Y:S01]  /*c8c0*/  LDGSTS.E [R9+0x3400c], desc[UR10][R162.64], !P6 ;  /* 0x3400c000a2097fae */ /* 0x000fe2000f12184a */
[----:B------:R-:W-:-:S04]  /*c8d0*/  IMAD.WIDE R6, R184, 0x4, R6 ;  /* 0x00000004b8067825 */ /* 0x000fc800078e0206 */
[C---:B------:R-:W-:Y:S01]  /*c8e0*/  IMAD.WIDE R4, R184.reuse, 0x4, R4 ;  /* 0x00000004b8047825 */ /* 0x040fe200078e0204 */
[----:B------:R-:W-:Y:S03]  /*c8f0*/  STL.64 [R1+0x128], R6 ;  /* 0x0001280601007387 */ /* 0x000fe60000100a00 */
[C---:B------:R-:W-:Y:S01]  /*c900*/  IMAD.WIDE R160, R184.reuse, 0x4, R160 ;  /* 0x00000004b8a07825 */ /* 0x040fe200078e02a0 */
[----:B------:R3:W-:Y:S03]  /*c910*/  STL.64 [R1+0x120], R4 ;  /* 0x0001200401007387 */ /* 0x0007e60000100a00 */
[----:B------:R-:W-:Y:S01]  /*c920*/  IMAD.WIDE R14, R184, 0x4, R158 ;  /* 0x00000004b80e7825 */ /* 0x000fe200078e029e */
[----:B------:R4:W-:Y:S04]  /*c930*/  STL.64 [R1+0x118], R160 ;  /* 0x000118a001007387 */ /* 0x0009e80000100a00 */
[----:B------:R-:W-:Y:S04]  /*c940*/  LDGSTS.E [R9+0x38000], desc[UR10][R6.64], !P5 ;  /* 0x3800000006097fae */ /* 0x000fe8000e92184a */
[----:B------:R-:W2:Y:S04]  /*c950*/  LDL.LU.64 R158, [R1+0x40] ;  /* 0x00004000019e7983 */ /* 0x000ea80000300a00 */
[----:B------:R-:W-:Y:S04]  /*c960*/  LDGSTS.E [R9+0x3c000], desc[UR10][R4.64], !P5 ;  /* 0x3c00000004097fae */ /* 0x000fe8000e92184a */
[----:B------:R2:W-:Y:S01]  /*c970*/  STL.64 [R1+0x110], R14 ;  /* 0x0001100e01007387 */ /* 0x0005e20000100a00 */
[----:B------:R-:W-:-:S03]  /*c980*/  ISETP.GE.U32.AND P4, PT, R187, 0x7ffffec1, PT ;  /* 0x7ffffec1bb00780c */ /* 0x000fc60003f86070 */
[----:B------:R-:W-:Y:S04]  /*c990*/  LDGSTS.E [R9+0x38004], desc[UR10][R160.64], !P0 ;  /* 0x38004000a0097fae */ /* 0x000fe8000c12184a */
[----:B---3--:R-:W3:Y:S04]  /*c9a0*/  LDL.LU.64 R4, [R1+0x38] ;  /* 0x0000380001047983 */ /* 0x008ee80000300a00 */
[----:B------:R-:W3:Y:S04]  /*c9b0*/  LDL.LU.64 R6, [R1+0x30] ;  /* 0x0000300001067983 */ /* 0x000ee80000300a00 */
[----:B------:R-:W3:Y:S04]  /*c9c0*/  LDL.LU.64 R164, [R1+0x248] ;  /* 0x0002480001a47983 */ /* 0x000ee80000300a00 */
[----:B------:R2:W-:Y:S04]  /*c9d0*/  LDGSTS.E [R9+0x3c004], desc[UR10][R14.64], !P0 ;  /* 0x3c0040000e097fae */ /* 0x0005e8000c12184a */
[----:B------:R-:W3:Y:S01]  /*c9e0*/  LDL.LU.64 R162, [R1+0x240] ;  /* 0x0002400001a27983 */ /* 0x000ee20000300a00 */
[----:B------:R-:W-:-:S05]  /*c9f0*/  IMAD.WIDE R154, R184, 0x4, R154 ;  /* 0x00000004b89a7825 */ /* 0x000fca00078e029a */
[----:B------:R2:W-:Y:S04]  /*ca00*/  STL.64 [R1+0x108], R154 ;  /* 0x0001089a01007387 */ /* 0x0005e80000100a00 */
[----:B------:R-:W-:Y:S01]  /*ca10*/  LDGSTS.E [R9+0x38008], desc[UR10][R154.64], !P2 ;  /* 0x380080009a097fae */ /* 0x000fe2000d12184a */
[----:B----4-:R-:W-:-:S05]  /*ca20*/  IMAD.WIDE R152, R184, 0x4, R152 ;  /* 0x00000004b8987825 */ /* 0x010fca00078e0298 */
[----:B------:R4:W-:Y:S04]  /*ca30*/  STL.64 [R1+0x100], R152 ;  /* 0x0001009801007387 */ /* 0x0009e80000100a00 */
[----:B------:R-:W3:Y:S01]  /*ca40*/  LDL.LU.64 R160, [R1+0x238] ;  /* 0x0002380001a07983 */ /* 0x000ee20000300a00 */
[----:B-1----:R-:W-:-:S03]  /*ca50*/  IMAD.WIDE R20, R184, 0x4, R20 ;  /* 0x00000004b8147825 */ /* 0x002fc600078e0214 */
[----:B------:R-:W-:Y:S01]  /*ca60*/  LDGSTS.E [R9+0x3c008], desc[UR10][R152.64], !P2 ;  /* 0x3c00800098097fae */ /* 0x000fe2000d12184a */
[----:B--2---:R-:W-:-:S03]  /*ca70*/  IMAD.WIDE R14, R184, 0x4, R156 ;  /* 0x00000004b80e7825 */ /* 0x004fc600078e029c */
[----:B------:R1:W-:Y:S04]  /*ca80*/  STL.64 [R1+0xf8], R20 ;  /* 0x0000f81401007387 */ /* 0x0003e80000100a00 */
[----:B------:R2:W-:Y:S04]  /*ca90*/  STL.64 [R1+0xf0], R14 ;  /* 0x0000f00e01007387 */ /* 0x0005e80000100a00 */
[----:B------:R-:W2:Y:S04]  /*caa0*/  LDL.LU.64 R156, [R1+0x230] ;  /* 0x00023000019c7983 */ /* 0x000ea80000300a00 */
[----:B------:R-:W2:Y:S04]  /*cab0*/  LDL.LU.64 R154, [R1+0x268] ;  /* 0x00026800019a7983 */ /* 0x000ea80000300a00 */
[----:B----4-:R-:W4:Y:S04]  /*cac0*/  LDL.LU.64 R152, [R1+0x260] ;  /* 0x0002600001987983 */ /* 0x010f280000300a00 */
[----:B------:R-:W-:Y:S04]  /*cad0*/  LDGSTS.E [R9+0x3800c], desc[UR10][R20.64], !P4 ;  /* 0x3800c00014097fae */ /* 0x000fe8000e12184a */
[----:B------:R2:W-:Y:S04]  /*cae0*/  LDGSTS.E [R9+0x3c00c], desc[UR10][R14.64], !P4 ;  /* 0x3c00c0000e097fae */ /* 0x0005e8000e12184a */
[----:B------:R-:W0:Y:S04]  /*caf0*/  LDGDEPBAR ;  /* 0x00000000000079af */ /* 0x000e280000000000 */
[----:B-1----:R-:W4:Y:S01]  /*cb00*/  LDL.LU.64 R20, [R1+0x258] ;  /* 0x0002580001147983 */ /* 0x002f220000300a00 */
[----:B---3--:R-:W-:-:S03]  /*cb10*/  IMAD.WIDE R192, R186, 0x4, R4 ;  /* 0x00000004bac07825 */ /* 0x008fc600078e0204 */
[----:B------:R-:W3:Y:S01]  /*cb20*/  LDL.LU.64 R4, [R1+0x250] ;  /* 0x0002500001047983 */ /* 0x000ee20000300a00 */
[----:B------:R-:W-:-:S03]  /*cb30*/  IMAD.WIDE R170, R186, 0x4, R6 ;  /* 0x00000004baaa7825 */ /* 0x000fc600078e0206 */
[----:B------:R-:W3:Y:S01]  /*cb40*/  LDL.LU.64 R6, [R1+0x270] ;  /* 0x0002700001067983 */ /* 0x000ee20000300a00 */
[----:B------:R-:W-:-:S04]  /*cb50*/  IMAD.WIDE R204, R186, 0x4, R158 ;  /* 0x00000004bacc7825 */ /* 0x000fc800078e029e */
[C---:B--2---:R-:W-:Y:S01]  /*cb60*/  IMAD.WIDE R14, R186.reuse, 0x4, R164 ;  /* 0x00000004ba0e7825 */ /* 0x044fe200078e02a4 */
[----:B------:R1:W-:Y:S04]  /*cb70*/  STL.64 [R1+0xe8], R204 ;  /* 0x0000e8cc01007387 */ /* 0x0003e80000100a00 */
[----:B------:R-:W-:Y:S01]  /*cb80*/  STL.64 [R1+0xe0], R192 ;  /* 0x0000e0c001007387 */ /* 0x000fe20000100a00 */
[----:B------:R-:W-:-:S03]  /*cb90*/  IMAD.WIDE R158, R186, 0x4, R242 ;  /* 0x00000004ba9e7825 */ /* 0x000fc600078e02f2 */
[----:B------:R-:W2:Y:S01]  /*cba0*/  LDL.LU.64 R180, [R1+0x288] ;  /* 0x0002880001b47983 */ /* 0x000ea20000300a00 */
[----:B------:R-:W-:-:S03]  /*cbb0*/  IMAD.WIDE R190, R186, 0x4, R162 ;  /* 0x00000004babe7825 */ /* 0x000fc600078e02a2 */
[----:B------:R-:W2:Y:S04]  /*cbc0*/  LDL.LU.64 R164, [R1+0x280] ;  /* 0x0002800001a47983 */ /* 0x000ea80000300a00 */
[----:B------:R-:W2:Y:S04]  /*cbd0*/  LDL.LU.64 R198, [R1+0x278] ;  /* 0x0002780001c67983 */ /* 0x000ea80000300a00 */
[----:B------:R-:W-:Y:S04]  /*cbe0*/  STL.64 [R1+0xd8], R170 ;  /* 0x0000d8aa01007387 */ /* 0x000fe80000100a00 */
[----:B------:R1:W-:Y:S04]  /*cbf0*/  STL.64 [R1+0x140], R14 ;  /* 0x0001400e01007387 */ /* 0x0003e80000100a00 */
[----:B------:R-:W2:Y:S04]  /*cc00*/  LDL.LU.64 R196, [R1+0x290] ;  /* 0x0002900001c47983 */ /* 0x000ea80000300a00 */
[----:B------:R-:W2:Y:S04]  /*cc10*/  LDL.LU.64 R178, [R1+0x2a8] ;  /* 0x0002a80001b27983 */ /* 0x000ea80000300a00 */
[----:B------:R-:W2:Y:S04]  /*cc20*/  LDL.LU.64 R162, [R1+0x2a0] ;  /* 0x0002a00001a27983 */ /* 0x000ea80000300a00 */
[----:B------:R-:W-:Y:S04]  /*cc30*/  STL.64 [R1+0xd0], R158 ;  /* 0x0000d09e01007387 */ /* 0x000fe80000100a00 */
[----:B------:R-:W-:Y:S04]  /*cc40*/  STL.64 [R1+0x150], R190 ;  /* 0x000150be01007387 */ /* 0x000fe80000100a00 */
[----:B------:R-:W2:Y:S04]  /*cc50*/  LDL.LU.64 R194, [R1+0x2b0] ;  /* 0x0002b00001c27983 */ /* 0x000ea80000300a00 */
[----:B------:R-:W-:Y:S04]  /*cc60*/  LDGSTS.E [R8+-0x74000], desc[UR10][R204.64], P3 ;  /* 0x8c000000cc087fae */ /* 0x000fe8000992184a */
[----:B------:R-:W-:Y:S01]  /*cc70*/  LDGSTS.E [R8+-0x73c00], desc[UR10][R14.64], P3 ;  /* 0x8c4000000e087fae */ /* 0x000fe2000992184a */
[----:B------:R-:W-:-:S05]  /*cc80*/  IMAD.WIDE R168, R186, 0x4, R160 ;  /* 0x00000004baa87825 */ /* 0x000fca00078e02a0 */
[----:B------:R-:W-:Y:S04]  /*cc90*/  STL.64 [R1+0x160], R168 ;  /* 0x000160a801007387 */ /* 0x000fe80000100a00 */
[----:B------:R-:W2:Y:S04]  /*cca0*/  LDL.LU.64 R176, [R1+0x2c8] ;  /* 0x0002c80001b07983 */ /* 0x000ea80000300a00 */
[----:B------:R-:W2:Y:S01]  /*ccb0*/  LDL.LU.64 R160, [R1+0x2c0] ;  /* 0x0002c00001a07983 */ /* 0x000ea20000300a00 */
[----:B------:R-:W-:-:S04]  /*ccc0*/  IMAD.WIDE R156, R186, 0x4, R156 ;  /* 0x00000004ba9c7825 */ /* 0x000fc800078e029c */
[C---:B------:R-:W-:Y:S02]  /*ccd0*/  IMAD.WIDE R202, R186.reuse, 0x4, R154 ;  /* 0x00000004baca7825 */ /* 0x040fe400078e029a */
[----:B------:R-:W2:Y:S02]  /*cce0*/  LDL.LU.64 R154, [R1+0x2b8] ;  /* 0x0002b800019a7983 */ /* 0x000ea40000300a00 */
[C---:B----4-:R-:W-:Y:S02]  /*ccf0*/  IMAD.WIDE R182, R186.reuse, 0x4, R152 ;  /* 0x00000004bab67825 */ /* 0x050fe400078e0298 */
[----:B------:R-:W4:Y:S04]  /*cd00*/  LDL.LU.64 R174, [R1+0x2d8] ;  /* 0x0002d80001ae7983 */ /* 0x000f280000300a00 */
[----:B------:R1:W-:Y:S04]  /*cd10*/  STL.64 [R1+0x180], R202 ;  /* 0x000180ca01007387 */ /* 0x0003e80000100a00 */
[----:B------:R-:W-:Y:S04]  /*cd20*/  STL.64 [R1+0x170], R156 ;  /* 0x0001709c01007387 */ /* 0x000fe80000100a00 */
[----:B------:R-:W4:Y:S01]  /*cd30*/  LDL.LU.64 R172, [R1+0x2e8] ;  /* 0x0002e80001ac7983 */ /* 0x000f220000300a00 */
[----:B------:R-:W-:-:S03]  /*cd40*/  IMAD.WIDE R166, R186, 0x4, R20 ;  /* 0x00000004baa67825 */ /* 0x000fc600078e0214 */
[----:B------:R-:W-:Y:S01]  /*cd50*/  LDGSTS.E [R8+-0x73800], desc[UR10][R202.64], P3 ;  /* 0x8c800000ca087fae */ /* 0x000fe2000992184a */
[----:B---3--:R-:W-:-:S03]  /*cd60*/  IMAD.WIDE R20, R186, 0x4, R4 ;  /* 0x00000004ba147825 */ /* 0x008fc600078e0204 */
[----:B------:R-:W3:Y:S01]  /*cd70*/  LDL.LU.64 R4, [R1+0x2e0] ;  /* 0x0002e00001047983 */ /* 0x000ee20000300a00 */
[----:B------:R-:W-:-:S03]  /*cd80*/  IMAD.WIDE R200, R186, 0x4, R6 ;  /* 0x00000004bac87825 */ /* 0x000fc600078e0206 */
[----:B------:R-:W-:Y:S04]  /*cd90*/  STL.64 [R1+0x190], R182 ;  /* 0x000190b601007387 */ /* 0x000fe80000100a00 */
[----:B------:R-:W3:Y:S04]  /*cda0*/  LDL.LU.64 R152, [R1+0x2d0] ;  /* 0x0002d00001987983 */ /* 0x000ee80000300a00 */
[----:B------:R-:W3:Y:S01]  /*cdb0*/  LDL.LU.64 R6, [R1+0x2f0] ;  /* 0x0002f00001067983 */ /* 0x000ee20000300a00 */
[----:B--2---:R-:W-:-:S03]  /*cdc0*/  IMAD.WIDE R180, R186, 0x4, R180 ;  /* 0x00000004bab47825 */ /* 0x004fc600078e02b4 */
[----:B------:R-:W-:Y:S01]  /*cdd0*/  STL.64 [R1+0x1a0], R166 ;  /* 0x0001a0a601007387 */ /* 0x000fe20000100a00 */
[----:B------:R-:W-:-:S03]  /*cde0*/  IMAD.WIDE R164, R186, 0x4, R164 ;  /* 0x00000004baa47825 */ /* 0x000fc600078e02a4 */
[----:B------:R2:W-:Y:S01]  /*cdf0*/  STL.64 [R1+0x1c0], R200 ;  /* 0x0001c0c801007387 */ /* 0x0005e20000100a00 */
[----:B------:R-:W-:-:S03]  /*ce00*/  IMAD.WIDE R242, R186, 0x4, R198 ;  /* 0x00000004baf27825 */ /* 0x000fc600078e02c6 */
[----:B------:R-:W-:Y:S04]  /*ce10*/  STL.64 [R1+0x1b0], R20 ;  /* 0x0001b01401007387 */ /* 0x000fe80000100a00 */
[----:B------:R-:W-:Y:S04]  /*ce20*/  STL.64 [R1+0x1d0], R180 ;  /* 0x0001d0b401007387 */ /* 0x000fe80000100a00 */
[----:B------:R-:W-:Y:S01]  /*ce30*/  LDGSTS.E [R8+-0x73400], desc[UR10][R200.64], P3 ;  /* 0x8cc00000c8087fae */ /* 0x000fe2000992184a */
[----:B------:R-:W-:-:S03]  /*ce40*/  IMAD.WIDE R198, R186, 0x4, R196 ;  /* 0x00000004bac67825 */ /* 0x000fc600078e02c4 */
[----:B------:R-:W-:Y:S01]  /*ce50*/  STL.64 [R1+0x1e0], R164 ;  /* 0x0001e0a401007387 */ /* 0x000fe20000100a00 */
[----:B------:R-:W-:-:S03]  /*ce60*/  IMAD.WIDE R178, R186, 0x4, R178 ;  /* 0x00000004bab27825 */ /* 0x000fc600078e02b2 */
[----:B------:R2:W-:Y:S01]  /*ce70*/  STL.64 [R1+0x200], R198 ;  /* 0x000200c601007387 */ /* 0x0005e20000100a00 */
[----:B------:R-:W-:-:S03]  /*ce80*/  IMAD.WIDE R162, R186, 0x4, R162 ;  /* 0x00000004baa27825 */ /* 0x000fc600078e02a2 */
[----:B------:R-:W-:Y:S04]  /*ce90*/  STL.64 [R1+0x1f0], R242 ;  /* 0x0001f0f201007387 */ /* 0x000fe80000100a00 */
[----:B------:R-:W-:Y:S01]  /*cea0*/  STL.64 [R1+0x210], R178 ;  /* 0x000210b201007387 */ /* 0x000fe20000100a00 */
[----:B------:R-:W-:-:S03]  /*ceb0*/  IMAD.WIDE R196, R186, 0x4, R194 ;  /* 0x00000004bac47825 */ /* 0x000fc600078e02c2 */
[----:B------:R-:W-:Y:S04]  /*cec0*/  STL.64 [R1+0x220], R162 ;  /* 0x000220a201007387 */ /* 0x000fe80000100a00 */
[----:B------:R2:W-:Y:S04]  /*ced0*/  STL.64 [R1+0x240], R196 ;  /* 0x000240c401007387 */ /* 0x0005e80000100a00 */
[----:B------:R-:W-:Y:S04]  /*cee0*/  STL.64 [R1+0x230], R188 ;  /* 0x000230bc01007387 */ /* 0x000fe80000100a00 */
[----:B------:R-:W-:Y:S04]  /*cef0*/  LDGSTS.E [R8+-0x73000], desc[UR10][R198.64], P3 ;  /* 0x8d000000c6087fae */ /* 0x000fe8000992184a */
[----:B------:R-:W-:Y:S01]  /*cf00*/  LDGSTS.E [R8+-0x72c00], desc[UR10][R196.64], P3 ;  /* 0x8d400000c4087fae */ /* 0x000fe2000992184a */
[----:B------:R-:W-:-:S04]  /*cf10*/  IMAD.WIDE R176, R186, 0x4, R176 ;  /* 0x00000004bab07825 */ /* 0x000fc800078e02b0 */
[C---:B------:R-:W-:Y:S01]  /*cf20*/  IMAD.WIDE R160, R186.reuse, 0x4, R160 ;  /* 0x00000004baa07825 */ /* 0x040fe200078e02a0 */
[----:B------:R-:W-:Y:S04]  /*cf30*/  STL.64 [R1+0x250], R176 ;  /* 0x000250b001007387 */ /* 0x000fe80000100a00 */
[----:B------:R-:W-:Y:S01]  /*cf40*/  STL.64 [R1+0x260], R160 ;  /* 0x000260a001007387 */ /* 0x000fe20000100a00 */
[----:B------:R-:W-:-:S04]  /*cf50*/  IMAD.WIDE R154, R186, 0x4, R154 ;  /* 0x00000004ba9a7825 */ /* 0x000fc800078e029a */
[----:B----4-:R-:W-:-:S05]  /*cf60*/  IMAD.WIDE R194, R186, 0x4, R174 ;  /* 0x00000004bac27825 */ /* 0x010fca00078e02ae */
[----:B------:R4:W-:Y:S01]  /*cf70*/  STL.64 [R1+0x280], R194 ;  /* 0x000280c201007387 */ /* 0x0009e20000100a00 */
[----:B------:R-:W-:-:S03]  /*cf80*/  IMAD.WIDE R174, R186, 0x4, R172 ;  /* 0x00000004baae7825 */ /* 0x000fc600078e02ac */
[----:B------:R-:W-:Y:S01]  /*cf90*/  STL.64 [R1+0x270], R154 ;  /* 0x0002709a01007387 */ /* 0x000fe20000100a00 */
[----:B------:R-:W-:-:S03]  /*cfa0*/  IMAD.WIDE R172, R186, 0x4, R2 ;  /* 0x00000004baac7825 */ /* 0x000fc600078e0202 */
[----:B------:R-:W-:Y:S01]  /*cfb0*/  STL.64 [R1+0x290], R174 ;  /* 0x000290ae01007387 */ /* 0x000fe20000100a00 */
[----:B------:R-:W-:-:S03]  /*cfc0*/  IMAD.WIDE R2, R186, 0x4, R64 ;  /* 0x00000004ba027825 */ /* 0x000fc600078e0240 */
[----:B------:R-:W-:Y:S01]  /*cfd0*/  LDGSTS.E [R8+-0x72800], desc[UR10][R194.64], P3 ;  /* 0x8d800000c2087fae */ /* 0x000fe2000992184a */
[----:B------:R-:W-:Y:S01]  /*cfe0*/  IADD3 R187, R246, -0x101, RZ ;  /* 0xfffffefff6bb7810 */ /* 0x000fe20007ffe0ff */
[----:B------:R-:W4:Y:S01]  /*cff0*/  LDC R64, c[0x0][0x230] ;  /* 0x00008c00ff407b82 */ /* 0x000f220000000800 */
[----:B---3--:R-:W-:-:S07]  /*d000*/  IMAD.WIDE R4, R186, 0x4, R4 ;  /* 0x00000004ba047825 */ /* 0x008fce00078e0204 */
[----:B------:R-:W3:Y:S01]  /*d010*/  LDC R246, c[0x0][0x230] ;  /* 0x00008c00fff67b82 */ /* 0x000ee20000000800 */
[----:B------:R-:W-:Y:S01]  /*d020*/  STL.64 [R1+0x2b0], R4 ;  /* 0x0002b00401007387 */ /* 0x000fe20000100a00 */
[----:B------:R-:W-:-:S04]  /*d030*/  IMAD.WIDE R152, R186, 0x4, R152 ;  /* 0x00000004ba987825 */ /* 0x000fc800078e0298 */
[----:B------:R-:W-:Y:S01]  /*d040*/  IMAD.WIDE R6, R186, 0x4, R6 ;  /* 0x00000004ba067825 */ /* 0x000fe200078e0206 */
[----:B------:R-:W-:Y:S01]  /*d050*/  ISETP.GE.U32.AND P0, PT, R185, 0x7ffffebe, PT ;  /* 0x7ffffebeb900780c */ /* 0x000fe20003f06070 */
[----:B------:R-:W3:Y:S03]  /*d060*/  LDC R65, c[0x0][0x230] ;  /* 0x00008c00ff417b82 */ /* 0x000ee60000000800 */
[----:B------:R4:W-:Y:S04]  /*d070*/  STL.64 [R1+0x2c0], R6 ;  /* 0x0002c00601007387 */ /* 0x0009e80000100a00 */
[----:B------:R-:W-:Y:S04]  /*d080*/  STL.64 [R1+0x2a8], R152 ;  /* 0x0002a89801007387 */ /* 0x000fe80000100a00 */
[----:B------:R3:W-:Y:S04]  /*d090*/  STL.64 [R1+0x2c8], R172 ;  /* 0x0002c8ac01007387 */ /* 0x0007e80000100a00 */
[----:B------:R3:W-:Y:S04]  /*d0a0*/  STL.64 [R1+0x2b8], R22 ;  /* 0x0002b81601007387 */ /* 0x0007e80000100a00 */
[----:B-1----:R-:W3:Y:S04]  /*d0b0*/  LDL.LU.64 R204, [R1+0x560] ;  /* 0x0005600001cc7983 */ /* 0x002ee80000300a00 */
[----:B------:R-:W3:Y:S04]  /*d0c0*/  LDL.LU.64 R14, [R1+0x558] ;  /* 0x00055800010e7983 */ /* 0x000ee80000300a00 */
[----:B------:R1:W-:Y:S04]  /*d0d0*/  STL.64 [R1+0x2a0], R2 ;  /* 0x0002a00201007387 */ /* 0x0003e80000100a00 */
[----:B------:R-:W3:Y:S04]  /*d0e0*/  LDL.LU.64 R202, [R1+0x550] ;  /* 0x0005500001ca7983 */ /* 0x000ee80000300a00 */
[----:B--2---:R-:W2:Y:S04]  /*d0f0*/  LDL.LU.64 R200, [R1+0x548] ;  /* 0x0005480001c87983 */ /* 0x004ea80000300a00 */
[----:B------:R-:W2:Y:S04]  /*d100*/  LDL.LU.64 R198, [R1+0x540] ;  /* 0x0005400001c67983 */ /* 0x000ea80000300a00 */
[----:B------:R-:W2:Y:S04]  /*d110*/  LDL.LU.64 R196, [R1+0x538] ;  /* 0x0005380001c47983 */ /* 0x000ea80000300a00 */
[----:B----4-:R-:W4:Y:S04]  /*d120*/  LDL.LU.64 R194, [R1+0x530] ;  /* 0x0005300001c27983 */ /* 0x010f280000300a00 */
[----:B------:R-:W-:Y:S04]  /*d130*/  LDGSTS.E [R8+-0x72400], desc[UR10][R6.64], P3 ;  /* 0x8dc0000006087fae */ /* 0x000fe8000992184a */
[----:B------:R-:W3:Y:S04]  /*d140*/  LDL.LU.64 R6, [R1+0x528] ;  /* 0x0005280001067983 */ /* 0x000ee80000300a00 */
[----:B---3--:R-:W-:Y:S04]  /*d150*/  LDGSTS.E [R7+-0x73f00], desc[UR10][R192.64], P3 ;  /* 0x8c100000c0077fae */ /* 0x008fe8000992184a */
[----:B------:R-:W-:Y:S04]  /*d160*/  LDGSTS.E [R7+-0x73b00], desc[UR10][R190.64], P3 ;  /* 0x8c500000be077fae */ /* 0x000fe8000992184a */
[----:B------:R-:W-:Y:S04]  /*d170*/  LDGSTS.E [R7+-0x73700], desc[UR10][R182.64], P3 ;  /* 0x8c900000b6077fae */ /* 0x000fe8000992184a */
[----:B------:R-:W3:Y:S04]  /*d180*/  LDL.LU.64 R192, [R1+0x520] ;  /* 0x0005200001c07983 */ /* 0x000ee80000300a00 */
[----:B------:R-:W2:Y:S04]  /*d190*/  LDL.LU.64 R190, [R1+0x518] ;  /* 0x0005180001be7983 */ /* 0x000ea80000300a00 */
[----:B------:R-:W2:Y:S04]  /*d1a0*/  LDL.LU.64 R182, [R1+0x510] ;  /* 0x0005100001b67983 */ /* 0x000ea80000300a00 */
[----:B------:R-:W-:Y:S04]  /*d1b0*/  LDGSTS.E [R7+-0x73300], desc[UR10][R180.64], P3 ;  /* 0x8cd00000b4077fae */ /* 0x000fe8000992184a */
[----:B------:R-:W-:Y:S04]  /*d1c0*/  LDGSTS.E [R7+-0x72f00], desc[UR10][R178.64], P3 ;  /* 0x8d100000b2077fae */ /* 0x000fe8000992184a */
[----:B------:R-:W-:Y:S04]  /*d1d0*/  LDGSTS.E [R7+-0x72b00], desc[UR10][R176.64], P3 ;  /* 0x8d500000b0077fae */ /* 0x000fe8000992184a */
[----:B------:R-:W2:Y:S04]  /*d1e0*/  LDL.LU.64 R180, [R1+0x508] ;  /* 0x0005080001b47983 */ /* 0x000ea80000300a00 */
        /* <DEDUP_REMOVED lines=19> */
[----:B------:R-:W4:Y:S04]  /*d320*/  LDL.LU.64 R4, [R1+0x4b0] ;  /* 0x0004b00001047983 */ /* 0x000f280000300a00 */
[----:B------:R-:W-:Y:S01]  /*d330*/  LDGSTS.E [R6+-0x72200], desc[UR10][R22.64], P3 ;  /* 0x8de0000016067fae */ /* 0x000fe2000992184a */
[----:B------:R-:W-:Y:S01]  /*d340*/  ISETP.GE.U32.AND P6, PT, R187, 0x7ffffec0, PT ;  /* 0x7ffffec0bb00780c */ /* 0x000fe20003fc6070 */
[----:B------:R-:W-:-:S02]  /*d350*/  VIADD R187, R249, 0xfffffefe ;  /* 0xfffffefef9bb7836 */ /* 0x000fc40000000000 */
[----:B------:R-:W2:Y:S03]  /*d360*/  LDC R249, c[0x0][0x230] ;  /* 0x00008c00fff97b82 */ /* 0x000ea60000000800 */
[----:B------:R-:W-:Y:S02]  /*d370*/  ISETP.GE.U32.AND P5, PT, R187, 0x7ffffebf, PT ;  /* 0x7ffffebfbb00780c */ /* 0x000fe40003fa6070 */
[----:B------:R-:W-:-:S03]  /*d380*/  IADD3 R187, R247, -0x104, RZ ;  /* 0xfffffefcf7bb7810 */ /* 0x000fc60007ffe0ff */
[----:B------:R-:W1:Y:S01]  /*d390*/  LDC R247, c[0x0][0x230] ;  /* 0x00008c00fff77b82 */ /* 0x000e620000000800 */
[----:B------:R-:W-:-:S07]  /*d3a0*/  ISETP.GE.U32.AND P2, PT, R187, 0x7ffffebd, PT ;  /* 0x7ffffebdbb00780c */ /* 0x000fce0003f46070 */
[----:B------:R-:W1:Y:S01]  /*d3b0*/  LDC R187, c[0x0][0x230] ;  /* 0x00008c00ffbb7b82 */ /* 0x000e620000000800 */
[----:B----4-:R-:W-:Y:S04]  /*d3c0*/  LDGSTS.E [R4+-0x73d00], desc[UR10][R158.64], P3 ;  /* 0x8c3000009e047fae */ /* 0x010fe8000992184a */
[----:B------:R-:W-:Y:S04]  /*d3d0*/  LDGSTS.E [R4+-0x73900], desc[UR10][R156.64], P3 ;  /* 0x8c7000009c047fae */ /* 0x000fe8000992184a */
[----:B------:R-:W-:Y:S04]  /*d3e0*/  LDGSTS.E [R4+-0x73500], desc[UR10][R20.64], P3 ;  /* 0x8cb0000014047fae */ /* 0x000fe8000992184a */
[----:B------:R-:W4:Y:S04]  /*d3f0*/  LDL.LU.64 R158, [R1+0x4a8] ;  /* 0x0004a800019e7983 */ /* 0x000f280000300a00 */
[----:B------:R-:W4:Y:S04]  /*d400*/  LDL.LU.64 R156, [R1+0x4a0] ;  /* 0x0004a000019c7983 */ /* 0x000f280000300a00 */
[----:B------:R-:W4:Y:S04]  /*d410*/  LDL.LU.64 R20, [R1+0x498] ;  /* 0x0004980001147983 */ /* 0x000f280000300a00 */
[----:B------:R-:W-:Y:S04]  /*d420*/  LDGSTS.E [R4+-0x73100], desc[UR10][R242.64], P3 ;  /* 0x8cf00000f2047fae */ /* 0x000fe8000992184a */
[----:B------:R-:W-:Y:S04]  /*d430*/  LDGSTS.E [R4+-0x72d00], desc[UR10][R188.64], P3 ;  /* 0x8d300000bc047fae */ /* 0x000fe8000992184a */
[----:B------:R-:W-:Y:S04]  /*d440*/  LDGSTS.E [R4+-0x72900], desc[UR10][R154.64], P3 ;  /* 0x8d7000009a047fae */ /* 0x000fe8000992184a */
[----:B------:R1:W-:Y:S04]  /*d450*/  LDGSTS.E [R4+-0x72500], desc[UR10][R152.64], P3 ;  /* 0x8db0000098047fae */ /* 0x0003e8000992184a */
[----:B------:R3:W-:Y:S04]  /*d460*/  LDGSTS.E [R4+-0x72100], desc[UR10][R2.64], P3 ;  /* 0x8df0000002047fae */ /* 0x0007e8000992184a */
[----:B------:R-:W0:Y:S01]  /*d470*/  LDGDEPBAR ;  /* 0x00000000000079af */ /* 0x000e220000000000 */
[----:B------:R-:W-:-:S02]  /*d480*/  VIADD R185, R252, 0xfffffedf ;  /* 0xfffffedffcb97836 */ /* 0x000fc40000000000 */
[----:B------:R-:W4:Y:S03]  /*d490*/  LDC R252, c[0x0][0x230] ;  /* 0x00008c00fffc7b82 */ /* 0x000f260000000800 */
[----:B------:R-:W-:Y:S01]  /*d4a0*/  ISETP.GE.U32.AND P4, PT, R185, 0x7ffffea0, PT ;  /* 0x7ffffea0b900780c */ /* 0x000fe20003f86070 */
[----:B------:R-:W-:Y:S02]  /*d4b0*/  VIADD R185, R246, 0xfffffede ;  /* 0xfffffedef6b97836 */ /* 0x000fe40000000000 */
[C---:B-1----:R-:W-:Y:S01]  /*d4c0*/  IMAD.WIDE R152, R184.reuse, 0x4, R24 ;  /* 0x00000004b8987825 */ /* 0x042fe200078e0218 */
[----:B------:R-:W-:Y:S01]  /*d4d0*/  IADD3 R23, R187, -0x123, RZ ;  /* 0xfffffeddbb177810 */ /* 0x000fe20007ffe0ff */
[----:B------:R-:W1:Y:S02]  /*d4e0*/  LDC R24, c[0x0][0x230] ;  /* 0x00008c00ff187b82 */ /* 0x000e640000000800 */
[----:B---3--:R-:W-:Y:S01]  /*d4f0*/  IMAD.WIDE R2, R184, 0x4, R26 ;  /* 0x00000004b8027825 */ /* 0x008fe200078e021a */
[----:B------:R-:W-:-:S03]  /*d500*/  ISETP.GE.U32.AND P3, PT, R185, 0x7ffffe9f, PT ;  /* 0x7ffffe9fb900780c */ /* 0x000fc60003f66070 */
[----:B------:R-:W-:Y:S02]  /*d510*/  VIADD R22, R247, 0xfffffedc ;  /* 0xfffffedcf7167836 */ /* 0x000fe40000000000 */
[C---:B------:R-:W-:Y:S01]  /*d520*/  IMAD.WIDE R188, R184.reuse, 0x4, R28 ;  /* 0x00000004b8bc7825 */ /* 0x040fe200078e021c */
[----:B------:R-:W3:Y:S03]  /*d530*/  LDC R26, c[0x0][0x230] ;  /* 0x00008c00ff1a7b82 */ /* 0x000ee60000000800 */
[----:B------:R-:W-:-:S04]  /*d540*/  IMAD.WIDE R246, R184, 0x4, R34 ;  /* 0x00000004b8f67825 */ /* 0x000fc800078e0222 */
[C---:B------:R-:W-:Y:S01]  /*d550*/  IMAD.WIDE R242, R184.reuse, 0x4, R40 ;  /* 0x00000004b8f27825 */ /* 0x040fe200078e0228 */
[----:B------:R-:W3:Y:S03]  /*d560*/  LDC R25, c[0x0][0x230] ;  /* 0x00008c00ff197b82 */ /* 0x000ee60000000800 */
[----:B------:R-:W-:-:S05]  /*d570*/  IMAD.WIDE R154, R184, 0x4, R44 ;  /* 0x00000004b89a7825 */ /* 0x000fca00078e022c */
[----:B------:R-:W3:Y:S08]  /*d580*/  LDC R29, c[0x0][0x230] ;  /* 0x00008c00ff1d7b82 */ /* 0x000ef00000000800 */
[----:B------:R-:W3:Y:S08]  /*d590*/  LDC R28, c[0x0][0x230] ;  /* 0x00008c00ff1c7b82 */ /* 0x000ef00000000800 */
[----:B------:R-:W3:Y:S01]  /*d5a0*/  LDC R27, c[0x0][0x230] ;  /* 0x00008c00ff1b7b82 */ /* 0x000ee20000000800 */
[----:B------:R-:W-:-:S04]  /*d5b0*/  IMAD.WIDE R192, R184, 0x4, R192 ;  /* 0x00000004b8c07825 */ /* 0x000fc800078e02c0 */
[----:B------:R-:W-:-:S03]  /*d5c0*/  IMAD.WIDE R194, R184, 0x4, R194 ;  /* 0x00000004b8c27825 */ /* 0x000fc600078e02c2 */
[----:B------:R-:W1:Y:S01]  /*d5d0*/  LDC R35, c[0x0][0x230] ;  /* 0x00008c00ff237b82 */ /* 0x000e620000000800 */
[----:B--2---:R-:W-:-:S04]  /*d5e0*/  IMAD.WIDE R196, R184, 0x4, R196 ;  /* 0x00000004b8c47825 */ /* 0x004fc800078e02c4 */
[----:B------:R-:W-:-:S03]  /*d5f0*/  IMAD.WIDE R198, R184, 0x4, R198 ;  /* 0x00000004b8c67825 */ /* 0x000fc600078e02c6 */
[----:B------:R-:W2:Y:S08]  /*d600*/  LDC R34, c[0x0][0x230] ;  /* 0x00008c00ff227b82 */ /* 0x000eb00000000800 */
[----:B------:R-:W-:Y:S01]  /*d610*/  BAR.SYNC.DEFER_BLOCKING 0x0 ;  /* 0x0000000000007b1d */ /* 0x000fe20000010000 */
[----:B----4-:R-:W-:-:S07]  /*d620*/  IMAD.WIDE R20, R184, 0x4, R20 ;  /* 0x00000004b8147825 */ /* 0x010fce00078e0214 */
[----:B------:R-:W4:Y:S01]  /*d630*/  LDC R187, c[0x0][0x230] ;  /* 0x00008c00ffbb7b82 */ /* 0x000f220000000800 */
[----:B------:R3:W-:Y:S04]  /*d640*/  STL.64 [R1+0x298], R20 ;  /* 0x0002981401007387 */ /* 0x0007e80000100a00 */
[----:B------:R-:W-:Y:S01]  /*d650*/  @!PT LDS RZ, [RZ] ;  /* 0x00000000fffff984 */ /* 0x000fe20000000800 */
[----:B------:R-:W-:Y:S01]  /*d660*/  @!PT LDS RZ, [RZ] ;  /* 0x00000000fffff984 */ /* 0x000fe20000000800 */
[----:B------:R-:W-:Y:S01]  /*d670*/  @!PT LDS RZ, [RZ] ;  /* 0x00000000fffff984 */ /* 0x000fe20000000800 */
[----:B------:R3:W-:Y:S04]  /*d680*/  LDGSTS.E [R248+0x40000], desc[UR10][R20.64], !P6 ;  /* 0x4000000014f87fae */ /* 0x0007e8000f12184a */
[----:B------:R1:W-:Y:S04]  /*d690*/  STL.64 [R1+0x288], R152 ;  /* 0x0002889801007387 */ /* 0x0003e80000100a00 */
[----:B------:R1:W-:Y:S01]  /*d6a0*/  LDGSTS.E [R248+0x44000], desc[UR10][R152.64], !P6 ;  /* 0x4400000098f87fae */ /* 0x0003e2000f12184a */
[----:B------:R-:W-:-:S02]  /*d6b0*/  ISETP.GE.U32.AND P6, PT, R23, 0x7ffffe9e, PT ;  /* 0x7ffffe9e1700780c */ /* 0x000fc40003fc6070 */
[----:B------:R-:W2:Y:S01]  /*d6c0*/  LDC R23, c[0x0][0x230] ;  /* 0x00008c00ff177b82 */ /* 0x000ea20000000800 */
[----:B------:R-:W-:Y:S01]  /*d6d0*/  LDGSTS.E [R248+0x40004], desc[UR10][R2.64], !P5 ;  /* 0x4000400002f87fae */ /* 0x000fe2000e92184a */
[----:B---3--:R-:W-:-:S03]  /*d6e0*/  VIADD R21, R249, 0xfffffefb ;  /* 0xfffffefbf9157836 */ /* 0x008fc60000000000 */
[----:B------:R-:W-:Y:S01]  /*d6f0*/  LDGSTS.E [R248+0x44004], desc[UR10][R188.64], !P5 ;  /* 0x44004000bcf87fae */ /* 0x000fe2000e92184a */
[----:B------:R-:W-:Y:S02]  /*d700*/  ISETP.GE.U32.AND P5, PT, R22, 0x7ffffe9d, PT ;  /* 0x7ffffe9d1600780c */ /* 0x000fe40003fa6070 */
[----:B------:R-:W-:Y:S01]  /*d710*/  IADD3 R20, R252, -0x106, RZ ;  /* 0xfffffefafc147810 */ /* 0x000fe20007ffe0ff */
[C---:B-1----:R-:W-:Y:S01]  /*d720*/  IMAD.WIDE R152, R184.reuse, 0x4, R50 ;  /* 0x00000004b8987825 */ /* 0x042fe200078e0232 */
[----:B------:R1:W-:Y:S01]  /*d730*/  STL.64 [R1+0x258], R246 ;  /* 0x000258f601007387 */ /* 0x0003e20000100a00 */
[----:B------:R-:W3:Y:S03]  /*d740*/  LDC R22, c[0x0][0x230] ;  /* 0x00008c00ff167b82 */ /* 0x000ee60000000800 */
[----:B------:R1:W-:Y:S04]  /*d750*/  LDGSTS.E [R248+0x40008], desc[UR10][R246.64], !P0 ;  /* 0x40008000f6f87fae */ /* 0x0003e8000c12184a */
[----:B------:R4:W-:Y:S01]  /*d760*/  STL.64 [R1+0x248], R242 ;  /* 0x000248f201007387 */ /* 0x0009e20000100a00 */
[C---:B------:R-:W-:Y:S01]  /*d770*/  IMAD.WIDE R156, R184.reuse, 0x4, R156 ;  /* 0x00000004b89c7825 */ /* 0x040fe200078e029c */
[----:B------:R-:W3:Y:S02]  /*d780*/  LDC R252, c[0x0][0x230] ;  /* 0x00008c00fffc7b82 */ /* 0x000ee40000000800 */
[----:B------:R4:W-:Y:S01]  /*d790*/  LDGSTS.E [R248+0x44008], desc[UR10][R242.64], !P0 ;  /* 0x44008000f2f87fae */ /* 0x0009e2000c12184a */
[----:B-1----:R-:W-:-:S03]  /*d7a0*/  IMAD.WIDE R246, R184, 0x4, R56 ;  /* 0x00000004b8f67825 */ /* 0x002fc600078e0238 */
[----:B------:R1:W-:Y:S01]  /*d7b0*/  STL.64 [R1+0x238], R154 ;  /* 0x0002389a01007387 */ /* 0x0003e20000100a00 */
[----:B------:R-:W-:Y:S01]  /*d7c0*/  ISETP.GE.U32.AND P0, PT, R21, 0x7ffffebc, PT ;  /* 0x7ffffebc1500780c */ /* 0x000fe20003f06070 */
[----:B------:R-:W3:Y:S02]  /*d7d0*/  LDC R56, c[0x0][0x230] ;  /* 0x00008c00ff387b82 */ /* 0x000ee40000000800 */
[----:B------:R1:W-:Y:S01]  /*d7e0*/  LDGSTS.E [R248+0x4000c], desc[UR10][R154.64], !P2 ;  /* 0x4000c0009af87fae */ /* 0x0003e2000d12184a */
[----:B----4-:R-:W-:-:S03]  /*d7f0*/  IMAD.WIDE R242, R184, 0x4, R60 ;  /* 0x00000004b8f27825 */ /* 0x010fc600078e023c */
[----:B------:R4:W-:Y:S02]  /*d800*/  STL.64 [R1+0x228], R152 ;  /* 0x0002289801007387 */ /* 0x0009e40000100a00 */
        /* <DEDUP_REMOVED lines=11> */
[----:B------:R-:W-:Y:S02]  /*d8c0*/  VIADD R21, R64, 0xfffffef9 ;  /* 0xfffffef940157836 */ /* 0x000fe40000000000 */
[C---:B-1----:R-:W-:Y:S01]  /*d8d0*/  IMAD.WIDE R246, R184.reuse, 0x4, R126 ;  /* 0x00000004b8f67825 */ /* 0x042fe200078e027e */
[----:B------:R1:W-:Y:S04]  /*d8e0*/  STL.64 [R1+0x1f8], R154 ;  /* 0x0001f89a01007387 */ /* 0x0003e80000100a00 */
[----:B------:R1:W-:Y:S01]  /*d8f0*/  LDGSTS.E [R248+0x48004], desc[UR10][R154.64], !P3 ;  /* 0x480040009af87fae */ /* 0x0003e2000d92184a */
[----:B----4-:R-:W-:-:S03]  /*d900*/  IMAD.WIDE R242, R184, 0x4, R128 ;  /* 0x00000004b8f27825 */ /* 0x010fc600078e0280 */
[----:B------:R4:W-:Y:S04]  /*d910*/  STL.64 [R1+0x1e8], R152 ;  /* 0x0001e89801007387 */ /* 0x0009e80000100a00 */
[----:B------:R4:W-:Y:S01]  /*d920*/  LDGSTS.E [R248+0x4c004], desc[UR10][R152.64], !P3 ;  /* 0x4c00400098f87fae */ /* 0x0009e2000d92184a */
[----:B-1----:R-:W-:-:S03]  /*d930*/  IMAD.WIDE R154, R184, 0x4, R130 ;  /* 0x00000004b89a7825 */ /* 0x002fc600078e0282 */
[----:B------:R1:W-:Y:S01]  /*d940*/  STL.64 [R1+0x1d8], R246 ;  /* 0x0001d8f601007387 */ /* 0x0003e20000100a00 */
[----:B------:R-:W-:-:S03]  /*d950*/  ISETP.GE.U32.AND P4, PT, R21, 0x7ffffeba, PT ;  /* 0x7ffffeba1500780c */ /* 0x000fc60003f86070 */
[----:B------:R1:W-:Y:S01]  /*d960*/  LDGSTS.E [R248+0x48008], desc[UR10][R246.64], !P6 ;  /* 0x48008000f6f87fae */ /* 0x0003e2000f12184a */
[----:B----4-:R-:W-:-:S03]  /*d970*/  IMAD.WIDE R152, R184, 0x4, R132 ;  /* 0x00000004b8987825 */ /* 0x010fc600078e0284 */
[----:B------:R4:W-:Y:S01]  /*d980*/  STL.64 [R1+0x1c8], R242 ;  /* 0x0001c8f201007387 */ /* 0x0009e20000100a00 */
[----:B------:R-:W-:-:S03]  /*d990*/  VIADD R20, R65, 0xfffffef8 ;  /* 0xfffffef841147836 */ /* 0x000fc60000000000 */
[----:B------:R4:W-:Y:S01]  /*d9a0*/  LDGSTS.E [R248+0x4c008], desc[UR10][R242.64], !P6 ;  /* 0x4c008000f2f87fae */ /* 0x0009e2000f12184a */
[----:B--2---:R-:W-:Y:S01]  /*d9b0*/  IADD3 R21, R23, -0x125, RZ ;  /* 0xfffffedb17157810 */ /* 0x004fe20007ffe0ff */
[C---:B------:R-:W-:Y:S01]  /*d9c0*/  IMAD.WIDE R158, R184.reuse, 0x4, R158 ;  /* 0x00000004b89e7825 */ /* 0x040fe200078e029e */
[----:B------:R-:W2:Y:S01]  /*d9d0*/  LDC R23, c[0x0][0x230] ;  /* 0x00008c00ff177b82 */ /* 0x000ea20000000800 */
[----:B------:R4:W-:Y:S02]  /*d9e0*/  STL.64 [R1+0x1b8], R154 ;  /* 0x0001b89a01007387 */ /* 0x0009e40000100a00 */
[C---:B-1----:R-:W-:Y:S02]  /*d9f0*/  IMAD.WIDE R246, R184.reuse, 0x4, R134 ;  /* 0x00000004b8f67825 */ /* 0x042fe400078e0286 */
[----:B------:R1:W-:Y:S02]  /*da00*/  LDGSTS.E [R248+0x4800c], desc[UR10][R154.64], !P5 ;  /* 0x4800c0009af87fae */ /* 0x0003e4000e92184a */
[----:B------:R-:W-:-:S04]  /*da10*/  IMAD.WIDE R200, R184, 0x4, R200 ;  /* 0x00000004b8c87825 */ /* 0x000fc800078e02c8 */
[C---:B------:R-:W-:Y:S01]  /*da20*/  IMAD.WIDE R202, R184.reuse, 0x4, R202 ;  /* 0x00000004b8ca7825 */ /* 0x040fe200078e02ca */
[----:B------:R1:W-:Y:S03]  /*da30*/  STL.64 [R1+0x1a8], R152 ;  /* 0x0001a89801007387 */ /* 0x0003e60000100a00 */
[C---:B------:R-:W-:Y:S01]  /*da40*/  IMAD.WIDE R204, R184.reuse, 0x4, R204 ;  /* 0x00000004b8cc7825 */ /* 0x040fe200078e02cc */
[----:B------:R1:W-:Y:S03]  /*da50*/  LDGSTS.E [R248+0x4c00c], desc[UR10][R152.64], !P5 ;  /* 0x4c00c00098f87fae */ /* 0x0003e6000e92184a */
[----:B------:R-:W-:-:S04]  /*da60*/  IMAD.WIDE R206, R184, 0x4, R206 ;  /* 0x00000004b8ce7825 */ /* 0x000fc800078e02ce */
        /* <DEDUP_REMOVED lines=53> */
[----:B------:R-:W-:Y:S02]  /*ddc0*/  VIADD R35, R35, 0xfffffee1 ;  /* 0xfffffee123237836 */ /* 0x000fe40000000000 */
[----:B------:R-:W-:Y:S02]  /*ddd0*/  VIADD R34, R34, 0xfffffee0 ;  /* 0xfffffee022227836 */ /* 0x000fe40000000000 */
[C---:B------:R-:W-:Y:S01]  /*dde0*/  IMAD.WIDE R40, R184.reuse, 0x4, R250 ;  /* 0x00000004b8287825 */ /* 0x040fe200078e02fa */
[----:B---3--:R-:W-:Y:S01]  /*ddf0*/  IADD3 R57, R57, -0x13d, RZ ;  /* 0xfffffec339397810 */ /* 0x008fe20007ffe0ff */
[----:B------:R-:W3:Y:S01]  /*de00*/  S2R R185, SR_TID.X ;  /* 0x0000000000b97919 */ /* 0x000ee20000002100 */
[----:B------:R-:W2:Y:S01]  /*de10*/  LDC R133, c[0x0][0x230] ;  /* 0x00008c00ff857b82 */ /* 0x000ea20000000800 */
[----:B----4-:R-:W-:-:S04]  /*de20*/  IMAD.WIDE R242, R184, 0x4, R136 ;  /* 0x00000004b8f27825 */ /* 0x010fc800078e0288 */
[----:B-1----:R-:W-:Y:S01]  /*de30*/  IMAD.WIDE R154, R184, 0x4, R138 ;  /* 0x00000004b89a7825 */ /* 0x002fe200078e028a */
[----:B------:R-:W-:Y:S01]  /*de40*/  STL.64 [R1+0x198], R246 ;  /* 0x000198f601007387 */ /* 0x000fe20000100a00 */
[----:B------:R-:W-:Y:S01]  /*de50*/  ISETP.GE.U32.AND P3, PT, R20, 0x7ffffeb9, PT ;  /* 0x7ffffeb91400780c */ /* 0x000fe20003f66070 */
[----:B------:R-:W1:Y:S01]  /*de60*/  LDC R134, c[0x0][0x230] ;  /* 0x00008c00ff867b82 */ /* 0x000e620000000800 */
[----:B------:R-:W-:Y:S01]  /*de70*/  IMAD.WIDE R152, R184, 0x4, R140 ;  /* 0x00000004b8987825 */ /* 0x000fe200078e028c */
[----:B------:R-:W-:Y:S04]  /*de80*/  LDGSTS.E [R15+0x40000], desc[UR10][R246.64], !P0 ;  /* 0x40000000f60f7fae */ /* 0x000fe8000c12184a */
[----:B------:R-:W-:Y:S01]  /*de90*/  STL.64 [R1+0x188], R242 ;  /* 0x000188f201007387 */ /* 0x000fe20000100a00 */
[----:B------:R-:W-:Y:S01]  /*dea0*/  VIADD R20, R24, 0xfffffeda ;  /* 0xfffffeda18147836 */ /* 0x000fe20000000000 */
[----:B------:R-:W-:Y:S01]  /*deb0*/  ISETP.GE.U32.AND P6, PT, R21, 0x7ffffe9c, PT ;  /* 0x7ffffe9c1500780c */ /* 0x000fe20003fc6070 */
[----:B------:R-:W4:Y:S01]  /*dec0*/  LDC R24, c[0x0][0x230] ;  /* 0x00008c00ff187b82 */ /* 0x000f220000000800 */
[----:B------:R-:W-:Y:S04]  /*ded0*/  LDGSTS.E [R15+0x44000], desc[UR10][R242.64], !P0 ;  /* 0x44000000f20f7fae */ /* 0x000fe8000c12184a */
[----:B------:R3:W-:Y:S01]  /*dee0*/  STL.64 [R1+0x178], R154 ;  /* 0x0001789a01007387 */ /* 0x0007e20000100a00 */
[----:B------:R-:W-:-:S02]  /*def0*/  VIADD R56, R56, 0xfffffec2 ;  /* 0xfffffec238387836 */ /* 0x000fc40000000000 */
[----:B------:R-:W-:Y:S01]  /*df00*/  VIADD R72, R72, 0xfffffec1 ;  /* 0xfffffec148487836 */ /* 0x000fe20000000000 */
[----:B------:R3:W-:Y:S01]  /*df10*/  LDGSTS.E [R15+0x40004], desc[UR10][R154.64], !P2 ;  /* 0x400040009a0f7fae */ /* 0x0007e2000d12184a */
[----:B--2---:R-:W-:Y:S01]  /*df20*/  IADD3 R133, R133, -0x140, RZ ;  /* 0xfffffec085857810 */ /* 0x004fe20007ffe0ff */
[----:B------:R-:W2:Y:S02]  /*df30*/  LDC R141, c[0x0][0x230] ;  /* 0x00008c00ff8d7b82 */ /* 0x000ea40000000800 */
[----:B------:R1:W-:Y:S04]  /*df40*/  STL.64 [R1+0x168], R152 ;  /* 0x0001689801007387 */ /* 0x0003e80000100a00 */
[----:B------:R1:W-:Y:S01]  /*df50*/  LDGSTS.E [R15+0x44004], desc[UR10][R152.64], !P2 ;  /* 0x44004000980f7fae */ /* 0x0003e2000d12184a */
[----:B---3--:R-:W-:Y:S01]  /*df60*/  LOP3.LUT R185, R185, 0x3f, RZ, 0xc0, !PT ;  /* 0x0000003fb9b97812 */ /* 0x008fe200078ec0ff */
[----:B------:R-:W3:Y:S01]  /*df70*/  LDC R140, c[0x0][0x230] ;  /* 0x00008c00ff8c7b82 */ /* 0x000ee20000000800 */
[----:B------:R-:W-:-:S04]  /*df80*/  IMAD.WIDE R154, R184, 0x4, R142 ;  /* 0x00000004b89a7825 */ /* 0x000fc800078e028e */
[----:B------:R-:W-:-:S03]  /*df90*/  IMAD.WIDE R2, R184, 0x4, R2 ;  /* 0x00000004b8027825 */ /* 0x000fc600078e0202 */
[----:B------:R-:W2:Y:S01]  /*dfa0*/  LDC R250, c[0x0][0x230] ;  /* 0x00008c00fffa7b82 */ /* 0x000ea20000000800 */
[C---:B-1----:R-:W-:Y:S01]  /*dfb0*/  IMAD.WIDE R152, R184.reuse, 0x4, R144 ;  /* 0x00000004b8987825 */ /* 0x042fe200078e0290 */
[----:B------:R1:W-:Y:S04]  /*dfc0*/  STL.64 [R1+0x158], R154 ;  /* 0x0001589a01007387 */ /* 0x0003e80000100a00 */
[----:B------:R4:W-:Y:S01]  /*dfd0*/  STL.64 [R1+0x148], R152 ;  /* 0x0001489801007387 */ /* 0x0009e20000100a00 */
[C---:B------:R-:W-:Y:S01]  /*dfe0*/  IMAD.WIDE R188, R184.reuse, 0x4, R188 ;  /* 0x00000004b8bc7825 */ /* 0x040fe200078e02bc */
[----:B------:R-:W2:Y:S02]  /*dff0*/  LDC R251, c[0x0][0x230] ;  /* 0x00008c00fffb7b82 */ /* 0x000ea40000000800 */
[----:B------:R-:W-:Y:S04]  /*e000*/  LDGSTS.E [R15+0x40008], desc[UR10][R154.64], !P4 ;  /* 0x400080009a0f7fae */ /* 0x000fe8000e12184a */
[----:B------:R-:W-:Y:S04]  /*e010*/  LDGSTS.E [R15+0x44008], desc[UR10][R152.64], !P4 ;  /* 0x44008000980f7fae */ /* 0x000fe8000e12184a */
[----:B-1----:R-:W3:Y:S04]  /*e020*/  LDL.LU.64 R154, [R1+0x490] ;  /* 0x00049000019a7983 */ /* 0x002ee80000300a00 */
[----:B----4-:R-:W4:Y:S01]  /*e030*/  LDL.LU.64 R152, [R1+0x488] ;  /* 0x0004880001987983 */ /* 0x010f220000300a00 */
[----:B------:R-:W-:Y:S01]  /*e040*/  IMAD.WIDE R246, R184, 0x4, R146 ;  /* 0x00000004b8f67825 */ /* 0x000fe200078e0292 */
[----:B------:R-:W-:-:S03]  /*e050*/  ISETP.GE.U32.AND P5, PT, R20, 0x7ffffe9b, PT ;  /* 0x7ffffe9b1400780c */ /* 0x000fc60003fa6070 */
[----:B------:R-:W-:Y:S01]  /*e060*/  IMAD.WIDE R242, R184, 0x4, R148 ;  /* 0x00000004b8f27825 */ /* 0x000fe200078e0294 */
[----:B------:R-:W-:-:S03]  /*e070*/  IADD3 R20, R26, -0x128, RZ ;  /* 0xfffffed81a147810 */ /* 0x000fc60007ffe0ff */
[----:B------:R-:W-:Y:S01]  /*e080*/  VIADD R21, R22, 0xfffffed9 ;  /* 0xfffffed916157836 */ /* 0x000fe20000000000 */
[----:B------:R-:W-:Y:S04]  /*e090*/  STL.64 [R1+0x138], R246 ;  /* 0x000138f601007387 */ /* 0x000fe80000100a00 */
[----:B------:R-:W-:Y:S01]  /*e0a0*/  LDGSTS.E [R15+0x4000c], desc[UR10][R246.64], !P3 ;  /* 0x4000c000f60f7fae */ /* 0x000fe2000d92184a */
[----:B------:R-:W-:Y:S01]  /*e0b0*/  ISETP.GE.U32.AND P0, PT, R21, 0x7ffffe9a, PT ;  /* 0x7ffffe9a1500780c */ /* 0x000fe20003f06070 */
[----:B------:R-:W-:Y:S01]  /*e0c0*/  VIADD R21, R25, 0xfffffef7 ;  /* 0xfffffef719157836 */ /* 0x000fe20000000000 */
[----:B------:R-:W-:Y:S01]  /*e0d0*/  ISETP.GE.U32.AND P2, PT, R20, 0x7ffffe99, PT ;  /* 0x7ffffe991400780c */ /* 0x000fe20003f46070 */
[----:B------:R1:W-:Y:S01]  /*e0e0*/  STL.64 [R1+0xb0], R242 ;  /* 0x0000b0f201007387 */ /* 0x0003e20000100a00 */
[----:B------:R-:W2:Y:S03]  /*e0f0*/  LDC R26, c[0x0][0x230] ;  /* 0x00008c00ff1a7b82 */ /* 0x000ea60000000800 */
[----:B------:R1:W-:Y:S01]  /*e100*/  LDGSTS.E [R15+0x4400c], desc[UR10][R242.64], !P3 ;  /* 0x4400c000f20f7fae */ /* 0x0003e2000d92184a */
[----:B------:R-:W-:Y:S01]  /*e110*/  VIADD R20, R29, 0xfffffef6 ;  /* 0xfffffef61d147836 */ /* 0x000fe20000000000 */
[----:B------:R-:W-:-:S03]  /*e120*/  ISETP.GE.U32.AND P4, PT, R21, 0x7ffffeb8, PT ;  /* 0x7ffffeb81500780c */ /* 0x000fc60003f86070 */
[----:B------:R-:W2:Y:S01]  /*e130*/  LDC R22, c[0x0][0x230] ;  /* 0x00008c00ff167b82 */ /* 0x000ea20000000800 */
[----:B-1----:R-:W-:Y:S01]  /*e140*/  IMAD.WIDE R242, R184, 0x4, R150 ;  /* 0x00000004b8f27825 */ /* 0x002fe200078e0296 */
[----:B------:R-:W-:-:S06]  /*e150*/  ISETP.GE.U32.AND P3, PT, R20, 0x7ffffeb7, PT ;  /* 0x7ffffeb71400780c */ /* 0x000fcc0003f66070 */
[----:B------:R-:W1:Y:S01]  /*e160*/  LDC R29, c[0x0][0x230] ;  /* 0x00008c00ff1d7b82 */ /* 0x000e620000000800 */
[----:B------:R2:W-:Y:S04]  /*e170*/  STL.64 [R1+0x98], R242 ;  /* 0x000098f201007387 */ /* 0x0005e80000100a00 */
[----:B------:R2:W-:Y:S01]  /*e180*/  LDGSTS.E [R15+0x48000], desc[UR10][R242.64], !P6 ;  /* 0x48000000f20f7fae */ /* 0x0005e2000f12184a */
[----:B------:R-:W-:Y:S01]  /*e190*/  IADD3 R21, R24, -0x10b, RZ ;  /* 0xfffffef518157810 */ /* 0x000fe20007ffe0ff */
[----:B------:R-:W-:Y:S01]  /*e1a0*/  VIADD R20, R28, 0xfffffef4 ;  /* 0xfffffef41c147836 */ /* 0x000fe20000000000 */
[----:B------:R-:W1:Y:S08]  /*e1b0*/  LDC R25, c[0x0][0x230] ;  /* 0x00008c00ff197b82 */ /* 0x000e700000000800 */
[----:B------:R-:W1:Y:S08]  /*e1c0*/  LDC R28, c[0x0][0x230] ;  /* 0x00008c00ff1c7b82 */ /* 0x000e700000000800 */
[----:B------:R-:W1:Y:S01]  /*e1d0*/  LDC R24, c[0x0][0x230] ;  /* 0x00008c00ff187b82 */ /* 0x000e620000000800 */
[----:B------:R-:W-:-:S04]  /*e1e0*/  IMAD.WIDE R246, R184, 0x4, R182 ;  /* 0x00000004b8f67825 */ /* 0x000fc800078e02b6 */
[----:B--2---:R-:W-:-:S03]  /*e1f0*/  IMAD.WIDE R242, R184, 0x4, R190 ;  /* 0x00000004b8f27825 */ /* 0x004fc600078e02be */
[----:B------:R-:W2:Y:S08]  /*e200*/  LDC R149, c[0x0][0x230] ;  /* 0x00008c00ff957b82 */ /* 0x000eb00000000800 */
[----:B------:R-:W2:Y:S01]  /*e210*/  LDC R148, c[0x0][0x230] ;  /* 0x00008c00ff947b82 */ /* 0x000ea20000000800 */
[----:B---3--:R-:W-:-:S04]  /*e220*/  IMAD.WIDE R154, R184, 0x4, R154 ;  /* 0x00000004b89a7825 */ /* 0x008fc800078e029a */
[----:B----4-:R-:W-:-:S05]  /*e230*/  IMAD.WIDE R152, R184, 0x4, R152 ;  /* 0x00000004b8987825 */ /* 0x010fca00078e0298 */
[----:B------:R3:W-:Y:S04]  /*e240*/  STL.64 [R1+0x88], R152 ;  /* 0x0000889801007387 */ /* 0x0007e80000100a00 */
[----:B------:R3:W-:Y:S04]  /*e250*/  LDGSTS.E [R15+0x4c000], desc[UR10][R152.64], !P6 ;  /* 0x4c000000980f7fae */ /* 0x0007e8000f12184a */
[----:B------:R4:W-:Y:S04]  /*e260*/  STL.64 [R1+0x80], R154 ;  /* 0x0000809a01007387 */ /* 0x0009e80000100a00 */
[----:B------:R4:W-:Y:S04]  /*e270*/  LDGSTS.E [R15+0x48004], desc[UR10][R154.64], !P5 ;  /* 0x480040009a0f7fae */ /* 0x0009e8000e92184a */
[----:B------:R1:W-:Y:S01]  /*e280*/  STL.64 [R1+0x78], R156 ;  /* 0x0000789c01007387 */ /* 0x0003e20000100a00 */
[----:B---3--:R-:W-:-:S03]  /*e290*/  IMAD.WIDE R152, R184, 0x4, R164 ;  /* 0x00000004b8987825 */ /* 0x008fc600078e02a4 */
[----:B------:R1:W-:Y:S01]  /*e2a0*/  LDGSTS.E [R15+0x4c004], desc[UR10][R156.64], !P5 ;  /* 0x4c0040009c0f7fae */ /* 0x0003e2000e92184a */
[----:B------:R-:W-:Y:S01]  /*e2b0*/  ISETP.GE.U32.AND P6, PT, R21, 0x7ffffeb6, PT ;  /* 0x7ffffeb61500780c */ /* 0x000fe20003fc6070 */
[----:B----4-:R-:W-:Y:S02]  /*e2c0*/  IMAD.WIDE R154, R184, 0x4, R162 ;  /* 0x00000004b89a7825 */ /* 0x010fe400078e02a2 */
[----:B------:R3:W-:Y:S01]  /*e2d0*/  STL.64 [R1+0x70], R158 ;  /* 0x0000709e01007387 */ /* 0x0007e20000100a00 */
[----:B------:R-:W-:-:S03]  /*e2e0*/  ISETP.GE.U32.AND P5, PT, R20, 0x7ffffeb5, PT ;  /* 0x7ffffeb51400780c */ /* 0x000fc60003fa6070 */
[----:B------:R3:W-:Y:S01]  /*e2f0*/  LDGSTS.E [R15+0x48008], desc[UR10][R158.64], !P0 ;  /* 0x480080009e0f7fae */ /* 0x0007e2000c12184a */
[----:B-1----:R-:W-:-:S05]  /*e300*/  IMAD.WIDE R156, R184, 0x4, R160 ;  /* 0x00000004b89c7825 */ /* 0x002fca00078e02a0 */
[----:B------:R1:W-:Y:S04]  /*e310*/  STL.64 [R1+0x68], R156 ;  /* 0x0000689c01007387 */ /* 0x0003e80000100a00 */
[----:B------:R1:W-:Y:S01]  /*e320*/  LDGSTS.E [R15+0x4c008], desc[UR10][R156.64], !P0 ;  /* 0x4c0080009c0f7fae */ /* 0x0003e2000c12184a */
[----:B---3--:R-:W-:-:S03]  /*e330*/  IMAD.WIDE R158, R184, 0x4, R166 ;  /* 0x00000004b89e7825 */ /* 0x008fc600078e02a6 */
[----:B------:R3:W-:Y:S04]  /*e340*/  STL.64 [R1+0x60], R154 ;  /* 0x0000609a01007387 */ /* 0x0007e80000100a00 */
[----:B------:R3:W-:Y:S01]  /*e350*/  LDGSTS.E [R15+0x4800c], desc[UR10][R154.64], !P2 ;  /* 0x4800c0009a0f7fae */ /* 0x0007e2000d12184a */
[----:B-1----:R-:W-:-:S03]  /*e360*/  IMAD.WIDE R156, R184, 0x4, R168 ;  /* 0x00000004b89c7825 */ /* 0x002fc600078e02a8 */
        /* <DEDUP_REMOVED lines=15> */
[----:B------:R-:W-:Y:S04]  /*e460*/  STL.64 [R1+0x30], R158 ;  /* 0x0000309e01007387 */ /* 0x000fe80000100a00 */
[----:B------:R-:W-:Y:S01]  /*e470*/  STL.64 [R1+0x20], R156 ;  /* 0x0000209c01007387 */ /* 0x000fe20000100a00 */
[----:B-1----:R-:W-:-:S03]  /*e480*/  IMAD.WIDE R152, R184, 0x4, R180 ;  /* 0x00000004b8987825 */ /* 0x002fc600078e02b4 */
[----:B------:R-:W-:Y:S04]  /*e490*/  LDGSTS.E [R14+0x40008], desc[UR10][R158.64], !P6 ;  /* 0x400080009e0e7fae */ /* 0x000fe8000f12184a */
[----:B------:R1:W-:Y:S04]  /*e4a0*/  LDGSTS.E [R14+0x44008], desc[UR10][R156.64], !P6 ;  /* 0x440080009c0e7fae */ /* 0x0003e8000f12184a */
[----:B------:R3:W-:Y:S04]  /*e4b0*/  STL.64 [R1+0x10], R154 ;  /* 0x0000109a01007387 */ /* 0x0007e80000100a00 */
[----:B------:R4:W-:Y:S04]  /*e4c0*/  STL.64 [R1], R152 ;  /* 0x0000009801007387 */ /* 0x0009e80000100a00 */
[----:B------:R-:W-:Y:S04]  /*e4d0*/  LDGSTS.E [R14+0x4000c], desc[UR10][R154.64], !P5 ;  /* 0x4000c0009a0e7fae */ /* 0x000fe8000e92184a */
[----:B------:R-:W-:Y:S04]  /*e4e0*/  LDGSTS.E [R14+0x4400c], desc[UR10][R152.64], !P5 ;  /* 0x4400c000980e7fae */ /* 0x000fe8000e92184a */
[----:B---3--:R-:W3:Y:S04]  /*e4f0*/  LDL.LU.64 R154, [R1+0x8] ;  /* 0x00000800019a7983 */ /* 0x008ee80000300a00 */
[----:B----4-:R-:W4:Y:S04]  /*e500*/  LDL.LU.64 R152, [R1+0x18] ;  /* 0x0000180001987983 */ /* 0x010f280000300a00 */
[----:B------:R-:W2:Y:S01]  /*e510*/  LDL.LU.64 R162, [R1+0x28] ;  /* 0x0000280001a27983 */ /* 0x000ea20000300a00 */
[----:B------:R-:W-:Y:S01]  /*e520*/  IADD3 R20, R27, -0x12a, RZ ;  /* 0xfffffed61b147810 */ /* 0x000fe20007ffe0ff */
[----:B------:R-:W-:Y:S01]  /*e530*/  VIADD R21, R23, 0xfffffed7 ;  /* 0xfffffed717157836 */ /* 0x000fe20000000000 */
[----:B------:R-:W1:Y:S01]  /*e540*/  LDC R27, c[0x0][0x230] ;  /* 0x00008c00ff1b7b82 */ /* 0x000e620000000800 */
[----:B------:R-:W2:Y:S01]  /*e550*/  LDL.LU.64 R160, [R1+0x90] ;  /* 0x0000900001a07983 */ /* 0x000ea20000300a00 */
[----:B------:R-:W-:Y:S01]  /*e560*/  ISETP.GE.U32.AND P2, PT, R20, 0x7ffffe97, PT ;  /* 0x7ffffe971400780c */ /* 0x000fe20003f46070 */
[----:B------:R-:W-:Y:S01]  /*e570*/  VIADD R20, R26, 0xfffffed4 ;  /* 0xfffffed41a147836 */ /* 0x000fe20000000000 */
[----:B------:R-:W-:-:S04]  /*e580*/  ISETP.GE.U32.AND P0, PT, R21, 0x7ffffe98, PT ;  /* 0x7ffffe981500780c */ /* 0x000fc80003f06070 */
[----:B------:R-:W1:Y:S01]  /*e590*/  LDC R23, c[0x0][0x230] ;  /* 0x00008c00ff177b82 */ /* 0x000e620000000800 */
[----:B------:R-:W-:Y:S01]  /*e5a0*/  VIADD R21, R22, 0xfffffed5 ;  /* 0xfffffed516157836 */ /* 0x000fe20000000000 */
[----:B------:R-:W-:Y:S01]  /*e5b0*/  ISETP.GE.U32.AND P3, PT, R20, 0x7ffffe95, PT ;  /* 0x7ffffe951400780c */ /* 0x000fe20003f66070 */
[----:B------:R-:W-:Y:S01]  /*e5c0*/  VIADD R20, R29, 0xfffffef2 ;  /* 0xfffffef21d147836 */ /* 0x000fe20000000000 */
[----:B------:R-:W2:Y:S04]  /*e5d0*/  LDL.LU.64 R158, [R1+0xa0] ;  /* 0x0000a000019e7983 */ /* 0x000ea80000300a00 */
[----:B------:R-:W1:Y:S01]  /*e5e0*/  LDC R26, c[0x0][0x230] ;  /* 0x00008c00ff1a7b82 */ /* 0x000e620000000800 */
[----:B------:R-:W-:Y:S01]  /*e5f0*/  ISETP.GE.U32.AND P4, PT, R21, 0x7ffffe96, PT ;  /* 0x7ffffe961500780c */ /* 0x000fe20003f86070 */
[----:B------:R-:W-:Y:S01]  /*e600*/  LDGSTS.E [R14+0x48000], desc[UR10][R246.64], !P0 ;  /* 0x48000000f60e7fae */ /* 0x000fe2000c12184a */
[----:B------:R-:W-:-:S05]  /*e610*/  IADD3 R21, R25, -0x10d, RZ ;  /* 0xfffffef319157810 */ /* 0x000fca0007ffe0ff */
[----:B------:R-:W1:Y:S01]  /*e620*/  LDC R22, c[0x0][0x230] ;  /* 0x00008c00ff167b82 */ /* 0x000e620000000800 */
[----:B------:R-:W-:Y:S01]  /*e630*/  ISETP.GE.U32.AND P5, PT, R20, 0x7ffffeb3, PT ;  /* 0x7ffffeb31400780c */ /* 0x000fe20003fa6070 */
[----:B------:R-:W-:Y:S01]  /*e640*/  LDGSTS.E [R14+0x4c000], desc[UR10][R242.64], !P0 ;  /* 0x4c000000f20e7fae */ /* 0x000fe2000c12184a */
[----:B------:R-:W-:-:S03]  /*e650*/  IADD3 R20, R28, -0x110, RZ ;  /* 0xfffffef01c147810 */ /* 0x000fc60007ffe0ff */
[----:B------:R-:W2:Y:S02]  /*e660*/  LDL.LU.64 R156, [R1+0xa8] ;  /* 0x0000a800019c7983 */ /* 0x000ea40000300a00 */
[----:B------:R-:W1:Y:S01]  /*e670*/  LDC R29, c[0x0][0x230] ;  /* 0x00008c00ff1d7b82 */ /* 0x000e620000000800 */
[----:B------:R-:W-:Y:S01]  /*e680*/  ISETP.GE.U32.AND P6, PT, R21, 0x7ffffeb4, PT ;  /* 0x7ffffeb41500780c */ /* 0x000fe20003fc6070 */
[----:B------:R-:W-:Y:S01]  /*e690*/  VIADD R21, R24, 0xfffffef1 ;  /* 0xfffffef118157836 */ /* 0x000fe20000000000 */
[----:B------:R-:W-:Y:S04]  /*e6a0*/  LDGSTS.E [R14+0x48004], desc[UR10][R192.64], !P2 ;  /* 0x48004000c00e7fae */ /* 0x000fe8000d12184a */
[----:B------:R2:W-:Y:S01]  /*e6b0*/  LDGSTS.E [R14+0x4c004], desc[UR10][R194.64], !P2 ;  /* 0x4c004000c20e7fae */ /* 0x0005e2000d12184a */
[----:B------:R-:W1:Y:S01]  /*e6c0*/  LDC R25, c[0x0][0x230] ;  /* 0x00008c00ff197b82 */ /* 0x000e620000000800 */
[----:B------:R-:W-:Y:S01]  /*e6d0*/  ISETP.GE.U32.AND P2, PT, R20, 0x7ffffeb1, PT ;  /* 0x7ffffeb11400780c */ /* 0x000fe20003f46070 */
[----:B-1----:R-:W-:-:S06]  /*e6e0*/  VIADD R20, R27, 0xfffffed2 ;  /* 0xfffffed21b147836 */ /* 0x002fcc0000000000 */
[----:B------:R-:W1:Y:S01]  /*e6f0*/  LDC R28, c[0x0][0x230] ;  /* 0x00008c00ff1c7b82 */ /* 0x000e620000000800 */
[----:B------:R-:W-:Y:S01]  /*e700*/  ISETP.GE.U32.AND P0, PT, R21, 0x7ffffeb2, PT ;  /* 0x7ffffeb21500780c */ /* 0x000fe20003f06070 */
[----:B------:R-:W-:Y:S01]  /*e710*/  VIADD R21, R23, 0xfffffed3 ;  /* 0xfffffed317157836 */ /* 0x000fe20000000000 */
[----:B------:R-:W-:Y:S04]  /*e720*/  LDGSTS.E [R14+0x48008], desc[UR10][R196.64], !P4 ;  /* 0x48008000c40e7fae */ /* 0x000fe8000e12184a */
[----:B------:R-:W-:Y:S01]  /*e730*/  LDGSTS.E [R14+0x4c008], desc[UR10][R198.64], !P4 ;  /* 0x4c008000c60e7fae */ /* 0x000fe2000e12184a */
[----:B------:R-:W1:Y:S03]  /*e740*/  LDC R24, c[0x0][0x230] ;  /* 0x00008c00ff187b82 */ /* 0x000e660000000800 */
[----:B------:R-:W-:Y:S05]  /*e750*/  LDGSTS.E [R14+0x4800c], desc[UR10][R200.64], !P3 ;  /* 0x4800c000c80e7fae */ /* 0x000fea000d92184a */
[----:B------:R-:W1:Y:S01]  /*e760*/  LDC R27, c[0x0][0x230] ;  /* 0x00008c00ff1b7b82 */ /* 0x000e620000000800 */
[----:B------:R-:W-:Y:S01]  /*e770*/  LDGSTS.E [R14+0x4c00c], desc[UR10][R202.64], !P3 ;  /* 0x4c00c000ca0e7fae */ /* 0x000fe2000d92184a */
[----:B------:R-:W-:Y:S01]  /*e780*/  ISETP.GE.U32.AND P3, PT, R20, 0x7ffffe93, PT ;  /* 0x7ffffe931400780c */ /* 0x000fe20003f66070 */
[----:B------:R-:W-:Y:S01]  /*e790*/  VIADD R20, R26, 0xfffffed0 ;  /* 0xfffffed01a147836 */ /* 0x000fe20000000000 */
[----:B------:R-:W-:Y:S01]  /*e7a0*/  ISETP.GE.U32.AND P4, PT, R21, 0x7ffffe94, PT ;  /* 0x7ffffe941500780c */ /* 0x000fe20003f86070 */
[----:B------:R-:W-:Y:S03]  /*e7b0*/  LDGSTS.E [R10+0x40000], desc[UR10][R204.64], !P6 ;  /* 0x40000000cc0a7fae */ /* 0x000fe6000f12184a */
[----:B------:R-:W1:Y:S01]  /*e7c0*/  LDC R23, c[0x0][0x230] ;  /* 0x00008c00ff177b82 */ /* 0x000e620000000800 */
[----:B------:R2:W-:Y:S01]  /*e7d0*/  LDGSTS.E [R10+0x44000], desc[UR10][R206.64], !P6 ;  /* 0x44000000ce0a7fae */ /* 0x0005e2000f12184a */
[----:B------:R-:W-:-:S03]  /*e7e0*/  IADD3 R21, R22, -0x12f, RZ ;  /* 0xfffffed116157810 */ /* 0x000fc60007ffe0ff */
[----:B------:R-:W-:Y:S03]  /*e7f0*/  LDGSTS.E [R10+0x40004], desc[UR10][R208.64], !P5 ;  /* 0x40004000d00a7fae */ /* 0x000fe6000e92184a */
[----:B------:R-:W1:Y:S01]  /*e800*/  LDC R26, c[0x0][0x230] ;  /* 0x00008c00ff1a7b82 */ /* 0x000e620000000800 */
[----:B------:R-:W-:Y:S01]  /*e810*/  LDGSTS.E [R10+0x44004], desc[UR10][R210.64], !P5 ;  /* 0x44004000d20a7fae */ /* 0x000fe2000e92184a */
[----:B------:R-:W-:Y:S02]  /*e820*/  ISETP.GE.U32.AND P5, PT, R20, 0x7ffffe91, PT ;  /* 0x7ffffe911400780c */ /* 0x000fe40003fa6070 */
[----:B------:R-:W-:Y:S01]  /*e830*/  IADD3 R20, R29, -0x112, RZ ;  /* 0xfffffeee1d147810 */ /* 0x000fe20007ffe0ff */
[----:B------:R-:W-:Y:S01]  /*e840*/  LDGSTS.E [R10+0x40008], desc[UR10][R18.64], !P0 ;  /* 0x40008000120a7fae */ /* 0x000fe2000c12184a */
[----:B------:R-:W-:Y:S02]  /*e850*/  ISETP.GE.U32.AND P6, PT, R21, 0x7ffffe92, PT ;  /* 0x7ffffe921500780c */ /* 0x000fe40003fc6070 */
[----:B------:R-:W1:Y:S01]  /*e860*/  LDC R22, c[0x0][0x230] ;  /* 0x00008c00ff167b82 */ /* 0x000e620000000800 */
[----:B------:R-:W-:Y:S01]  /*e870*/  VIADD R21, R25, 0xfffffeef ;  /* 0xfffffeef19157836 */ /* 0x000fe20000000000 */
[----:B------:R-:W-:Y:S04]  /*e880*/  LDGSTS.E [R10+0x44008], desc[UR10][R48.64], !P0 ;  /* 0x44008000300a7fae */ /* 0x000fe8000c12184a */
[----:B------:R-:W-:Y:S02]  /*e890*/  LDGSTS.E [R10+0x4000c], desc[UR10][R52.64], !P2 ;  /* 0x4000c000340a7fae */ /* 0x000fe4000d12184a */
[----:B------:R-:W1:Y:S02]  /*e8a0*/  LDC R29, c[0x0][0x230] ;  /* 0x00008c00ff1d7b82 */ /* 0x000e640000000800 */
[----:B------:R-:W-:Y:S01]  /*e8b0*/  LDGSTS.E [R10+0x4400c], desc[UR10][R30.64], !P2 ;  /* 0x4400c0001e0a7fae */ /* 0x000fe2000d12184a */
[----:B------:R-:W-:Y:S01]  /*e8c0*/  ISETP.GE.U32.AND P2, PT, R20, 0x7ffffeaf, PT ;  /* 0x7ffffeaf1400780c */ /* 0x000fe20003f46070 */
[----:B-1----:R-:W-:Y:S01]  /*e8d0*/  VIADD R20, R28, 0xfffffeec ;  /* 0xfffffeec1c147836 */ /* 0x002fe20000000000 */
[----:B------:R-:W-:Y:S01]  /*e8e0*/  ISETP.GE.U32.AND P0, PT, R21, 0x7ffffeb0, PT ;  /* 0x7ffffeb01500780c */ /* 0x000fe20003f06070 */
[----:B------:R-:W-:Y:S02]  /*e8f0*/  LDGSTS.E [R10+0x48000], desc[UR10][R32.64], !P4 ;  /* 0x48000000200a7fae */ /* 0x000fe4000e12184a */
[----:B------:R-:W1:Y:S01]  /*e900*/  LDC R25, c[0x0][0x230] ;  /* 0x00008c00ff197b82 */ /* 0x000e620000000800 */
[----:B------:R-:W-:Y:S01]  /*e910*/  VIADD R21, R24, 0xfffffeed ;  /* 0xfffffeed18157836 */ /* 0x000fe20000000000 */
[----:B------:R-:W-:Y:S04]  /*e920*/  LDGSTS.E [R10+0x4c000], desc[UR10][R62.64], !P4 ;  /* 0x4c0000003e0a7fae */ /* 0x000fe8000e12184a */
[----:B------:R-:W-:Y:S02]  /*e930*/  LDGSTS.E [R10+0x48004], desc[UR10][R66.64], !P3 ;  /* 0x48004000420a7fae */ /* 0x000fe4000d92184a */
[----:B------:R-:W1:Y:S02]  /*e940*/  LDC R28, c[0x0][0x230] ;  /* 0x00008c00ff1c7b82 */ /* 0x000e640000000800 */
[----:B------:R-:W-:Y:S01]  /*e950*/  LDGSTS.E [R10+0x4c004], desc[UR10][R36.64], !P3 ;  /* 0x4c004000240a7fae */ /* 0x000fe2000d92184a */
[----:B------:R-:W-:Y:S01]  /*e960*/  ISETP.GE.U32.AND P3, PT, R20, 0x7ffffead, PT ;  /* 0x7ffffead1400780c */ /* 0x000fe20003f66070 */
[----:B------:R-:W-:Y:S01]  /*e970*/  VIADD R20, R27, 0xfffffece ;  /* 0xfffffece1b147836 */ /* 0x000fe20000000000 */
[----:B------:R-:W-:Y:S01]  /*e980*/  ISETP.GE.U32.AND P4, PT, R21, 0x7ffffeae, PT ;  /* 0x7ffffeae1500780c */ /* 0x000fe20003f86070 */
[----:B------:R-:W-:Y:S02]  /*e990*/  LDGSTS.E [R10+0x48008], desc[UR10][R38.64], !P6 ;  /* 0x48008000260a7fae */ /* 0x000fe4000f12184a */
[----:B------:R-:W1:Y:S01]  /*e9a0*/  LDC R24, c[0x0][0x230] ;  /* 0x00008c00ff187b82 */ /* 0x000e620000000800 */
[----:B------:R-:W-:Y:S01]  /*e9b0*/  IADD3 R21, R23, -0x131, RZ ;  /* 0xfffffecf17157810 */ /* 0x000fe20007ffe0ff */
[----:B------:R-:W-:Y:S04]  /*e9c0*/  LDGSTS.E [R10+0x4c008], desc[UR10][R76.64], !P6 ;  /* 0x4c0080004c0a7fae */ /* 0x000fe8000f12184a */
[----:B------:R-:W-:Y:S02]  /*e9d0*/  LDGSTS.E [R10+0x4800c], desc[UR10][R78.64], !P5 ;  /* 0x4800c0004e0a7fae */ /* 0x000fe4000e92184a */
[----:B------:R-:W1:Y:S01]  /*e9e0*/  LDC R27, c[0x0][0x230] ;  /* 0x00008c00ff1b7b82 */ /* 0x000e620000000800 */
[----:B------:R-:W-:Y:S01]  /*e9f0*/  ISETP.GE.U32.AND P6, PT, R21, 0x7ffffe90, PT ;  /* 0x7ffffe901500780c */ /* 0x000fe20003fc6070 */
[----:B------:R-:W-:Y:S01]  /*ea00*/  LDGSTS.E [R10+0x4c00c], desc[UR10][R42.64], !P5 ;  /* 0x4c00c0002a0a7fae */ /* 0x000fe2000e92184a */
[----:B------:R-:W-:-:S02]  /*ea10*/  ISETP.GE.U32.AND P5, PT, R20, 0x7ffffe8f, PT ;  /* 0x7ffffe8f1400780c */ /* 0x000fc40003fa6070 */
[----:B------:R-:W-:Y:S01]  /*ea20*/  IADD3 R20, R26, -0x134, RZ ;  /* 0xfffffecc1a147810 */ /* 0x000fe20007ffe0ff */
[----:B------:R-:W-:Y:S02]  /*ea30*/  LDGSTS.E [R11+0x40000], desc[UR10][R46.64], !P0 ;  /* 0x400000002e0b7fae */ /* 0x000fe4000c12184a */
[----:B------:R-:W1:Y:S02]  /*ea40*/  LDC R23, c[0x0][0x230] ;  /* 0x00008c00ff177b82 */ /* 0x000e640000000800 */
[----:B------:R-:W-:Y:S01]  /*ea50*/  LDGSTS.E [R11+0x44000], desc[UR10][R84.64], !P0 ;  /* 0x44000000540b7fae */ /* 0x000fe2000c12184a */
[----:B------:R-:W-:-:S03]  /*ea60*/  VIADD R21, R22, 0xfffffecd ;  /* 0xfffffecd16157836 */ /* 0x000fc60000000000 */
[----:B------:R-:W-:Y:S02]  /*ea70*/  LDGSTS.E [R11+0x40004], desc[UR10][R86.64], !P2 ;  /* 0x40004000560b7fae */ /* 0x000fe4000d12184a */
[----:B------:R-:W1:Y:S02]  /*ea80*/  LDC R22, c[0x0][0x230] ;  /* 0x00008c00ff167b82 */ /* 0x000e640000000800 */
[----:B------:R-:W-:Y:S01]  /*ea90*/  LDGSTS.E [R11+0x44004], desc[UR10][R54.64], !P2 ;  /* 0x44004000360b7fae */ /* 0x000fe2000d12184a */
[----:B------:R-:W-:Y:S01]  /*eaa0*/  ISETP.GE.U32.AND P2, PT, R20, 0x7ffffe8d, PT ;  /* 0x7ffffe8d1400780c */ /* 0x000fe20003f46070 */
[----:B------:R-:W-:Y:S02]  /*eab0*/  VIADD R20, R29, 0xfffffeea ;  /* 0xfffffeea1d147836 */ /* 0x000fe40000000000 */
[----:B------:R-:W-:Y:S02]  /*eac0*/  LDGSTS.E [R11+0x40008], desc[UR10][R58.64], !P4 ;  /* 0x400080003a0b7fae */ /* 0x000fe4000e12184a */
[----:B------:R-:W1:Y:S01]  /*ead0*/  LDC R26, c[0x0][0x230] ;  /* 0x00008c00ff1a7b82 */ /* 0x000e620000000800 */
[----:B------:R-:W-:Y:S01]  /*eae0*/  ISETP.GE.U32.AND P0, PT, R21, 0x7ffffe8e, PT ;  /* 0x7ffffe8e1500780c */ /* 0x000fe20003f06070 */
[----:B------:R-:W-:Y:S01]  /*eaf0*/  LDGSTS.E [R11+0x44008], desc[UR10][R92.64], !P4 ;  /* 0x440080005c0b7fae */ /* 0x000fe2000e12184a */
[----:B-1----:R-:W-:-:S03]  /*eb00*/  VIADD R21, R25, 0xfffffeeb ;  /* 0xfffffeeb19157836 */ /* 0x002fc60000000000 */
[----:B------:R-:W-:Y:S02]  /*eb10*/  LDGSTS.E [R11+0x4000c], desc[UR10][R94.64], !P3 ;  /* 0x4000c0005e0b7fae */ /* 0x000fe4000d92184a */
[----:B------:R-:W1:Y:S02]  /*eb20*/  LDC R25, c[0x0][0x230] ;  /* 0x00008c00ff197b82 */ /* 0x000e640000000800 */
[----:B------:R-:W-:Y:S01]  /*eb30*/  LDGSTS.E [R11+0x4400c], desc[UR10][R70.64], !P3 ;  /* 0x4400c000460b7fae */ /* 0x000fe2000d92184a */
[----:B------:R-:W-:Y:S01]  /*eb40*/  ISETP.GE.U32.AND P3, PT, R20, 0x7ffffeab, PT ;  /* 0x7ffffeab1400780c */ /* 0x000fe20003f66070 */
[----:B------:R-:W-:Y:S02]  /*eb50*/  VIADD R20, R28, 0xfffffee8 ;  /* 0xfffffee81c147836 */ /* 0x000fe40000000000 */
[----:B------:R-:W-:Y:S02]  /*eb60*/  LDGSTS.E [R11+0x48000], desc[UR10][R74.64], !P6 ;  /* 0x480000004a0b7fae */ /* 0x000fe4000f12184a */
[----:B------:R-:W1:Y:S02]  /*eb70*/  LDC R28, c[0x0][0x230] ;  /* 0x00008c00ff1c7b82 */ /* 0x000e640000000800 */
[----:B------:R-:W-:Y:S01]  /*eb80*/  LDGSTS.E [R11+0x4c000], desc[UR10][R100.64], !P6 ;  /* 0x4c000000640b7fae */ /* 0x000fe2000f12184a */
[----:B------:R-:W-:-:S03]  /*eb90*/  ISETP.GE.U32.AND P4, PT, R21, 0x7ffffeac, PT ;  /* 0x7ffffeac1500780c */ /* 0x000fc60003f86070 */
[----:B------:R-:W-:Y:S01]  /*eba0*/  LDGSTS.E [R11+0x48004], desc[UR10][R102.64], !P5 ;  /* 0x48004000660b7fae */ /* 0x000fe2000e92184a */
[----:B------:R-:W-:Y:S02]  /*ebb0*/  IADD3 R21, R24, -0x117, RZ ;  /* 0xfffffee918157810 */ /* 0x000fe40007ffe0ff */
[----:B------:R-:W1:Y:S01]  /*ebc0*/  LDC R24, c[0x0][0x230] ;  /* 0x00008c00ff187b82 */ /* 0x000e620000000800 */
[----:B------:R-:W-:Y:S01]  /*ebd0*/  LDGSTS.E [R11+0x4c004], desc[UR10][R80.64], !P5 ;  /* 0x4c004000500b7fae */ /* 0x000fe2000e92184a */
[----:B------:R-:W-:Y:S02]  /*ebe0*/  ISETP.GE.U32.AND P5, PT, R20, 0x7ffffea9, PT ;  /* 0x7ffffea91400780c */ /* 0x000fe40003fa6070 */
[----:B------:R-:W-:Y:S01]  /*ebf0*/  IADD3 R20, R27, -0x136, RZ ;  /* 0xfffffeca1b147810 */ /* 0x000fe20007ffe0ff */
[----:B------:R-:W-:Y:S03]  /*ec00*/  LDGSTS.E [R11+0x48008], desc[UR10][R82.64], !P0 ;  /* 0x48008000520b7fae */ /* 0x000fe6000c12184a */
[----:B------:R-:W1:Y:S01]  /*ec10*/  LDC R27, c[0x0][0x230] ;  /* 0x00008c00ff1b7b82 */ /* 0x000e620000000800 */
[----:B------:R-:W-:Y:S01]  /*ec20*/  ISETP.GE.U32.AND P6, PT, R21, 0x7ffffeaa, PT ;  /* 0x7ffffeaa1500780c */ /* 0x000fe20003fc6070 */
[----:B------:R-:W-:Y:S01]  /*ec30*/  VIADD R21, R23, 0xfffffecb ;  /* 0xfffffecb17157836 */ /* 0x000fe20000000000 */
[----:B------:R-:W-:Y:S04]  /*ec40*/  LDGSTS.E [R11+0x4c008], desc[UR10][R108.64], !P0 ;  /* 0x4c0080006c0b7fae */ /* 0x000fe8000c12184a */
[----:B------:R-:W-:Y:S01]  /*ec50*/  LDGSTS.E [R11+0x4800c], desc[UR10][R110.64], !P2 ;  /* 0x4800c0006e0b7fae */ /* 0x000fe2000d12184a */
[----:B------:R-:W-:Y:S01]  /*ec60*/  ISETP.GE.U32.AND P0, PT, R21, 0x7ffffe8c, PT ;  /* 0x7ffffe8c1500780c */ /* 0x000fe20003f06070 */
[----:B------:R-:W-:Y:S01]  /*ec70*/  VIADD R21, R22, 0xfffffec9 ;  /* 0xfffffec916157836 */ /* 0x000fe20000000000 */
[----:B------:R-:W1:Y:S01]  /*ec80*/  LDC R23, c[0x0][0x230] ;  /* 0x00008c00ff177b82 */ /* 0x000e620000000800 */
[----:B------:R-:W-:Y:S01]  /*ec90*/  LDGSTS.E [R11+0x4c00c], desc[UR10][R88.64], !P2 ;  /* 0x4c00c000580b7fae */ /* 0x000fe2000d12184a */
[----:B------:R-:W-:Y:S01]  /*eca0*/  ISETP.GE.U32.AND P2, PT, R20, 0x7ffffe8b, PT ;  /* 0x7ffffe8b1400780c */ /* 0x000fe20003f46070 */
[----:B------:R-:W-:-:S02]  /*ecb0*/  VIADD R20, R26, 0xfffffec8 ;  /* 0xfffffec81a147836 */ /* 0x000fc40000000000 */
[----:B------:R-:W-:Y:S03]  /*ecc0*/  LDGSTS.E [R12+0x40000], desc[UR10][R90.64], !P4 ;  /* 0x400000005a0c7fae */ /* 0x000fe6000e12184a */
[----:B------:R-:W3:Y:S01]  /*ecd0*/  LDC R26, c[0x0][0x230] ;  /* 0x00008c00ff1a7b82 */ /* 0x000ee20000000800 */
[----:B------:R-:W-:Y:S01]  /*ece0*/  LDGSTS.E [R12+0x44000], desc[UR10][R116.64], !P4 ;  /* 0x44000000740c7fae */ /* 0x000fe2000e12184a */
[----:B------:R-:W-:Y:S02]  /*ecf0*/  ISETP.GE.U32.AND P4, PT, R21, 0x7ffffe8a, PT ;  /* 0x7ffffe8a1500780c */ /* 0x000fe40003f86070 */
[----:B-1----:R-:W-:Y:S01]  /*ed00*/  IADD3 R21, R25, -0x119, RZ ;  /* 0xfffffee719157810 */ /* 0x002fe20007ffe0ff */
[----:B------:R-:W-:Y:S03]  /*ed10*/  LDGSTS.E [R12+0x40004], desc[UR10][R118.64], !P3 ;  /* 0x40004000760c7fae */ /* 0x000fe6000d92184a */
[----:B------:R-:W1:Y:S01]  /*ed20*/  LDC R25, c[0x0][0x230] ;  /* 0x00008c00ff197b82 */ /* 0x000e620000000800 */
[----:B------:R-:W-:Y:S01]  /*ed30*/  LDGSTS.E [R12+0x44004], desc[UR10][R96.64], !P3 ;  /* 0x44004000600c7fae */ /* 0x000fe2000d92184a */
[----:B------:R-:W-:Y:S01]  /*ed40*/  ISETP.GE.U32.AND P3, PT, R20, 0x7ffffe89, PT ;  /* 0x7ffffe891400780c */ /* 0x000fe20003f66070 */
[----:B------:R-:W-:-:S02]  /*ed50*/  VIADD R20, R28, 0xfffffee6 ;  /* 0xfffffee61c147836 */ /* 0x000fc40000000000 */
[----:B------:R-:W-:Y:S03]  /*ed60*/  LDGSTS.E [R12+0x40008], desc[UR10][R98.64], !P6 ;  /* 0x40008000620c7fae */ /* 0x000fe6000f12184a */
[----:B------:R-:W1:Y:S01]  /*ed70*/  LDC R22, c[0x0][0x230] ;  /* 0x00008c00ff167b82 */ /* 0x000e620000000800 */
[----:B------:R-:W-:Y:S01]  /*ed80*/  LDGSTS.E [R12+0x44008], desc[UR10][R124.64], !P6 ;  /* 0x440080007c0c7fae */ /* 0x000fe2000f12184a */
[----:B------:R-:W-:Y:S01]  /*ed90*/  ISETP.GE.U32.AND P6, PT, R21, 0x7ffffea8, PT ;  /* 0x7ffffea81500780c */ /* 0x000fe20003fc6070 */
[----:B------:R-:W-:Y:S02]  /*eda0*/  VIADD R21, R24, 0xfffffee5 ;  /* 0xfffffee518157836 */ /* 0x000fe40000000000 */
[----:B------:R-:W-:Y:S03]  /*edb0*/  LDGSTS.E [R12+0x4000c], desc[UR10][R212.64], !P5 ;  /* 0x4000c000d40c7fae */ /* 0x000fe6000e92184a */
[----:B------:R-:W4:Y:S01]  /*edc0*/  LDC R24, c[0x0][0x230] ;  /* 0x00008c00ff187b82 */ /* 0x000f220000000800 */
[----:B------:R-:W-:Y:S01]  /*edd0*/  LDGSTS.E [R12+0x4400c], desc[UR10][R104.64], !P5 ;  /* 0x4400c000680c7fae */ /* 0x000fe2000e92184a */
[----:B------:R-:W-:-:S02]  /*ede0*/  ISETP.GE.U32.AND P5, PT, R20, 0x7ffffea7, PT ;  /* 0x7ffffea71400780c */ /* 0x000fc40003fa6070 */
[----:B------:R-:W-:Y:S01]  /*edf0*/  IADD3 R20, R27, -0x11c, RZ ;  /* 0xfffffee41b147810 */ /* 0x000fe20007ffe0ff */
[----:B------:R-:W-:Y:S03]  /*ee00*/  LDGSTS.E [R12+0x48000], desc[UR10][R106.64], !P0 ;  /* 0x480000006a0c7fae */ /* 0x000fe6000c12184a */
[----:B------:R-:W4:Y:S01]  /*ee10*/  LDC R27, c[0x0][0x230] ;  /* 0x00008c00ff1b7b82 */ /* 0x000f220000000800 */
[----:B------:R-:W-:Y:S01]  /*ee20*/  LDGSTS.E [R12+0x4c000], desc[UR10][R218.64], !P0 ;  /* 0x4c000000da0c7fae */ /* 0x000fe2000c12184a */
[----:B------:R-:W-:-:S03]  /*ee30*/  ISETP.GE.U32.AND P0, PT, R21, 0x7ffffea6, PT ;  /* 0x7ffffea61500780c */ /* 0x000fc60003f06070 */
[----:B------:R-:W-:Y:S01]  /*ee40*/  LDGSTS.E [R12+0x48004], desc[UR10][R220.64], !P2 ;  /* 0x48004000dc0c7fae */ /* 0x000fe2000d12184a */
[----:B------:R-:W-:-:S03]  /*ee50*/  VIADD R21, R23, 0xfffffec7 ;  /* 0xfffffec717157836 */ /* 0x000fc60000000000 */
[----:B------:R-:W-:Y:S01]  /*ee60*/  LDGSTS.E [R12+0x4c004], desc[UR10][R112.64], !P2 ;  /* 0x4c004000700c7fae */ /* 0x000fe2000d12184a */
[----:B------:R-:W-:Y:S01]  /*ee70*/  ISETP.GE.U32.AND P2, PT, R20, 0x7ffffea5, PT ;  /* 0x7ffffea51400780c */ /* 0x000fe20003f46070 */
[----:B---3--:R-:W-:Y:S02]  /*ee80*/  VIADD R20, R26, 0xfffffec6 ;  /* 0xfffffec61a147836 */ /* 0x008fe40000000000 */
[----:B------:R-:W-:Y:S04]  /*ee90*/  LDGSTS.E [R12+0x48008], desc[UR10][R114.64], !P4 ;  /* 0x48008000720c7fae */ /* 0x000fe8000e12184a */
[----:B------:R-:W-:Y:S01]  /*eea0*/  LDGSTS.E [R12+0x4c008], desc[UR10][R222.64], !P4 ;  /* 0x4c008000de0c7fae */ /* 0x000fe2000e12184a */
[----:B------:R-:W-:-:S03]  /*eeb0*/  ISETP.GE.U32.AND P4, PT, R21, 0x7ffffe88, PT ;  /* 0x7ffffe881500780c */ /* 0x000fc60003f86070 */
[----:B------:R-:W-:Y:S01]  /*eec0*/  LDGSTS.E [R12+0x4800c], desc[UR10][R224.64], !P3 ;  /* 0x4800c000e00c7fae */ /* 0x000fe2000d92184a */
[----:B-1----:R-:W-:-:S03]  /*eed0*/  IADD3 R21, R22, -0x13b, RZ ;  /* 0xfffffec516157810 */ /* 0x002fc60007ffe0ff */
[----:B------:R-:W-:Y:S01]  /*eee0*/  LDGSTS.E [R12+0x4c00c], desc[UR10][R120.64], !P3 ;  /* 0x4c00c000780c7fae */ /* 0x000fe2000d92184a */
[----:B------:R-:W-:Y:S01]  /*eef0*/  ISETP.GE.U32.AND P3, PT, R20, 0x7ffffe87, PT ;  /* 0x7ffffe871400780c */ /* 0x000fe20003f66070 */
[----:B------:R-:W-:Y:S02]  /*ef00*/  VIADD R20, R25, 0xfffffec4 ;  /* 0xfffffec419147836 */ /* 0x000fe40000000000 */
[----:B------:R-:W-:Y:S04]  /*ef10*/  LDGSTS.E [R13+0x40000], desc[UR10][R122.64], !P6 ;  /* 0x400000007a0d7fae */ /* 0x000fe8000f12184a */
[----:B------:R-:W-:Y:S01]  /*ef20*/  LDGSTS.E [R13+0x44000], desc[UR10][R16.64], !P6 ;  /* 0x44000000100d7fae */ /* 0x000fe2000f12184a */
[----:B------:R-:W-:-:S03]  /*ef30*/  ISETP.GE.U32.AND P6, PT, R21, 0x7ffffe86, PT ;  /* 0x7ffffe861500780c */ /* 0x000fc60003fc6070 */
[----:B------:R-:W-:Y:S01]  /*ef40*/  LDGSTS.E [R13+0x40004], desc[UR10][R226.64], !P5 ;  /* 0x40004000e20d7fae */ /* 0x000fe2000e92184a */
[----:B----4-:R-:W-:-:S03]  /*ef50*/  VIADD R23, R24, 0xfffffee3 ;  /* 0xfffffee318177836 */ /* 0x010fc60000000000 */
[----:B------:R-:W-:Y:S01]  /*ef60*/  LDGSTS.E [R13+0x44004], desc[UR10][R214.64], !P5 ;  /* 0x44004000d60d7fae */ /* 0x000fe2000e92184a */
[----:B------:R-:W-:Y:S01]  /*ef70*/  ISETP.GE.U32.AND P5, PT, R20, 0x7ffffe85, PT ;  /* 0x7ffffe851400780c */ /* 0x000fe20003fa6070 */
[----:B------:R-:W-:Y:S01]  /*ef80*/  IMAD.WIDE R20, R184, 0x4, R232 ;  /* 0x00000004b8147825 */ /* 0x000fe200078e02e8 */
[----:B------:R-:W-:Y:S01]  /*ef90*/  IADD3 R22, R27, -0x11e, RZ ;  /* 0xfffffee21b167810 */ /* 0x000fe20007ffe0ff */
[----:B------:R-:W-:Y:S04]  /*efa0*/  LDGSTS.E [R13+0x40008], desc[UR10][R216.64], !P0 ;  /* 0x40008000d80d7fae */ /* 0x000fe8000c12184a */
[----:B------:R-:W-:Y:S01]  /*efb0*/  LDGSTS.E [R13+0x44008], desc[UR10][R228.64], !P0 ;  /* 0x44008000e40d7fae */ /* 0x000fe2000c12184a */
[----:B------:R-:W-:-:S03]  /*efc0*/  ISETP.GE.U32.AND P0, PT, R23, 0x7ffffea4, PT ;  /* 0x7ffffea41700780c */ /* 0x000fc60003f06070 */
[----:B------:R-:W-:Y:S01]  /*efd0*/  LDGSTS.E [R13+0x4000c], desc[UR10][R230.64], !P2 ;  /* 0x4000c000e60d7fae */ /* 0x000fe2000d12184a */
[----:B------:R-:W-:-:S03]  /*efe0*/  IMAD.WIDE R24, R184, 0x4, R236 ;  /* 0x00000004b8187825 */ /* 0x000fc600078e02ec */
[----:B------:R-:W-:Y:S01]  /*eff0*/  LDGSTS.E [R13+0x4400c], desc[UR10][R20.64], !P2 ;  /* 0x4400c000140d7fae */ /* 0x000fe2000d12184a */
[----:B------:R-:W-:Y:S01]  /*f000*/  ISETP.GE.U32.AND P2, PT, R22, 0x7ffffea3, PT ;  /* 0x7ffffea31600780c */ /* 0x000fe20003f46070 */
[C---:B------:R-:W-:Y:S02]  /*f010*/  IMAD.WIDE R22, R184.reuse, 0x4, R234 ;  /* 0x00000004b8167825 */ /* 0x040fe400078e02ea */
[----:B------:R1:W-:Y:S02]  /*f020*/  STL.64 [R1+0x440], R246 ;  /* 0x000440f601007387 */ /* 0x0003e40000100a00 */
[C---:B------:R-:W-:Y:S02]  /*f030*/  IMAD.WIDE R26, R184.reuse, 0x4, R238 ;  /* 0x00000004b81a7825 */ /* 0x040fe400078e02ee */
[----:B------:R-:W-:Y:S02]  /*f040*/  STL.64 [R1+0x448], R242 ;  /* 0x000448f201007387 */ /* 0x000fe40000100a00 */
[----:B------:R-:W-:-:S02]  /*f050*/  IMAD.WIDE R28, R184, 0x4, R240 ;  /* 0x00000004b81c7825 */ /* 0x000fc400078e02f0 */
[----:B------:R-:W-:Y:S04]  /*f060*/  STL.64 [R1+0x430], R192 ;  /* 0x000430c001007387 */ /* 0x000fe80000100a00 */
[----:B------:R-:W-:Y:S04]  /*f070*/  STL.64 [R1+0x438], R194 ;  /* 0x000438c201007387 */ /* 0x000fe80000100a00 */
[----:B------:R-:W-:Y:S04]  /*f080*/  STL.64 [R1+0x450], R196 ;  /* 0x000450c401007387 */ /* 0x000fe80000100a00 */
[----:B------:R-:W-:Y:S04]  /*f090*/  LDGSTS.E [R13+0x48000], desc[UR10][R22.64], !P4 ;  /* 0x48000000160d7fae */ /* 0x000fe8000e12184a */
[----:B------:R-:W-:Y:S04]  /*f0a0*/  STL.64 [R1+0x458], R198 ;  /* 0x000458c601007387 */ /* 0x000fe80000100a00 */
[----:B------:R-:W-:Y:S01]  /*f0b0*/  LDGSTS.E [R13+0x4c000], desc[UR10][R24.64], !P4 ;  /* 0x4c000000180d7fae */ /* 0x000fe2000e12184a */
[----:B------:R-:W-:-:S03]  /*f0c0*/  ISETP.GE.U32.AND P4, PT, R35, 0x7ffffea2, PT ;  /* 0x7ffffea22300780c */ /* 0x000fc60003f86070 */
[----:B------:R-:W-:Y:S04]  /*f0d0*/  STL.64 [R1+0x460], R200 ;  /* 0x000460c801007387 */ /* 0x000fe80000100a00 */
[----:B------:R-:W-:Y:S01]  /*f0e0*/  LDGSTS.E [R13+0x48004], desc[UR10][R26.64], !P3 ;  /* 0x480040001a0d7fae */ /* 0x000fe2000d92184a */
[----:B------:R-:W-:-:S03]  /*f0f0*/  IMAD.WIDE R44, R184, 0x4, R154 ;  /* 0x00000004b82c7825 */ /* 0x000fc600078e029a */
[----:B------:R-:W-:Y:S04]  /*f100*/  STL.64 [R1+0x468], R202 ;  /* 0x000468ca01007387 */ /* 0x000fe80000100a00 */
[----:B------:R-:W-:Y:S01]  /*f110*/  LDGSTS.E [R13+0x4c004], desc[UR10][R28.64], !P3 ;  /* 0x4c0040001c0d7fae */ /* 0x000fe2000d92184a */
[----:B------:R-:W-:Y:S01]  /*f120*/  ISETP.GE.U32.AND P3, PT, R34, 0x7ffffea1, PT ;  /* 0x7ffffea12200780c */ /* 0x000fe20003f66070 */
[----:B------:R-:W-:Y:S02]  /*f130*/  IMAD.WIDE R34, R184, 0x4, R244 ;  /* 0x00000004b8227825 */ /* 0x000fe400078e02f4 */
[----:B------:R-:W-:Y:S01]  /*f140*/  STL.64 [R1+0x470], R204 ;  /* 0x000470cc01007387 */ /* 0x000fe20000100a00 */
[----:B------:R-:W-:Y:S01]  /*f150*/  IADD3 R140, R140, -0x143, RZ ;  /* 0xfffffebd8c8c7810 */ /* 0x000fe20007ffe0ff */
[C---:B------:R-:W-:Y:S01]  /*f160*/  IMAD.WIDE R50, R184.reuse, 0x4, R152 ;  /* 0x00000004b8327825 */ /* 0x040fe200078e0298 */
[----:B------:R-:W3:Y:S01]  /*f170*/  LDC R244, c[0x0][0x230] ;  /* 0x00008c00fff47b82 */ /* 0x000ee20000000800 */
[----:B------:R-:W-:Y:S04]  /*f180*/  STL.64 [R1+0x478], R206 ;  /* 0x000478ce01007387 */ /* 0x000fe80000100a00 */
[----:B------:R4:W-:Y:S01]  /*f190*/  STL.64 [R1+0x480], R208 ;  /* 0x000480d001007387 */ /* 0x0009e20000100a00 */
[----:B--2---:R-:W-:-:S02]  /*f1a0*/  IMAD.WIDE R60, R184, 0x4, R160 ;  /* 0x00000004b83c7825 */ /* 0x004fc400078e02a0 */
[----:B------:R-:W2:Y:S01]  /*f1b0*/  LDC R245, c[0x0][0x230] ;  /* 0x00008c00fff57b82 */ /* 0x000ea20000000800 */
[----:B------:R-:W4:Y:S04]  /*f1c0*/  LDL.LU.64 R154, [R1+0xb8] ;  /* 0x0000b800019a7983 */ /* 0x000f280000300a00 */
[----:B------:R-:W3:Y:S04]  /*f1d0*/  LDL.LU.64 R152, [R1+0xc0] ;  /* 0x0000c00001987983 */ /* 0x000ee80000300a00 */
[----:B------:R-:W-:Y:S04]  /*f1e0*/  LDGSTS.E [R13+0x48008], desc[UR10][R34.64], !P6 ;  /* 0x48008000220d7fae */ /* 0x000fe8000f12184a */
[----:B------:R-:W-:Y:S01]  /*f1f0*/  LDGSTS.E [R13+0x4c008], desc[UR10][R40.64], !P6 ;  /* 0x4c008000280d7fae */ /* 0x000fe2000f12184a */
[----:B------:R-:W-:-:S03]  /*f200*/  ISETP.GE.U32.AND P6, PT, R57, 0x7ffffe84, PT ;  /* 0x7ffffe843900780c */ /* 0x000fc60003fc6070 */
[----:B------:R-:W-:Y:S04]  /*f210*/  LDGSTS.E [R13+0x4800c], desc[UR10][R44.64], !P5 ;  /* 0x4800c0002c0d7fae */ /* 0x000fe8000e92184a */
[----:B------:R-:W2:Y:S04]  /*f220*/  LDL.LU.64 R170, [R1+0xc8] ;  /* 0x0000c80001aa7983 */ /* 0x000ea80000300a00 */
[----:B------:R-:W-:Y:S01]  /*f230*/  LDGSTS.E [R13+0x4c00c], desc[UR10][R50.64], !P5 ;  /* 0x4c00c000320d7fae */ /* 0x000fe2000e92184a */
[----:B------:R-:W-:Y:S01]  /*f240*/  ISETP.GE.U32.AND P5, PT, R56, 0x7ffffe83, PT ;  /* 0x7ffffe833800780c */ /* 0x000fe20003fa6070 */
[----:B------:R-:W-:-:S02]  /*f250*/  IMAD.WIDE R56, R184, 0x4, R162 ;  /* 0x00000004b8387825 */ /* 0x000fc400078e02a2 */
[----:B------:R-:W2:Y:S04]  /*f260*/  LDL.LU.64 R168, [R1+0x130] ;  /* 0x0001300001a87983 */ /* 0x000ea80000300a00 */
[----:B------:R-:W2:Y:S04]  /*f270*/  LDL.LU.64 R166, [R1+0x128] ;  /* 0x0001280001a67983 */ /* 0x000ea80000300a00 */
[----:B------:R-:W2:Y:S01]  /*f280*/  LDL.LU.64 R162, [R1+0x120] ;  /* 0x0001200001a27983 */ /* 0x000ea20000300a00 */
[----:B------:R-:W-:-:S03]  /*f290*/  IMAD.WIDE R64, R184, 0x4, R158 ;  /* 0x00000004b8407825 */ /* 0x000fc600078e029e */
[----:B------:R-:W2:Y:S01]  /*f2a0*/  LDL.LU.64 R164, [R1+0x118] ;  /* 0x0001180001a47983 */ /* 0x000ea20000300a00 */
[----:B------:R-:W-:-:S03]  /*f2b0*/  IMAD.WIDE R68, R184, 0x4, R156 ;  /* 0x00000004b8447825 */ /* 0x000fc600078e029c */
[----:B------:R-:W2:Y:S04]  /*f2c0*/  LDL.LU.64 R160, [R1+0x110] ;  /* 0x0001100001a07983 */ /* 0x000ea80000300a00 */
[----:B------:R-:W-:Y:S04]  /*f2d0*/  LDGSTS.E [R9+0x40000], desc[UR10][R56.64], !P0 ;  /* 0x4000000038097fae */ /* 0x000fe8000c12184a */
[----:B------:R-:W-:Y:S04]  /*f2e0*/  LDGSTS.E [R9+0x44000], desc[UR10][R60.64], !P0 ;  /* 0x440000003c097fae */ /* 0x000fe8000c12184a */
[----:B------:R-:W-:Y:S04]  /*f2f0*/  LDGSTS.E [R9+0x40004], desc[UR10][R64.64], !P2 ;  /* 0x4000400040097fae */ /* 0x000fe8000d12184a */
[----:B------:R-:W-:Y:S01]  /*f300*/  LDGSTS.E [R9+0x44004], desc[UR10][R68.64], !P2 ;  /* 0x4400400044097fae */ /* 0x000fe2000d12184a */
[----:B------:R-:W-:-:S03]  /*f310*/  ISETP.GE.U32.AND P2, PT, R72, 0x7ffffe82, PT ;  /* 0x7ffffe824800780c */ /* 0x000fc60003f46070 */
[----:B------:R-:W2:Y:S04]  /*f320*/  LDL.LU.64 R158, [R1+0x108] ;  /* 0x00010800019e7983 */ /* 0x000ea80000300a00 */
[----:B------:R-:W2:Y:S01]  /*f330*/  LDL.LU.64 R156, [R1+0x100] ;  /* 0x00010000019c7983 */ /* 0x000ea20000300a00 */
[----:B------:R-:W-:Y:S01]  /*f340*/  ISETP.GE.AND P0, PT, R185, R133, PT ;  /* 0x00000085b900720c */ /* 0x000fe20003f06270 */
[----:B------:R-:W-:Y:S01]  /*f350*/  VIADD R141, R141, 0xfffffebe ;  /* 0xfffffebe8d8d7836 */ /* 0x000fe20000000000 */
[----:B------:R-:W1:Y:S01]  /*f360*/  LDC R185, c[0x0][0x230] ;  /* 0x00008c00ffb97b82 */ /* 0x000e620000000800 */
[C---:B----4-:R-:W-:Y:S02]  /*f370*/  IMAD.WIDE R72, R184.reuse, 0x4, R154 ;  /* 0x00000004b8487825 */ /* 0x050fe400078e029a */
[----:B------:R-:W4:Y:S02]  /*f380*/  LDL.LU.64 R154, [R1+0xf8] ;  /* 0x0000f800019a7983 */ /* 0x000f240000300a00 */
[----:B---3--:R-:W-:-:S02]  /*f390*/  IMAD.WIDE R126, R184, 0x4, R152 ;  /* 0x00000004b87e7825 */ /* 0x008fc400078e0298 */
[----:B------:R-:W3:Y:S04]  /*f3a0*/  LDL.LU.64 R152, [R1+0xf0] ;  /* 0x0000f00001987983 */ /* 0x000ee80000300a00 */
[----:B------:R-:W-:Y:S04]  /*f3b0*/  LDGSTS.E [R9+0x40008], desc[UR10][R72.64], !P4 ;  /* 0x4000800048097fae */ /* 0x000fe8000e12184a */
[----:B------:R-:W-:Y:S01]  /*f3c0*/  LDGSTS.E [R9+0x44008], desc[UR10][R126.64], !P4 ;  /* 0x440080007e097fae */ /* 0x000fe2000e12184a */
[----:B------:R-:W-:Y:S01]  /*f3d0*/  ISETP.GE.U32.AND P4, PT, R133, 0x7ffffe81, PT ;  /* 0x7ffffe818500780c */ /* 0x000fe20003f86070 */
[----:B------:R-:W-:-:S02]  /*f3e0*/  VIADD R133, R134, 0xfffffebf ;  /* 0xfffffebf86857836 */ /* 0x000fc40000000000 */
[C---:B--2---:R-:W-:Y:S02]  /*f3f0*/  IMAD.WIDE R134, R184.reuse, 0x4, R162 ;  /* 0x00000004b8867825 */ /* 0x044fe400078e02a2 */
[----:B------:R-:W2:Y:S04]  /*f400*/  LDL.LU.64 R162, [R1+0xe8] ;  /* 0x0000e80001a27983 */ /* 0x000ea80000300a00 */
[----:B-1----:R-:W2:Y:S01]  /*f410*/  LDL.LU.64 R246, [R1+0xe0] ;  /* 0x0000e00001f67983 */ /* 0x002ea20000300a00 */
[----:B------:R-:W-:Y:S01]  /*f420*/  SEL R132, RZ, 0x4, P0 ;  /* 0x00000004ff847807 */ /* 0x000fe20000000000 */
[----:B------:R-:W-:Y:S01]  /*f430*/  IMAD.WIDE R128, R184, 0x4, R170 ;  /* 0x00000004b8807825 */ /* 0x000fe200078e02aa */
[----:B------:R-:W-:-:S03]  /*f440*/  ISETP.GT.AND P0, PT, R0, 0x17f, PT ;  /* 0x0000017f0000780c */ /* 0x000fc60003f04270 */
[----:B------:R-:W-:Y:S01]  /*f450*/  IMAD.WIDE R130, R184, 0x4, R168 ;  /* 0x00000004b8827825 */ /* 0x000fe200078e02a8 */
[----:B------:R-:W-:Y:S01]  /*f460*/  SEL R132, R132, RZ, P0 ;  /* 0x000000ff84847207 */ /* 0x000fe20000000000 */
[----:B------:R-:W-:Y:S03]  /*f470*/  LDGSTS.E [R9+0x4000c], desc[UR10][R128.64], !P3 ;  /* 0x4000c00080097fae */ /* 0x000fe6000d92184a */
[----:B------:R-:W-:Y:S01]  /*f480*/  ISETP.NE.U32.AND P0, PT, R132, RZ, PT ;  /* 0x000000ff8400720c */ /* 0x000fe20003f05070 */
        /* <DEDUP_REMOVED lines=9> */
[----:B------:R-:W-:-:S03]  /*f520*/  IMAD.WIDE R142, R184, 0x4, R156 ;  /* 0x00000004b88e7825 */ /* 0x000fc600078e029c */
[----:B------:R-:W-:Y:S01]  /*f530*/  LDGSTS.E [R9+0x4c004], desc[UR10][R138.64], !P5 ;  /* 0x4c0040008a097fae */ /* 0x000fe2000e92184a */
[----:B------:R-:W-:Y:S01]  /*f540*/  ISETP.GE.U32.AND P5, PT, R140, 0x7ffffe7e, PT ;  /* 0x7ffffe7e8c00780c */ /* 0x000fe20003fa6070 */
[----:B------:R-:W-:-:S04]  /*f550*/  IMAD.WIDE R140, R184, 0x4, R158 ;  /* 0x00000004b88c7825 */ /* 0x000fc800078e029e */
[----:B------:R-:W-:Y:S01]  /*f560*/  VIADD R149, R149, 0xfffffebc ;  /* 0xfffffebc95957836 */ /* 0x000fe20000000000 */
[----:B------:R-:W-:Y:S01]  /*f570*/  LDGSTS.E [R9+0x48008], desc[UR10][R140.64], !P2 ;  /* 0x480080008c097fae */ /* 0x000fe2000d12184a */
[----:B------:R-:W-:-:S03]  /*f580*/  VIADD R148, R148, 0xfffffe9f ;  /* 0xfffffe9f94947836 */ /* 0x000fc60000000000 */
[----:B------:R-:W-:Y:S01]  /*f590*/  LDGSTS.E [R9+0x4c008], desc[UR10][R142.64], !P2 ;  /* 0x4c0080008e097fae */ /* 0x000fe2000d12184a */
[----:B------:R-:W-:Y:S01]  /*f5a0*/  ISETP.GE.U32.AND P2, PT, R149, 0x7ffffe7d, PT ;  /* 0x7ffffe7d9500780c */ /* 0x000fe20003f46070 */
[----:B----4-:R-:W-:-:S04]  /*f5b0*/  IMAD.WIDE R144, R184, 0x4, R154 ;  /* 0x00000004b8907825 */ /* 0x010fc800078e029a */
[----:B---3--:R-:W-:Y:S01]  /*f5c0*/  IMAD.WIDE R146, R184, 0x4, R152 ;  /* 0x00000004b8927825 */ /* 0x008fe200078e0298 */
[----:B------:R-:W-:Y:S04]  /*f5d0*/  LDGSTS.E [R9+0x4800c], desc[UR10][R144.64], !P4 ;  /* 0x4800c00090097fae */ /* 0x000fe8000e12184a */
[----:B------:R-:W3:Y:S04]  /*f5e0*/  LDL.LU.64 R152, [R1+0xd8] ;  /* 0x0000d80001987983 */ /* 0x000ee80000300a00 */
[----:B------:R-:W4:Y:S04]  /*f5f0*/  LDL.LU.64 R154, [R1+0xd0] ;  /* 0x0000d000019a7983 */ /* 0x000f280000300a00 */
[----:B------:R-:W3:Y:S04]  /*f600*/  LDL.LU.64 R156, [R1+0x140] ;  /* 0x00014000019c7983 */ /* 0x000ee80000300a00 */
[----:B------:R-:W-:Y:S01]  /*f610*/  LDGSTS.E [R9+0x4c00c], desc[UR10][R146.64], !P4 ;  /* 0x4c00c00092097fae */ /* 0x000fe2000e12184a */
[----:B------:R-:W-:-:S03]  /*f620*/  ISETP.GE.U32.AND P4, PT, R148, 0x7ffffe60, PT ;  /* 0x7ffffe609400780c */ /* 0x000fc60003f86070 */
[----:B------:R-:W4:Y:S04]  /*f630*/  LDL.LU.64 R158, [R1+0x150] ;  /* 0x00015000019e7983 */ /* 0x000f280000300a00 */
[----:B------:R-:W4:Y:S04]  /*f640*/  LDL.LU.64 R160, [R1+0x160] ;  /* 0x0001600001a07983 */ /* 0x000f280000300a00 */
[----:B------:R-:W0:Y:S01]  /*f650*/  LDGDEPBAR ;  /* 0x00000000000079af */ /* 0x000e220000000000 */
[----:B--2---:R-:W-:-:S03]  /*f660*/  IMAD.WIDE R148, R186, 0x4, R162 ;  /* 0x00000004ba947825 */ /* 0x004fc600078e02a2 */
[----:B------:R-:W2:Y:S04]  /*f670*/  LDL.LU.64 R162, [R1+0x170] ;  /* 0x0001700001a27983 */ /* 0x000ea80000300a00 */
[----:B------:R-:W4:Y:S04]  /*f680*/  LDL.LU.64 R164, [R1+0x180] ;  /* 0x0001800001a47983 */ /* 0x000f280000300a00 */
[----:B------:R-:W2:Y:S04]  /*f690*/  LDL.LU.64 R166, [R1+0x190] ;  /* 0x0001900001a67983 */ /* 0x000ea80000300a00 */
        /* <DEDUP_REMOVED lines=17> */
[----:B------:R-:W2:Y:S01]  /*f7b0*/  LDL.LU.64 R198, [R1+0x2a8] ;  /* 0x0002a80001c67983 */ /* 0x000ea20000300a00 */
[----:B------:R-:W-:-:S03]  /*f7c0*/  IMAD.WIDE R150, R186, 0x4, R246 ;  /* 0x00000004ba967825 */ /* 0x000fc600078e02f6 */
[----:B------:R-:W2:Y:S04]  /*f7d0*/  LDL.LU.64 R192, [R1+0x2c0] ;  /* 0x0002c00001c07983 */ /* 0x000ea80000300a00 */
[----:B------:R-:W2:Y:S04]  /*f7e0*/  LDL.LU.64 R196, [R1+0x2c8] ;  /* 0x0002c80001c47983 */ /* 0x000ea80000300a00 */
[----:B------:R-:W2:Y:S04]  /*f7f0*/  LDL.LU.64 R242, [R1+0x2b8] ;  /* 0x0002b80001f27983 */ /* 0x000ea80000300a00 */
[----:B------:R-:W2:Y:S04]  /*f800*/  LDL.LU.64 R246, [R1+0x2a0] ;  /* 0x0002a00001f67983 */ /* 0x000ea80000300a00 */
[----:B------:R-:W-:Y:S01]  /*f810*/  LDGSTS.E [R8+-0x70000], desc[UR10][R148.64], P1 ;  /* 0x9000000094087fae */ /* 0x000fe2000892184a */
[----:B---3--:R-:W-:-:S05]  /*f820*/  IMAD.WIDE R156, R186, 0x4, R156 ;  /* 0x00000004ba9c7825 */ /* 0x008fca00078e029c */
[----:B------:R-:W-:Y:S01]  /*f830*/  LDGSTS.E [R8+-0x6fc00], desc[UR10][R156.64], P1 ;  /* 0x904000009c087fae */ /* 0x000fe2000892184a */
[----:B----4-:R-:W-:-:S05]  /*f840*/  IMAD.WIDE R164, R186, 0x4, R164 ;  /* 0x00000004baa47825 */ /* 0x010fca00078e02a4 */
[----:B------:R-:W-:Y:S01]  /*f850*/  LDGSTS.E [R8+-0x6f800], desc[UR10][R164.64], P1 ;  /* 0x90800000a4087fae */ /* 0x000fe2000892184a */
[----:B--2---:R-:W-:-:S05]  /*f860*/  IMAD.WIDE R172, R186, 0x4, R172 ;  /* 0x00000004baac7825 */ /* 0x004fca00078e02ac */
[----:B------:R-:W-:Y:S01]  /*f870*/  LDGSTS.E [R8+-0x6f400], desc[UR10][R172.64], P1 ;  /* 0x90c00000ac087fae */ /* 0x000fe2000892184a */
[----:B------:R-:W-:-:S05]  /*f880*/  IMAD.WIDE R180, R186, 0x4, R180 ;  /* 0x00000004bab47825 */ /* 0x000fca00078e02b4 */
[----:B------:R-:W-:Y:S01]  /*f890*/  LDGSTS.E [R8+-0x6f000], desc[UR10][R180.64], P1 ;  /* 0x91000000b4087fae */ /* 0x000fe2000892184a */
[----:B------:R-:W-:-:S05]  /*f8a0*/  IMAD.WIDE R234, R186, 0x4, R234 ;  /* 0x00000004baea7825 */ /* 0x000fca00078e02ea */
[----:B------:R-:W-:Y:S01]  /*f8b0*/  LDGSTS.E [R8+-0x6ec00], desc[UR10][R234.64], P1 ;  /* 0x91400000ea087fae */ /* 0x000fe2000892184a */
[----:B------:R-:W-:-:S04]  /*f8c0*/  IMAD.WIDE R238, R186, 0x4, R206 ;  /* 0x00000004baee7825 */ /* 0x000fc800078e02ce */
[----:B------:R-:W-:-:S04]  /*f8d0*/  IMAD.WIDE R240, R186, 0x4, R204 ;  /* 0x00000004baf07825 */ /* 0x000fc800078e02cc */
[----:B------:R-:W-:-:S04]  /*f8e0*/  IMAD.WIDE R194, R186, 0x4, R194 ;  /* 0x00000004bac27825 */ /* 0x000fc800078e02c2 */
[C---:B------:R-:W-:Y:S01]  /*f8f0*/  IMAD.WIDE R206, R186.reuse, 0x4, R202 ;  /* 0x00000004bace7825 */ /* 0x040fe200078e02ca */
[----:B------:R1:W-:Y:S03]  /*f900*/  STL.64 [R1+0x90], R194 ;  /* 0x000090c201007387 */ /* 0x0003e60000100a00 */
[C---:B------:R-:W-:Y:S01]  /*f910*/  IMAD.WIDE R202, R186.reuse, 0x4, R200 ;  /* 0x00000004baca7825 */ /* 0x040fe200078e02c8 */
[----:B------:R-:W-:Y:S03]  /*f920*/  STL.64 [R1+0xa8], R206 ;  /* 0x0000a8ce01007387 */ /* 0x000fe60000100a00 */
        /* <DEDUP_REMOVED lines=8> */
[----:B------:R-:W-:Y:S04]  /*f9b0*/  STL.64 [R1+0x2b0], R204 ;  /* 0x0002b0cc01007387 */ /* 0x000fe80000100a00 */
[----:B------:R3:W-:Y:S04]  /*f9c0*/  STL.64 [R1+0x2a8], R200 ;  /* 0x0002a8c801007387 */ /* 0x0007e80000100a00 */
[----:B------:R4:W-:Y:S04]  /*f9d0*/  STL.64 [R1+0x2a0], R196 ;  /* 0x0002a0c401007387 */ /* 0x0009e80000100a00 */
[----:B------:R4:W-:Y:S04]  /*f9e0*/  LDGSTS.E [R8+-0x6e800], desc[UR10][R194.64], P1 ;  /* 0x91800000c2087fae */ /* 0x0009e8000892184a */
[----:B------:R4:W-:Y:S01]  /*f9f0*/  LDGSTS.E [R8+-0x6e400], desc[UR10][R192.64], P1 ;  /* 0x91c00000c0087fae */ /* 0x0009e2000892184a */
[----:B------:R-:W-:-:S03]  /*fa00*/  IMAD.WIDE R158, R186, 0x4, R158 ;  /* 0x00000004ba9e7825 */ /* 0x000fc600078e029e */
[----:B------:R-:W-:Y:S04]  /*fa10*/  LDGSTS.E [R7+-0x6ff00], desc[UR10][R150.64], P1 ;  /* 0x9010000096077fae */ /* 0x000fe8000892184a */
[----:B-1----:R-:W4:Y:S04]  /*fa20*/  LDL.LU.64 R194, [R1+0x298] ;  /* 0x0002980001c27983 */ /* 0x002f280000300a00 */
[----:B--2---:R-:W2:Y:S04]  /*fa30*/  LDL.LU.64 R192, [R1+0x288] ;  /* 0x0002880001c07983 */ /* 0x004ea80000300a00 */
[----:B------:R-:W2:Y:S04]  /*fa40*/  LDL.LU.64 R242, [R1+0x258] ;  /* 0x0002580001f27983 */ /* 0x000ea80000300a00 */
[----:B------:R-:W2:Y:S01]  /*fa50*/  LDL.LU.64 R246, [R1+0x248] ;  /* 0x0002480001f67983 */ /* 0x000ea20000300a00 */
[----:B------:R-:W-:-:S03]  /*fa60*/  IMAD.WIDE R166, R186, 0x4, R166 ;  /* 0x00000004baa67825 */ /* 0x000fc600078e02a6 */
[----:B------:R-:W-:Y:S01]  /*fa70*/  LDGSTS.E [R7+-0x6fb00], desc[UR10][R158.64], P1 ;  /* 0x905000009e077fae */ /* 0x000fe2000892184a */
        /* <DEDUP_REMOVED lines=9> */
[----:B------:R1:W-:Y:S01]  /*fb10*/  LDGSTS.E [R7+-0x6e700], desc[UR10][R206.64], P1 ;  /* 0x91900000ce077fae */ /* 0x0003e2000892184a */
[----:B------:R-:W-:-:S03]  /*fb20*/  IMAD.WIDE R168, R186, 0x4, R168 ;  /* 0x00000004baa87825 */ /* 0x000fc600078e02a8 */
[----:B------:R1:W-:Y:S01]  /*fb30*/  LDGSTS.E [R7+-0x6e300], desc[UR10][R204.64], P1 ;  /* 0x91d00000cc077fae */ /* 0x0003e2000892184a */
        /* <DEDUP_REMOVED lines=13> */
[----:B------:R1:W-:Y:S04]  /*fc10*/  LDGSTS.E [R6+-0x6e600], desc[UR10][R202.64], P1 ;  /* 0x91a00000ca067fae */ /* 0x0003e8000892184a */
[----:B------:R1:W-:Y:S04]  /*fc20*/  LDGSTS.E [R6+-0x6e200], desc[UR10][R200.64], P1 ;  /* 0x91e00000c8067fae */ /* 0x0003e8000892184a */
        /* <DEDUP_REMOVED lines=8> */
[----:B------:R-:W0:Y:S04]  /*fcb0*/  LDGDEPBAR ;  /* 0x00000000000079af */ /* 0x000e280000000000 */
[----:B------:R-:W2:Y:S04]  /*fcc0*/  LDL.LU.64 R202, [R1+0x238] ;  /* 0x0002380001ca7983 */ /* 0x000ea80000300a00 */
[----:B---3--:R-:W3:Y:S01]  /*fcd0*/  LDL.LU.64 R200, [R1+0x228] ;  /* 0x0002280001c87983 */ /* 0x008ee20000300a00 */
[C---:B----4-:R-:W-:Y:S01]  /*fce0*/  IMAD.WIDE R194, R184.reuse, 0x4, R194 ;  /* 0x00000004b8c27825 */ /* 0x050fe200078e02c2 */
[----:B------:R-:W-:Y:S03]  /*fcf0*/  BAR.SYNC.DEFER_BLOCKING 0x0 ;  /* 0x0000000000007b1d */ /* 0x000fe60000010000 */
[----:B--2---:R-:W-:-:S03]  /*fd00*/  IMAD.WIDE R192, R184, 0x4, R192 ;  /* 0x00000004b8c07825 */ /* 0x004fc600078e02c0 */
[----:B------:R2:W-:Y:S04]  /*fd10*/  STL.64 [R1+0x290], R194 ;  /* 0x000290c201007387 */ /* 0x0005e80000100a00 */
[----:B------:R-:W4:Y:S01]  /*fd20*/  LDL.LU.64 R198, [R1+0x218] ;  /* 0x0002180001c67983 */ /* 0x000f220000300a00 */
[----:B-1----:R-:W-:-:S03]  /*fd30*/  IMAD.WIDE R206, R184, 0x4, R242 ;  /* 0x00000004b8ce7825 */ /* 0x002fc600078e02f2 */
[----:B------:R1:W-:Y:S04]  /*fd40*/  STL.64 [R1+0x280], R192 ;  /* 0x000280c001007387 */ /* 0x0003e80000100a00 */
[----:B------:R-:W4:Y:S01]  /*fd50*/  LDL.LU.64 R196, [R1+0x208] ;  /* 0x0002080001c47983 */ /* 0x000f220000300a00 */
[----:B------:R-:W-:-:S03]  /*fd60*/  IMAD.WIDE R204, R184, 0x4, R246 ;  /* 0x00000004b8cc7825 */ /* 0x000fc600078e02f6 */
[----:B------:R-:W-:Y:S01]  /*fd70*/  @!PT LDS RZ, [RZ] ;  /* 0x00000000fffff984 */ /* 0x000fe20000000800 */
[----:B------:R-:W-:Y:S01]  /*fd80*/  @!PT LDS RZ, [RZ] ;  /* 0x00000000fffff984 */ /* 0x000fe20000000800 */
[----:B------:R-:W-:Y:S01]  /*fd90*/  @!PT LDS RZ, [RZ] ;  /* 0x00000000fffff984 */ /* 0x000fe20000000800 */
[----:B------:R-:W-:Y:S04]  /*fda0*/  LDGSTS.E [R248+0x50000], desc[UR10][R194.64], !P3 ;  /* 0x50000000c2f87fae */ /* 0x000fe8000d92184a */
[----:B------:R-:W-:Y:S01]  /*fdb0*/  LDGSTS.E [R248+0x54000], desc[UR10][R192.64], !P3 ;  /* 0x54000000c0f87fae */ /* 0x000fe2000d92184a */
[----:B------:R-:W-:-:S03]  /*fdc0*/  IADD3 R185, R185, -0x162, RZ ;  /* 0xfffffe9eb9b97810 */ /* 0x000fc60007ffe0ff */
[----:B------:R-:W-:Y:S04]  /*fdd0*/  LDGSTS.E [R248+0x50004], desc[UR10][R2.64], !P6 ;  /* 0x5000400002f87fae */ /* 0x000fe8000f12184a */
[----:B--2---:R-:W2:Y:S04]  /*fde0*/  LDL.LU.64 R194, [R1+0x1f8] ;  /* 0x0001f80001c27983 */ /* 0x004ea80000300a00 */
[----:B-1----:R-:W2:Y:S04]  /*fdf0*/  LDL.LU.64 R192, [R1+0x1e8] ;  /* 0x0001e80001c07983 */ /* 0x002ea80000300a00 */
[----:B------:R4:W-:Y:S04]  /*fe00*/  STL.64 [R1+0x268], R206 ;  /* 0x000268ce01007387 */ /* 0x0009e80000100a00 */
[----:B------:R-:W2:Y:S04]  /*fe10*/  LDL.LU.64 R242, [R1+0x1d8] ;  /* 0x0001d80001f27983 */ /* 0x000ea80000300a00 */
[----:B------:R1:W-:Y:S04]  /*fe20*/  STL.64 [R1+0x260], R204 ;  /* 0x000260cc01007387 */ /* 0x0003e80000100a00 */
[----:B------:R-:W2:Y:S04]  /*fe30*/  LDL.LU.64 R246, [R1+0x1c8] ;  /* 0x0001c80001f67983 */ /* 0x000ea80000300a00 */
[----:B------:R-:W-:Y:S01]  /*fe40*/  LDGSTS.E [R248+0x54004], desc[UR10][R188.64], !P6 ;  /* 0x54004000bcf87fae */ /* 0x000fe2000f12184a */
[----:B------:R-:W-:-:S03]  /*fe50*/  ISETP.GE.U32.AND P1, PT, R185, 0x7ffffe5f, PT ;  /* 0x7ffffe5fb900780c */ /* 0x000fc60003f26070 */
[----:B------:R4:W-:Y:S04]  /*fe60*/  LDGSTS.E [R248+0x50008], desc[UR10][R206.64], !P5 ;  /* 0x50008000cef87fae */ /* 0x0009e8000e92184a */
[----:B------:R1:W-:Y:S01]  /*fe70*/  LDGSTS.E [R248+0x54008], desc[UR10][R204.64], !P5 ;  /* 0x54008000ccf87fae */ /* 0x0003e2000e92184a */
[----:B------:R-:W-:-:S04]  /*fe80*/  IMAD.WIDE R202, R184, 0x4, R202 ;  /* 0x00000004b8ca7825 */ /* 0x000fc800078e02ca */
[C---:B---3--:R-:W-:Y:S01]  /*fe90*/  IMAD.WIDE R200, R184.reuse, 0x4, R200 ;  /* 0x00000004b8c87825 */ /* 0x048fe200078e02c8 */
[----:B------:R3:W-:Y:S04]  /*fea0*/  STL.64 [R1+0x258], R202 ;  /* 0x000258ca01007387 */ /* 0x0007e80000100a00 */
[----:B------:R2:W-:Y:S04]  /*feb0*/  STL.64 [R1+0x250], R200 ;  /* 0x000250c801007387 */ /* 0x0005e80000100a00 */
[----:B------:R-:W-:Y:S04]  /*fec0*/  LDGSTS.E [R248+0x5000c], desc[UR10][R202.64], !P2 ;  /* 0x5000c000caf87fae */ /* 0x000fe8000d12184a */
[----:B------:R-:W-:Y:S01]  /*fed0*/  LDGSTS.E [R248+0x5400c], desc[UR10][R200.64], !P2 ;  /* 0x5400c000c8f87fae */ /* 0x000fe2000d12184a */
[----:B----4-:R-:W-:-:S03]  /*fee0*/  IMAD.WIDE R206, R184, 0x4, R198 ;  /* 0x00000004b8ce7825 */ /* 0x010fc600078e02c6 */
[----:B------:R-:W4:Y:S04]  /*fef0*/  LDL.LU.64 R198, [R1+0x1b8] ;  /* 0x0001b80001c67983 */ /* 0x000f280000300a00 */
[----:B------:R2:W-:Y:S01]  /*ff00*/  LDGSTS.E [R248+0x58000], desc[UR10][R206.64], !P4 ;  /* 0x58000000cef87fae */ /* 0x0005e2000e12184a */
[----:B-1----:R-:W-:-:S03]  /*ff10*/  IMAD.WIDE R204, R184, 0x4, R196 ;  /* 0x00000004b8cc7825 */ /* 0x002fc600078e02c4 */
[----:B------:R-:W4:Y:S04]  /*ff20*/  LDL.LU.64 R196, [R1+0x1a8] ;  /* 0x0001a80001c47983 */ /* 0x000f280000300a00 */
[----:B------:R1:W-:Y:S04]  /*ff30*/  STL.64 [R1+0x248], R206 ;  /* 0x000248ce01007387 */ /* 0x0003e80000100a00 */
[----:B------:R1:W-:Y:S04]  /*ff40*/  STL.64 [R1+0x240], R204 ;  /* 0x000240cc01007387 */ /* 0x0003e80000100a00 */
[----:B---3--:R-:W3:Y:S01]  /*ff50*/  LDL.LU.64 R202, [R1+0x198] ;  /* 0x0001980001ca7983 */ /* 0x008ee20000300a00 */
[----:B--2---:R-:W-:-:S03]  /*ff60*/  IMAD.WIDE R208, R184, 0x4, R194 ;  /* 0x00000004b8d07825 */ /* 0x004fc600078e02c2 */
[----:B------:R-:W2:Y:S01]  /*ff70*/  LDL.LU.64 R200, [R1+0x188] ;  /* 0x0001880001c87983 */ /* 0x000ea20000300a00 */
[----:B------:R-:W-:-:S03]  /*ff80*/  IMAD.WIDE R192, R184, 0x4, R192 ;  /* 0x00000004b8c07825 */ /* 0x000fc600078e02c0 */
[----:B------:R1:W-:Y:S04]  /*ff90*/  LDGSTS.E [R248+0x5c000], desc[UR10][R204.64], !P4 ;  /* 0x5c000000ccf87fae */ /* 0x0003e8000e12184a */
[----:B------:R-:W-:Y:S01]  /*ffa0*/  STL.64 [R1+0x238], R208 ;  /* 0x000238d001007387 */ /* 0x000fe20000100a00 */
[----:B-1----:R-:W-:-:S03]  /*ffb0*/  IMAD.WIDE R206, R184, 0x4, R242 ;  /* 0x00000004b8ce7825 */ /* 0x002fc600078e02f2 */
[----:B------:R1:W-:Y:S04]  /*ffc0*/  STL.64 [R1+0x230], R192 ;  /* 0x000230c001007387 */ /* 0x0003e80000100a00 */
[----:B------:R-:W2:Y:S01]  /*ffd0*/  LDL.LU.64 R194, [R1+0x178] ;  /* 0x0001780001c27983 */ /* 0x000ea20000300a00 */
[----:B------:R-:W-:-:S03]  /*ffe0*/  IMAD.WIDE R204, R184, 0x4, R246 ;  /* 0x00000004b8cc7825 */ /* 0x000fc600078e02f6 */
[----:B------:R-:W2:Y:S04]  /*fff0*/  LDL.LU.64 R246, [R1+0x168] ;  /* 0x0001680001f67983 */ /* 0x000ea80000300a00 */
[----:B------:R-:W-:Y:S04]  /*10000*/  STL.64 [R1+0x228], R206 ;  /* 0x000228ce01007387 */ /* 0x000fe80000100a00 */
[----:B------:R-:W-:Y:S04]  /*10010*/  LDGSTS.E [R248+0x58004], desc[UR10][R208.64], !P1 ;  /* 0x58004000d0f87fae */ /* 0x000fe8000c92184a */
[----:B------:R1:W-:Y:S04]  /*10020*/  STL.64 [R1+0x220], R204 ;  /* 0x000220cc01007387 */ /* 0x0003e80000100a00 */
[----:B------:R-:W-:Y:S04]  /*10030*/  LDGSTS.E [R248+0x5c004], desc[UR10][R192.64], !P1 ;  /* 0x5c004000c0f87fae */ /* 0x000fe8000c92184a */
[----:B-1----:R-:W2:Y:S04]  /*10040*/  LDL.LU.64 R192, [R1+0x158] ;  /* 0x0001580001c07983 */ /* 0x002ea80000300a00 */
[----:B------:R-:W2:Y:S01]  /*10050*/  LDL.LU.64 R242, [R1+0x148] ;  /* 0x0001480001f27983 */ /* 0x000ea20000300a00 */
[----:B------:R-:W-:-:S02]  /*10060*/  VIADD R185, R187, 0xfffffe9d ;  /* 0xfffffe9dbbb97836 */ /* 0x000fc40000000000 */
[----:B------:R-:W-:Y:S02]  /*10070*/  VIADD R187, R250, 0xfffffe9c ;  /* 0xfffffe9cfabb7836 */ /* 0x000fe40000000000 */
[----:B------:R-:W1:Y:S01]  /*10080*/  LDC R250, c[0x0][0x230] ;  /* 0x00008c00fffa7b82 */ /* 0x000e620000000800 */
[----:B------:R-:W-:Y:S02]  /*10090*/  ISETP.GE.U32.AND P3, PT, R185, 0x7ffffe5e, PT ;  /* 0x7ffffe5eb900780c */ /* 0x000fe40003f66070 */
[----:B------:R-:W-:Y:S02]  /*100a0*/  IADD3 R185, R252, -0x145, RZ ;  /* 0xfffffebbfcb97810 */ /* 0x000fe40007ffe0ff */
[----:B------:R-:W-:-:S03]  /*100b0*/  ISETP.GE.U32.AND P6, PT, R187, 0x7ffffe5d, PT ;  /* 0x7ffffe5dbb00780c */ /* 0x000fc60003fc6070 */
[----:B------:R-:W1:Y:S01]  /*100c0*/  LDC R252, c[0x0][0x230] ;  /* 0x00008c00fffc7b82 */ /* 0x000e620000000800 */
[----:B------:R-:W-:Y:S01]  /*100d0*/  ISETP.GE.U32.AND P5, PT, R185, 0x7ffffe7c, PT ;  /* 0x7ffffe7cb900780c */ /* 0x000fe20003fa6070 */
[----:B------:R-:W-:Y:S02]  /*100e0*/  VIADD R187, R244, 0xfffffeba ;  /* 0xfffffebaf4bb7836 */ /* 0x000fe40000000000 */
[----:B------:R-:W-:Y:S02]  /*100f0*/  VIADD R185, R245, 0xfffffeb9 ;  /* 0xfffffeb9f5b97836 */ /* 0x000fe40000000000 */
[----:B------:R-:W-:Y:S02]  /*10100*/  LDGSTS.E [R248+0x58008], desc[UR10][R206.64], !P3 ;  /* 0x58008000cef87fae */ /* 0x000fe4000d92184a */
[----:B------:R-:W2:Y:S08]  /*10110*/  LDC R244, c[0x0][0x230] ;  /* 0x00008c00fff47b82 */ /* 0x000eb00000000800 */
[----:B------:R-:W2:Y:S01]  /*10120*/  LDC R245, c[0x0][0x230] ;  /* 0x00008c00fff57b82 */ /* 0x000ea20000000800 */
[----:B------:R-:W-:Y:S01]  /*10130*/  ISETP.GE.U32.AND P2, PT, R187, 0x7ffffe7b, PT ;  /* 0x7ffffe7bbb00780c */ /* 0x000fe20003f46070 */
[----:B------:R1:W-:Y:S01]  /*10140*/  LDGSTS.E [R248+0x5c008], desc[UR10][R204.64], !P3 ;  /* 0x5c008000ccf87fae */ /* 0x0003e2000d92184a */
[----:B------:R-:W-:Y:S01]  /*10150*/  ISETP.GE.U32.AND P4, PT, R185, 0x7ffffe7a, PT ;  /* 0x7ffffe7ab900780c */ /* 0x000fe20003f86070 */
[----:B------:R-:W-:Y:S01]  /*10160*/  VIADD R185, R251, 0xfffffe9b ;  /* 0xfffffe9bfbb97836 */ /* 0x000fe20000000000 */
[----:B------:R-:W-:-:S03]  /*10170*/  IADD3 R187, R249, -0x148, RZ ;  /* 0xfffffeb8f9bb7810 */ /* 0x000fc60007ffe0ff */
[----:B------:R-:W2:Y:S01]  /*10180*/  LDC R249, c[0x0][0x230] ;  /* 0x00008c00fff97b82 */ /* 0x000ea20000000800 */
[----:B------:R-:W-:Y:S01]  /*10190*/  ISETP.GE.U32.AND P1, PT, R187, 0x7ffffe79, PT ;  /* 0x7ffffe79bb00780c */ /* 0x000fe20003f26070 */
[----:B-1----:R-:W-:Y:S01]  /*101a0*/  VIADD R187, R250, 0xfffffe9a ;  /* 0xfffffe9afabb7836 */ /* 0x002fe20000000000 */
[----:B------:R-:W-:Y:S02]  /*101b0*/  ISETP.GE.U32.AND P3, PT, R185, 0x7ffffe5c, PT ;  /* 0x7ffffe5cb900780c */ /* 0x000fe40003f66070 */
[----:B------:R-:W-:-:S03]  /*101c0*/  IADD3 R185, R252, -0x167, RZ ;  /* 0xfffffe99fcb97810 */ /* 0x000fc60007ffe0ff */
[----:B------:R-:W1:Y:S08]  /*101d0*/  LDC R204, c[0x0][0x230] ;  /* 0x00008c00ffcc7b82 */ /* 0x000e700000000800 */
[----:B------:R-:W1:Y:S08]  /*101e0*/  LDC R252, c[0x0][0x230] ;  /* 0x00008c00fffc7b82 */ /* 0x000e700000000800 */
[----:B------:R-:W1:Y:S08]  /*101f0*/  LDC R250, c[0x0][0x230] ;  /* 0x00008c00fffa7b82 */ /* 0x000e700000000800 */
[----:B------:R-:W1:Y:S01]  /*10200*/  LDC R251, c[0x0][0x230] ;  /* 0x00008c00fffb7b82 */ /* 0x000e620000000800 */
[----:B----4-:R-:W-:-:S04]  /*10210*/  IMAD.WIDE R198, R184, 0x4, R198 ;  /* 0x00000004b8c67825 */ /* 0x010fc800078e02c6 */
[C---:B------:R-:W-:Y:S01]  /*10220*/  IMAD.WIDE R196, R184.reuse, 0x4, R196 ;  /* 0x00000004b8c47825 */ /* 0x040fe200078e02c4 */
[----:B------:R4:W-:Y:S04]  /*10230*/  STL.64 [R1+0x218], R198 ;  /* 0x000218c601007387 */ /* 0x0009e80000100a00 */
[----:B------:R1:W-:Y:S04]  /*10240*/  STL.64 [R1+0x210], R196 ;  /* 0x000210c401007387 */ /* 0x0003e80000100a00 */
[----:B------:R-:W-:Y:S01]  /*10250*/  LDGSTS.E [R248+0x5800c], desc[UR10][R198.64], !P6 ;  /* 0x5800c000c6f87fae */ /* 0x000fe2000f12184a */
[----:B---3--:R-:W-:-:S03]  /*10260*/  IMAD.WIDE R208, R184, 0x4, R202 ;  /* 0x00000004b8d07825 */ /* 0x008fc600078e02ca */
[----:B------:R-:W-:Y:S01]  /*10270*/  LDGSTS.E [R248+0x5c00c], desc[UR10][R196.64], !P6 ;  /* 0x5c00c000c4f87fae */ /* 0x000fe2000f12184a */
[----:B--2---:R-:W-:-:S03]  /*10280*/  IMAD.WIDE R206, R184, 0x4, R200 ;  /* 0x00000004b8ce7825 */ /* 0x004fc600078e02c8 */
[----:B------:R-:W2:Y:S04]  /*10290*/  LDL.LU.64 R202, [R1+0x138] ;  /* 0x0001380001ca7983 */ /* 0x000ea80000300a00 */
[----:B------:R-:W3:Y:S01]  /*102a0*/  LDL.LU.64 R200, [R1+0xb0] ;  /* 0x0000b00001c87983 */ /* 0x000ee20000300a00 */
[----:B------:R-:W-:-:S03]  /*102b0*/  ISETP.GE.U32.AND P6, PT, R187, 0x7ffffe5b, PT ;  /* 0x7ffffe5bbb00780c */ /* 0x000fc60003fc6070 */
[----:B------:R-:W-:Y:S01]  /*102c0*/  STL.64 [R1+0x208], R208 ;  /* 0x000208d001007387 */ /* 0x000fe20000100a00 */
[----:B------:R-:W-:-:S03]  /*102d0*/  VIADD R187, R244, 0xfffffe98 ;  /* 0xfffffe98f4bb7836 */ /* 0x000fc60000000000 */
[----:B------:R-:W-:Y:S01]  /*102e0*/  STL.64 [R1+0x200], R206 ;  /* 0x000200ce01007387 */ /* 0x000fe20000100a00 */
[----:B------:R-:W-:-:S03]  /*102f0*/  IMAD.WIDE R194, R184, 0x4, R194 ;  /* 0x00000004b8c27825 */ /* 0x000fc600078e02c2 */
[----:B------:R1:W-:Y:S01]  /*10300*/  LDGSTS.E [R15+0x50000], desc[UR10][R208.64], !P5 ;  /* 0x50000000d00f7fae */ /* 0x0003e2000e92184a */
[----:B------:R-:W-:-:S03]  /*10310*/  IMAD.WIDE R246, R184, 0x4, R246 ;  /* 0x00000004b8f67825 */ /* 0x000fc600078e02f6 */
[----:B----4-:R-:W4:Y:S01]  /*10320*/  LDL.LU.64 R198, [R1+0x98] ;  /* 0x0000980001c67983 */ /* 0x010f220000300a00 */
[----:B------:R-:W-:-:S03]  /*10330*/  MOV R244, R194 ;  /* 0x000000c200f47202 */ /* 0x000fc60000000f00 */
[----:B------:R-:W-:Y:S01]  /*10340*/  LDGSTS.E [R15+0x54000], desc[UR10][R206.64], !P5 ;  /* 0x54000000ce0f7fae */ /* 0x000fe2000e92184a */
[----:B------:R-:W-:Y:S01]  /*10350*/  ISETP.GE.U32.AND P5, PT, R185, 0x7ffffe5a, PT ;  /* 0x7ffffe5ab900780c */ /* 0x000fe20003fa6070 */
[----:B------:R-:W-:Y:S02]  /*10360*/  VIADD R185, R245, 0xfffffeb7 ;  /* 0xfffffeb7f5b97836 */ /* 0x000fe40000000000 */
[----:B-1----:R-:W4:Y:S01]  /*10370*/  LDL.LU.64 R196, [R1+0x88] ;  /* 0x0000880001c47983 */ /* 0x002f220000300a00 */
[----:B------:R-:W-:-:S03]  /*10380*/  IMAD.MOV.U32 R245, RZ, RZ, R195 ;  /* 0x000000fffff57224 */ /* 0x000fc600078e00c3 */
[----:B------:R1:W-:Y:S04]  /*10390*/  STL.64 [R1+0x1f8], R194 ;  /* 0x0001f8c201007387 */ /* 0x0003e80000100a00 */
[----:B------:R1:W-:Y:S04]  /*103a0*/  LDGSTS.E [R15+0x50004], desc[UR10][R244.64], !P2 ;  /* 0x50004000f40f7fae */ /* 0x0003e8000d12184a */
[----:B------:R-:W-:Y:S04]  /*103b0*/  LDGSTS.E [R15+0x54004], desc[UR10][R246.64], !P2 ;  /* 0x54004000f60f7fae */ /* 0x000fe8000d12184a */
[----:B-1----:R-:W4:Y:S01]  /*103c0*/  LDL.LU.64 R194, [R1+0x80] ;  /* 0x0000800001c27983 */ /* 0x002f220000300a00 */
[----:B------:R-:W-:-:S03]  /*103d0*/  IMAD.WIDE R208, R184, 0x4, R192 ;  /* 0x00000004b8d07825 */ /* 0x000fc600078e02c0 */
[----:B------:R1:W-:Y:S01]  /*103e0*/  STL.64 [R1+0x1f0], R246 ;  /* 0x0001f0f601007387 */ /* 0x0003e20000100a00 */
[----:B------:R-:W4:Y:S01]  /*103f0*/  LDC R245, c[0x0][0x230] ;  /* 0x00008c00fff57b82 */ /* 0x000f220000000800 */
[----:B------:R-:W-:Y:S02]  /*10400*/  IMAD.WIDE R206, R184, 0x4, R242 ;  /* 0x00000004b8ce7825 */ /* 0x000fe400078e02f2 */
[----:B------:R-:W4:Y:S04]  /*10410*/  LDL.LU.64 R192, [R1+0x78] ;  /* 0x0000780001c07983 */ /* 0x000f280000300a00 */
[----:B------:R-:W-:Y:S01]  /*10420*/  STL.64 [R1+0x1e8], R208 ;  /* 0x0001e8d001007387 */ /* 0x000fe20000100a00 */
[----:B------:R-:W4:Y:S03]  /*10430*/  LDC R244, c[0x0][0x230] ;  /* 0x00008c00fff47b82 */ /* 0x000f260000000800 */
[----:B------:R-:W4:Y:S04]  /*10440*/  LDL.LU.64 R242, [R1+0x70] ;  /* 0x0000700001f27983 */ /* 0x000f280000300a00 */
[----:B------:R-:W-:Y:S04]  /*10450*/  STL.64 [R1+0x1e0], R206 ;  /* 0x0001e0ce01007387 */ /* 0x000fe80000100a00 */
[----:B-1----:R-:W4:Y:S04]  /*10460*/  LDL.LU.64 R246, [R1+0x68] ;  /* 0x0000680001f67983 */ /* 0x002f280000300a00 */
[----:B------:R1:W-:Y:S04]  /*10470*/  LDGSTS.E [R15+0x50008], desc[UR10][R208.64], !P4 ;  /* 0x50008000d00f7fae */ /* 0x0003e8000e12184a */
[----:B------:R1:W-:Y:S01]  /*10480*/  LDGSTS.E [R15+0x54008], desc[UR10][R206.64], !P4 ;  /* 0x54008000ce0f7fae */ /* 0x0003e2000e12184a */
[----:B------:R-:W-:-:S02]  /*10490*/  ISETP.GE.U32.AND P4, PT, R185, 0x7ffffe78, PT ;  /* 0x7ffffe78b900780c */ /* 0x000fc40003f86070 */
[----:B------:R-:W-:Y:S02]  /*104a0*/  IADD3 R185, R204, -0x14b, RZ ;  /* 0xfffffeb5ccb97810 */ /* 0x000fe40007ffe0ff */
[----:B------:R-:W-:Y:S01]  /*104b0*/  ISETP.GE.U32.AND P2, PT, R187, 0x7ffffe59, PT ;  /* 0x7ffffe59bb00780c */ /* 0x000fe20003f46070 */
[----:B------:R-:W-:Y:S02]  /*104c0*/  VIADD R187, R249, 0xfffffeb6 ;  /* 0xfffffeb6f9bb7836 */ /* 0x000fe40000000000 */
[----:B------:R-:W1:Y:S01]  /*104d0*/  LDC R249, c[0x0][0x230] ;  /* 0x00008c00fff97b82 */ /* 0x000e620000000800 */
[----:B--2---:R-:W-:-:S04]  /*104e0*/  IMAD.WIDE R202, R184, 0x4, R202 ;  /* 0x00000004b8ca7825 */ /* 0x004fc800078e02ca */
[C---:B---3--:R-:W-:Y:S01]  /*104f0*/  IMAD.WIDE R200, R184.reuse, 0x4, R200 ;  /* 0x00000004b8c87825 */ /* 0x048fe200078e02c8 */
[----:B------:R2:W-:Y:S04]  /*10500*/  STL.64 [R1+0x1d8], R202 ;  /* 0x0001d8ca01007387 */ /* 0x0005e80000100a00 */
[----:B------:R3:W-:Y:S04]  /*10510*/  STL.64 [R1+0x1d0], R200 ;  /* 0x0001d0c801007387 */ /* 0x0007e80000100a00 */
[----:B------:R-:W3:Y:S04]  /*10520*/  LDL.LU.64 R204, [R1+0x60] ;  /* 0x0000600001cc7983 */ /* 0x000ee80000300a00 */
[----:B------:R1:W-:Y:S01]  /*10530*/  LDGSTS.E [R15+0x5000c], desc[UR10][R202.64], !P1 ;  /* 0x5000c000ca0f7fae */ /* 0x0003e2000c92184a */
[----:B----4-:R-:W-:-:S03]  /*10540*/  IMAD.WIDE R198, R184, 0x4, R198 ;  /* 0x00000004b8c67825 */ /* 0x010fc600078e02c6 */
[----:B------:R4:W-:Y:S04]  /*10550*/  LDGSTS.E [R15+0x5400c], desc[UR10][R200.64], !P1 ;  /* 0x5400c000c80f7fae */ /* 0x0009e8000c92184a */
[----:B------:R1:W-:Y:S01]  /*10560*/  STL.64 [R1+0x1c8], R198 ;  /* 0x0001c8c601007387 */ /* 0x0003e20000100a00 */
[----:B------:R-:W-:-:S03]  /*10570*/  IMAD.WIDE R196, R184, 0x4, R196 ;  /* 0x00000004b8c47825 */ /* 0x000fc600078e02c4 */
[----:B--2---:R-:W2:Y:S04]  /*10580*/  LDL.LU.64 R202, [R1+0x58] ;  /* 0x0000580001ca7983 */ /* 0x004ea80000300a00 */
[----:B------:R1:W-:Y:S04]  /*10590*/  STL.64 [R1+0x1c0], R196 ;  /* 0x0001c0c401007387 */ /* 0x0003e80000100a00 */
[----:B---3--:R-:W4:Y:S04]  /*105a0*/  LDL.LU.64 R200, [R1+0x50] ;  /* 0x0000500001c87983 */ /* 0x008f280000300a00 */
[----:B------:R3:W-:Y:S01]  /*105b0*/  LDGSTS.E [R15+0x58000], desc[UR10][R198.64], !P3 ;  /* 0x58000000c60f7fae */ /* 0x0007e2000d92184a */
[----:B-1----:R-:W-:-:S03]  /*105c0*/  IMAD.WIDE R208, R184, 0x4, R194 ;  /* 0x00000004b8d07825 */ /* 0x002fc600078e02c2 */
[----:B------:R1:W-:Y:S04]  /*105d0*/  LDGSTS.E [R15+0x5c000], desc[UR10][R196.64], !P3 ;  /* 0x5c000000c40f7fae */ /* 0x0003e8000d92184a */
[----:B------:R1:W-:Y:S01]  /*105e0*/  STL.64 [R1+0x1b8], R208 ;  /* 0x0001b8d001007387 */ /* 0x0003e20000100a00 */
[----:B------:R-:W-:-:S03]  /*105f0*/  IMAD.WIDE R206, R184, 0x4, R192 ;  /* 0x00000004b8ce7825 */ /* 0x000fc600078e02c0 */
[----:B------:R-:W3:Y:S01]  /*10600*/  LDL.LU.64 R198, [R1+0x40] ;  /* 0x0000400001c67983 */ /* 0x000ee20000300a00 */
[----:B------:R-:W-:-:S03]  /*10610*/  ISETP.GE.U32.AND P3, PT, R185, 0x7ffffe76, PT ;  /* 0x7ffffe76b900780c */ /* 0x000fc60003f66070 */
[----:B------:R1:W-:Y:S01]  /*10620*/  STL.64 [R1+0x1b0], R206 ;  /* 0x0001b0ce01007387 */ /* 0x0003e20000100a00 */
[----:B------:R-:W-:-:S03]  /*10630*/  IMAD.WIDE R194, R184, 0x4, R242 ;  /* 0x00000004b8c27825 */ /* 0x000fc600078e02f2 */
[----:B------:R-:W3:Y:S01]  /*10640*/  LDL.LU.64 R196, [R1+0x38] ;  /* 0x0000380001c47983 */ /* 0x000ee20000300a00 */
[----:B------:R-:W-:-:S03]  /*10650*/  VIADD R185, R252, 0xfffffe97 ;  /* 0xfffffe97fcb97836 */ /* 0x000fc60000000000 */
[----:B------:R-:W3:Y:S01]  /*10660*/  LDL.LU.64 R242, [R1+0x30] ;  /* 0x0000300001f27983 */ /* 0x000ee20000300a00 */
[----:B------:R-:W-:Y:S01]  /*10670*/  ISETP.GE.U32.AND P1, PT, R187, 0x7ffffe77, PT ;  /* 0x7ffffe77bb00780c */ /* 0x000fe20003f26070 */
[----:B------:R-:W3:Y:S01]  /*10680*/  LDC R252, c[0x0][0x230] ;  /* 0x00008c00fffc7b82 */ /* 0x000ee20000000800 */
[----:B------:R-:W-:Y:S01]  /*10690*/  IMAD.WIDE R192, R184, 0x4, R246 ;  /* 0x00000004b8c07825 */ /* 0x000fe200078e02f6 */
[----:B------:R1:W-:Y:S04]  /*106a0*/  STL.64 [R1+0x1a8], R194 ;  /* 0x0001a8c201007387 */ /* 0x0003e80000100a00 */
[----:B------:R-:W3:Y:S04]  /*106b0*/  LDL.LU.64 R246, [R1+0x20] ;  /* 0x0000200001f67983 */ /* 0x000ee80000300a00 */
[----:B------:R-:W-:Y:S04]  /*106c0*/  LDGSTS.E [R15+0x58004], desc[UR10][R208.64], !P6 ;  /* 0x58004000d00f7fae */ /* 0x000fe8000f12184a */
[----:B------:R-:W-:Y:S01]  /*106d0*/  LDGSTS.E [R15+0x5c004], desc[UR10][R206.64], !P6 ;  /* 0x5c004000ce0f7fae */ /* 0x000fe2000f12184a */
[----:B------:R-:W-:-:S03]  /*106e0*/  VIADD R187, R250, 0xfffffeb4 ;  /* 0xfffffeb4fabb7836 */ /* 0x000fc60000000000 */
[----:B------:R3:W-:Y:S04]  /*106f0*/  LDGSTS.E [R15+0x58008], desc[UR10][R194.64], !P5 ;  /* 0x58008000c20f7fae */ /* 0x0007e8000e92184a */
[----:B-1----:R-:W3:Y:S04]  /*10700*/  LDL.LU.64 R208, [R1+0x480] ;  /* 0x0004800001d07983 */ /* 0x002ee80000300a00 */
[----:B------:R-:W3:Y:S04]  /*10710*/  LDL.LU.64 R206, [R1+0x478] ;  /* 0x0004780001ce7983 */ /* 0x000ee80000300a00 */
[----:B------:R1:W-:Y:S04]  /*10720*/  STL.64 [R1+0x1a0], R192 ;  /* 0x0001a0c001007387 */ /* 0x0003e80000100a00 */
[----:B------:R3:W-:Y:S01]  /*10730*/  LDGSTS.E [R15+0x5c008], desc[UR10][R192.64], !P5 ;  /* 0x5c008000c00f7fae */ /* 0x0007e2000e92184a */
[----:B------:R-:W-:Y:S01]  /*10740*/  ISETP.GE.U32.AND P5, PT, R185, 0x7ffffe58, PT ;  /* 0x7ffffe58b900780c */ /* 0x000fe20003fa6070 */
[----:B------:R-:W-:-:S02]  /*10750*/  VIADD R185, R251, 0xfffffe95 ;  /* 0xfffffe95fbb97836 */ /* 0x000fc40000000000 */
[----:B------:R-:W3:Y:S04]  /*10760*/  LDL.LU.64 R194, [R1+0x10] ;  /* 0x0000100001c27983 */ /* 0x000ee80000300a00 */
[----:B-1----:R-:W3:Y:S04]  /*10770*/  LDL.LU.64 R192, [R1] ;  /* 0x0000000001c07983 */ /* 0x002ee80000300a00 */
[----:B------:R-:W3:Y:S01]  /*10780*/  LDL.LU.64 R250, [R1+0x48] ;  /* 0x0000480001fa7983 */ /* 0x000ee20000300a00 */
[----:B------:R-:W-:Y:S01]  /*10790*/  ISETP.GE.U32.AND P6, PT, R187, 0x7ffffe75, PT ;  /* 0x7ffffe75bb00780c */ /* 0x000fe20003fc6070 */
[----:B------:R-:W-:-:S05]  /*107a0*/  IMAD.WIDE R204, R184, 0x4, R204 ;  /* 0x00000004b8cc7825 */ /* 0x000fca00078e02cc */
[----:B------:R1:W-:Y:S04]  /*107b0*/  STL.64 [R1+0x198], R204 ;  /* 0x000198cc01007387 */ /* 0x0003e80000100a00 */
[----:B------:R-:W-:Y:S01]  /*107c0*/  LDGSTS.E [R15+0x5800c], desc[UR10][R204.64], !P2 ;  /* 0x5800c000cc0f7fae */ /* 0x000fe2000d12184a */
[----:B--2---:R-:W-:-:S05]  /*107d0*/  IMAD.WIDE R202, R184, 0x4, R202 ;  /* 0x00000004b8ca7825 */ /* 0x004fca00078e02ca */
[----:B------:R2:W-:Y:S01]  /*107e0*/  STL.64 [R1+0x190], R202 ;  /* 0x000190ca01007387 */ /* 0x0005e20000100a00 */
[----:B----4-:R-:W-:-:S03]  /*107f0*/  IMAD.WIDE R200, R184, 0x4, R200 ;  /* 0x00000004b8c87825 */ /* 0x010fc600078e02c8 */
[----:B-1----:R-:W4:Y:S04]  /*10800*/  LDL.LU.64 R204, [R1+0x470] ;  /* 0x0004700001cc7983 */ /* 0x002f280000300a00 */
[----:B------:R-:W-:Y:S04]  /*10810*/  LDGSTS.E [R15+0x5c00c], desc[UR10][R202.64], !P2 ;  /* 0x5c00c000ca0f7fae */ /* 0x000fe8000d12184a */
[----:B------:R-:W-:Y:S01]  /*10820*/  LDGSTS.E [R14+0x50000], desc[UR10][R200.64], !P4 ;  /* 0x50000000c80e7fae */ /* 0x000fe2000e12184a */
[----:B---3--:R-:W-:-:S03]  /*10830*/  IMAD.WIDE R198, R184, 0x4, R198 ;  /* 0x00000004b8c67825 */ /* 0x008fc600078e02c6 */
[----:B--2---:R-:W2:Y:S04]  /*10840*/  LDL.LU.64 R202, [R1+0x468] ;  /* 0x0004680001ca7983 */ /* 0x004ea80000300a00 */
[----:B------:R1:W-:Y:S01]  /*10850*/  STL.64 [R1+0x188], R200 ;  /* 0x000188c801007387 */ /* 0x0003e20000100a00 */
[----:B------:R-:W-:-:S04]  /*10860*/  IMAD.WIDE R196, R184, 0x4, R196 ;  /* 0x00000004b8c47825 */ /* 0x000fc800078e02c4 */
[----:B------:R-:W-:-:S04]  /*10870*/  IMAD.WIDE R242, R184, 0x4, R242 ;  /* 0x00000004b8f27825 */ /* 0x000fc800078e02f2 */
[----:B------:R-:W-:-:S04]  /*10880*/  IMAD.WIDE R246, R184, 0x4, R246 ;  /* 0x00000004b8f67825 */ /* 0x000fc800078e02f6 */
[----:B------:R-:W-:-:S04]  /*10890*/  IMAD.WIDE R194, R184, 0x4, R194 ;  /* 0x00000004b8c27825 */ /* 0x000fc800078e02c2 */
[----:B------:R-:W-:-:S05]  /*108a0*/  IMAD.WIDE R250, R184, 0x4, R250 ;  /* 0x00000004b8fa7825 */ /* 0x000fca00078e02fa */
[----:B------:R3:W-:Y:S04]  /*108b0*/  STL.64 [R1+0x180], R250 ;  /* 0x000180fa01007387 */ /* 0x0007e80000100a00 */
[----:B-1----:R-:W4:Y:S04]  /*108c0*/  LDL.LU.64 R200, [R1+0x460] ;  /* 0x0004600001c87983 */ /* 0x002f280000300a00 */
[----:B------:R3:W-:Y:S04]  /*108d0*/  LDGSTS.E [R14+0x54000], desc[UR10][R250.64], !P4 ;  /* 0x54000000fa0e7fae */ /* 0x0007e8000e12184a */
[----:B------:R1:W-:Y:S04]  /*108e0*/  STL.64 [R1+0x178], R198 ;  /* 0x000178c601007387 */ /* 0x0003e80000100a00 */
[----:B------:R1:W-:Y:S04]  /*108f0*/  STL.64 [R1+0x170], R196 ;  /* 0x000170c401007387 */ /* 0x0003e80000100a00 */
[----:B------:R-:W-:Y:S01]  /*10900*/  LDGSTS.E [R14+0x50004], desc[UR10][R198.64], !P1 ;  /* 0x50004000c60e7fae */ /* 0x000fe2000c92184a */
[----:B------:R-:W-:Y:S01]  /*10910*/  IMAD.WIDE R192, R184, 0x4, R192 ;  /* 0x00000004b8c07825 */ /* 0x000fe200078e02c0 */
[----:B---3--:R-:W3:Y:S02]  /*10920*/  LDC R250, c[0x0][0x230] ;  /* 0x00008c00fffa7b82 */ /* 0x008ee40000000800 */
[----:B------:R4:W-:Y:S04]  /*10930*/  LDGSTS.E [R14+0x54004], desc[UR10][R196.64], !P1 ;  /* 0x54004000c40e7fae */ /* 0x0009e8000c92184a */
[----:B------:R4:W-:Y:S01]  /*10940*/  LDGSTS.E [R14+0x50008], desc[UR10][R242.64], !P3 ;  /* 0x50008000f20e7fae */ /* 0x0009e2000d92184a */
[----:B------:R-:W-:Y:S01]  /*10950*/  IADD3 R187, R245, -0x16a, RZ ;  /* 0xfffffe96f5bb7810 */ /* 0x000fe20007ffe0ff */
[----:B------:R-:W4:Y:S02]  /*10960*/  LDC R251, c[0x0][0x230] ;  /* 0x00008c00fffb7b82 */ /* 0x000f240000000800 */
[----:B-1----:R-:W4:Y:S04]  /*10970*/  LDL.LU.64 R198, [R1+0x458] ;  /* 0x0004580001c67983 */ /* 0x002f280000300a00 */
[----:B------:R-:W4:Y:S02]  /*10980*/  LDL.LU.64 R196, [R1+0x450] ;  /* 0x0004500001c47983 */ /* 0x000f240000300a00 */
[----:B------:R-:W1:Y:S02]  /*10990*/  LDC R245, c[0x0][0x230] ;  /* 0x00008c00fff57b82 */ /* 0x000e640000000800 */
[----:B------:R3:W-:Y:S04]  /*109a0*/  STL.64 [R1+0x168], R242 ;  /* 0x000168f201007387 */ /* 0x0007e80000100a00 */
[----:B------:R3:W-:Y:S04]  /*109b0*/  STL.64 [R1+0x160], R246 ;  /* 0x000160f601007387 */ /* 0x0007e80000100a00 */
[----:B------:R4:W-:Y:S04]  /*109c0*/  LDGSTS.E [R14+0x54008], desc[UR10][R246.64], !P3 ;  /* 0x54008000f60e7fae */ /* 0x0009e8000d92184a */
[----:B---3--:R-:W3:Y:S04]  /*109d0*/  LDL.LU.64 R242, [R1+0x448] ;  /* 0x0004480001f27983 */ /* 0x008ee80000300a00 */
[----:B------:R3:W-:Y:S04]  /*109e0*/  LDGSTS.E [R14+0x5000c], desc[UR10][R194.64], !P6 ;  /* 0x5000c000c20e7fae */ /* 0x0007e8000f12184a */
[----:B------:R-:W3:Y:S04]  /*109f0*/  LDL.LU.64 R246, [R1+0x440] ;  /* 0x0004400001f67983 */ /* 0x000ee80000300a00 */
[----:B------:R1:W-:Y:S04]  /*10a00*/  STL.64 [R1+0x158], R194 ;  /* 0x000158c201007387 */ /* 0x0003e80000100a00 */
[----:B------:R1:W-:Y:S04]  /*10a10*/  STL.64 [R1+0x150], R192 ;  /* 0x000150c001007387 */ /* 0x0003e80000100a00 */
[----:B------:R3:W-:Y:S04]  /*10a20*/  LDGSTS.E [R14+0x5400c], desc[UR10][R192.64], !P6 ;  /* 0x5400c000c00e7fae */ /* 0x0007e8000f12184a */
[----:B-1----:R-:W3:Y:S04]  /*10a30*/  LDL.LU.64 R194, [R1+0x438] ;  /* 0x0004380001c27983 */ /* 0x002ee80000300a00 */
[----:B------:R-:W3:Y:S01]  /*10a40*/  LDL.LU.64 R192, [R1+0x430] ;  /* 0x0004300001c07983 */ /* 0x000ee20000300a00 */
[----:B------:R-:W-:Y:S01]  /*10a50*/  ISETP.GE.U32.AND P2, PT, R187, 0x7ffffe57, PT ;  /* 0x7ffffe57bb00780c */ /* 0x000fe20003f46070 */
[----:B------:R-:W-:Y:S01]  /*10a60*/  VIADD R187, R244, 0xfffffe94 ;  /* 0xfffffe94f4bb7836 */ /* 0x000fe20000000000 */
[----:B------:R-:W-:Y:S01]  /*10a70*/  ISETP.GE.U32.AND P4, PT, R185, 0x7ffffe56, PT ;  /* 0x7ffffe56b900780c */ /* 0x000fe20003f86070 */
[----:B------:R-:W1:Y:S01]  /*10a80*/  LDC R244, c[0x0][0x230] ;  /* 0x00008c00fff47b82 */ /* 0x000e620000000800 */
[----:B------:R-:W-:-:S07]  /*10a90*/  IADD3 R185, R250, -0x14d, RZ ;  /* 0xfffffeb3fab97810 */ /* 0x000fce0007ffe0ff */
[----:B------:R-:W1:Y:S01]  /*10aa0*/  LDC R250, c[0x0][0x230] ;  /* 0x00008c00fffa7b82 */ /* 0x000e620000000800 */
[----:B------:R-:W-:Y:S01]  /*10ab0*/  ISETP.GE.U32.AND P1, PT, R187, 0x7ffffe55, PT ;  /* 0x7ffffe55bb00780c */ /* 0x000fe20003f26070 */
[----:B------:R-:W-:Y:S01]  /*10ac0*/  VIADD R187, R249, 0xfffffeb2 ;  /* 0xfffffeb2f9bb7836 */ /* 0x000fe20000000000 */
[----:B------:R-:W-:Y:S01]  /*10ad0*/  ISETP.GE.U32.AND P3, PT, R185, 0x7ffffe74, PT ;  /* 0x7ffffe74b900780c */ /* 0x000fe20003f66070 */
[----:B------:R-:W-:-:S03]  /*10ae0*/  VIADD R185, R252, 0xfffffeb1 ;  /* 0xfffffeb1fcb97836 */ /* 0x000fc60000000000 */
[----:B------:R-:W-:Y:S02]  /*10af0*/  ISETP.GE.U32.AND P6, PT, R187, 0x7ffffe73, PT ;  /* 0x7ffffe73bb00780c */ /* 0x000fe40003fc6070 */
[----:B------:R-:W-:Y:S01]  /*10b00*/  IADD3 R187, R245, -0x150, RZ ;  /* 0xfffffeb0f5bb7810 */ /* 0x000fe20007ffe0ff */
        /* <DEDUP_REMOVED lines=10> */
[----:B--2---:R-:W-:-:S04]  /*10bb0*/  IMAD.WIDE R202, R184, 0x4, R202 ;  /* 0x00000004b8ca7825 */ /* 0x004fc800078e02ca */
[----:B----4-:R-:W-:-:S04]  /*10bc0*/  IMAD.WIDE R200, R184, 0x4, R200 ;  /* 0x00000004b8c87825 */ /* 0x010fc800078e02c8 */
[----:B------:R-:W-:-:S04]  /*10bd0*/  IMAD.WIDE R196, R184, 0x4, R196 ;  /* 0x00000004b8c47825 */ /* 0x000fc800078e02c4 */
[----:B---3--:R-:W-:-:S04]  /*10be0*/  IMAD.WIDE R242, R184, 0x4, R242 ;  /* 0x00000004b8f27825 */ /* 0x008fc800078e02f2 */
[----:B------:R-:W-:-:S05]  /*10bf0*/  IMAD.WIDE R246, R184, 0x4, R246 ;  /* 0x00000004b8f67825 */ /* 0x000fca00078e02f6 */
[----:B------:R-:W-:Y:S04]  /*10c00*/  STL.64 [R1+0x148], R246 ;  /* 0x000148f601007387 */ /* 0x000fe80000100a00 */
[----:B------:R-:W-:Y:S04]  /*10c10*/  LDGSTS.E [R14+0x58000], desc[UR10][R246.64], !P5 ;  /* 0x58000000f60e7fae */ /* 0x000fe8000e92184a */
[----:B------:R2:W-:Y:S01]  /*10c20*/  STL.64 [R1+0x140], R242 ;  /* 0x000140f201007387 */ /* 0x0005e20000100a00 */
[----:B------:R-:W-:-:S03]  /*10c30*/  IMAD.WIDE R194, R184, 0x4, R194 ;  /* 0x00000004b8c27825 */ /* 0x000fc600078e02c2 */
[----:B------:R2:W-:Y:S01]  /*10c40*/  LDGSTS.E [R14+0x5c000], desc[UR10][R242.64], !P5 ;  /* 0x5c000000f20e7fae */ /* 0x0005e2000e92184a */
[C---:B------:R-:W-:Y:S01]  /*10c50*/  IMAD.WIDE R192, R184.reuse, 0x4, R192 ;  /* 0x00000004b8c07825 */ /* 0x040fe200078e02c0 */
[----:B--2---:R-:W2:Y:S04]  /*10c60*/  LDC R242, c[0x0][0x230] ;  /* 0x00008c00fff27b82 */ /* 0x004ea80000000800 */
[----:B------:R3:W-:Y:S04]  /*10c70*/  STL.64 [R1+0x138], R192 ;  /* 0x000138c001007387 */ /* 0x0007e80000100a00 */
[----:B------:R3:W-:Y:S01]  /*10c80*/  LDGSTS.E [R14+0x58004], desc[UR10][R192.64], !P2 ;  /* 0x58004000c00e7fae */ /* 0x0007e2000d12184a */
[----:B------:R-:W4:Y:S03]  /*10c90*/  LDC R243, c[0x0][0x230] ;  /* 0x00008c00fff37b82 */ /* 0x000f260000000800 */
[----:B------:R1:W-:Y:S01]  /*10ca0*/  STL.64 [R1+0x130], R194 ;  /* 0x000130c201007387 */ /* 0x0003e20000100a00 */
[----:B------:R-:W-:-:S03]  /*10cb0*/  IMAD.WIDE R198, R184, 0x4, R198 ;  /* 0x00000004b8c67825 */ /* 0x000fc600078e02c6 */
[----:B------:R1:W-:Y:S04]  /*10cc0*/  LDGSTS.E [R14+0x5c004], desc[UR10][R194.64], !P2 ;  /* 0x5c004000c20e7fae */ /* 0x0003e8000d12184a */
[----:B------:R1:W-:Y:S01]  /*10cd0*/  STL.64 [R1+0x128], R196 ;  /* 0x000128c401007387 */ /* 0x0003e20000100a00 */
[----:B---3--:R-:W3:Y:S03]  /*10ce0*/  LDC R193, c[0x0][0x230] ;  /* 0x00008c00ffc17b82 */ /* 0x008ee60000000800 */
[----:B------:R1:W-:Y:S01]  /*10cf0*/  LDGSTS.E [R14+0x58008], desc[UR10][R196.64], !P4 ;  /* 0x58008000c40e7fae */ /* 0x0003e2000e12184a */
[----:B------:R-:W-:Y:S01]  /*10d00*/  ISETP.GE.U32.AND P5, PT, R185, 0x7ffffe72, PT ;  /* 0x7ffffe72b900780c */ /* 0x000fe20003fa6070 */
[----:B------:R-:W-:-:S02]  /*10d10*/  VIADD R185, R251, 0xfffffe93 ;  /* 0xfffffe93fbb97836 */ /* 0x000fc40000000000 */
[----:B------:R2:W-:Y:S01]  /*10d20*/  STL.64 [R1+0x120], R198 ;  /* 0x000120c601007387 */ /* 0x0005e20000100a00 */
[----:B-1----:R-:W-:Y:S01]  /*10d30*/  IMAD.WIDE R194, R184, 0x4, R204 ;  /* 0x00000004b8c27825 */ /* 0x002fe200078e02cc */
[----:B------:R-:W1:Y:S02]  /*10d40*/  LDC R192, c[0x0][0x230] ;  /* 0x00008c00ffc07b82 */ /* 0x000e640000000800 */
[----:B------:R2:W-:Y:S06]  /*10d50*/  LDGSTS.E [R14+0x5c008], desc[UR10][R198.64], !P4 ;  /* 0x5c008000c60e7fae */ /* 0x0005ec000e12184a */
[----:B------:R-:W3:Y:S01]  /*10d60*/  LDC R197, c[0x0][0x230] ;  /* 0x00008c00ffc57b82 */ /* 0x000ee20000000800 */
[----:B------:R-:W-:Y:S01]  /*10d70*/  ISETP.GE.U32.AND P2, PT, R187, 0x7ffffe71, PT ;  /* 0x7ffffe71bb00780c */ /* 0x000fe20003f46070 */
[----:B------:R4:W-:Y:S01]  /*10d80*/  LDGSTS.E [R14+0x5800c], desc[UR10][R200.64], !P1 ;  /* 0x5800c000c80e7fae */ /* 0x0009e2000c92184a */
[----:B------:R-:W-:-:S02]  /*10d90*/  VIADD R187, R244, 0xfffffe92 ;  /* 0xfffffe92f4bb7836 */ /* 0x000fc40000000000 */
[----:B--2---:R-:W-:-:S03]  /*10da0*/  IMAD.WIDE R198, R184, 0x4, R206 ;  /* 0x00000004b8c67825 */ /* 0x004fc600078e02ce */
[----:B------:R-:W2:Y:S01]  /*10db0*/  LDC R196, c[0x0][0x230] ;  /* 0x00008c00ffc47b82 */ /* 0x000ea20000000800 */
[----:B------:R4:W-:Y:S01]  /*10dc0*/  STL.64 [R1+0x118], R200 ;  /* 0x000118c801007387 */ /* 0x0009e20000100a00 */
[----:B------:R-:W-:Y:S01]  /*10dd0*/  IMAD.WIDE R204, R184, 0x4, R48 ;  /* 0x00000004b8cc7825 */ /* 0x000fe200078e0230 */
[----:B------:R-:W-:Y:S02]  /*10de0*/  ISETP.GE.U32.AND P4, PT, R185, 0x7ffffe54, PT ;  /* 0x7ffffe54b900780c */ /* 0x000fe40003f86070 */
[----:B------:R4:W-:Y:S01]  /*10df0*/  LDGSTS.E [R14+0x5c00c], desc[UR10][R202.64], !P1 ;  /* 0x5c00c000ca0e7fae */ /* 0x0009e2000c92184a */
[----:B------:R-:W-:Y:S02]  /*10e00*/  IADD3 R185, R250, -0x16f, RZ ;  /* 0xfffffe91fab97810 */ /* 0x000fe40007ffe0ff */
[----:B------:R-:W1:Y:S01]  /*10e10*/  LDC R49, c[0x0][0x230] ;  /* 0x00008c00ff317b82 */ /* 0x000e620000000800 */
[----:B------:R4:W-:Y:S04]  /*10e20*/  STL.64 [R1+0x110], R202 ;  /* 0x000110ca01007387 */ /* 0x0009e80000100a00 */
[----:B------:R-:W-:Y:S01]  /*10e30*/  LDGSTS.E [R10+0x50000], desc[UR10][R194.64], !P3 ;  /* 0x50000000c20a7fae */ /* 0x000fe2000d92184a */
[----:B----4-:R-:W-:-:S02]  /*10e40*/  IMAD.WIDE R200, R184, 0x4, R210 ;  /* 0x00000004b8c87825 */ /* 0x010fc400078e02d2 */
[----:B------:R-:W4:Y:S01]  /*10e50*/  LDC R48, c[0x0][0x230] ;  /* 0x00008c00ff307b82 */ /* 0x000f220000000800 */
[----:B------:R3:W-:Y:S01]  /*10e60*/  STL.64 [R1+0x108], R198 ;  /* 0x000108c601007387 */ /* 0x0007e20000100a00 */
[----:B------:R-:W-:-:S03]  /*10e70*/  ISETP.GE.U32.AND P1, PT, R187, 0x7ffffe53, PT ;  /* 0x7ffffe53bb00780c */ /* 0x000fc60003f26070 */
[----:B------:R3:W-:Y:S01]  /*10e80*/  LDGSTS.E [R10+0x54000], desc[UR10][R198.64], !P3 ;  /* 0x54000000c60a7fae */ /* 0x0007e2000d92184a */
[----:B------:R-:W-:Y:S01]  /*10e90*/  IMAD.WIDE R202, R184, 0x4, R18 ;  /* 0x00000004b8ca7825 */ /* 0x000fe200078e0212 */
[----:B------:R-:W-:-:S03]  /*10ea0*/  ISETP.GE.U32.AND P3, PT, R185, 0x7ffffe52, PT ;  /* 0x7ffffe52b900780c */ /* 0x000fc60003f66070 */
[----:B------:R-:W-:-:S04]  /*10eb0*/  IMAD.WIDE R210, R184, 0x4, R52 ;  /* 0x00000004b8d27825 */ /* 0x000fc800078e0234 */
[----:B---3--:R-:W-:-:S04]  /*10ec0*/  IMAD.WIDE R198, R184, 0x4, R208 ;  /* 0x00000004b8c67825 */ /* 0x008fc800078e02d0 */
[----:B------:R-:W-:Y:S01]  /*10ed0*/  IMAD.WIDE R208, R184, 0x4, R30 ;  /* 0x00000004b8d07825 */ /* 0x000fe200078e021e */
[----:B------:R3:W-:Y:S01]  /*10ee0*/  LDGSTS.E [R10+0x50004], desc[UR10][R198.64], !P6 ;  /* 0x50004000c60a7fae */ /* 0x0007e2000f12184a */
[----:B------:R-:W4:Y:S02]  /*10ef0*/  LDC R31, c[0x0][0x230] ;  /* 0x00008c00ff1f7b82 */ /* 0x000f240000000800 */
[----:B------:R-:W-:Y:S01]  /*10f00*/  VIADD R187, R242, 0xfffffe90 ;  /* 0xfffffe90f2bb7836 */ /* 0x000fe20000000000 */
[----:B------:R3:W-:Y:S01]  /*10f10*/  STL.64 [R1+0x100], R198 ;  /* 0x000100c601007387 */ /* 0x0007e20000100a00 */
[----:B------:R-:W-:-:S03]  /*10f20*/  IMAD.WIDE R206, R184, 0x4, R32 ;  /* 0x00000004b8ce7825 */ /* 0x000fc600078e0220 */
[----:B------:R-:W-:Y:S01]  /*10f30*/  LDGSTS.E [R10+0x54004], desc[UR10][R200.64], !P6 ;  /* 0x54004000c80a7fae */ /* 0x000fe2000f12184a */
[----:B------:R-:W4:Y:S01]  /*10f40*/  LDC R30, c[0x0][0x230] ;  /* 0x00008c00ff1e7b82 */ /* 0x000f220000000800 */
[----:B------:R-:W-:Y:S02]  /*10f50*/  VIADD R185, R243, 0xfffffeaf ;  /* 0xfffffeaff3b97836 */ /* 0x000fe40000000000 */
[----:B------:R-:W-:Y:S01]  /*10f60*/  LDGSTS.E [R10+0x50008], desc[UR10][R202.64], !P5 ;  /* 0x50008000ca0a7fae */ /* 0x000fe2000e92184a */
[----:B------:R-:W-:Y:S01]  /*10f70*/  ISETP.GE.U32.AND P6, PT, R187, 0x7ffffe51, PT ;  /* 0x7ffffe51bb00780c */ /* 0x000fe20003fc6070 */
[C---:B---3--:R-:W-:Y:S02]  /*10f80*/  IMAD.WIDE R198, R184.reuse, 0x4, R62 ;  /* 0x00000004b8c67825 */ /* 0x048fe400078e023e */
[----:B------:R-:W-:Y:S01]  /*10f90*/  LDGSTS.E [R10+0x54008], desc[UR10][R204.64], !P5 ;  /* 0x54008000cc0a7fae */ /* 0x000fe2000e92184a */
[----:B------:R-:W3:Y:S01]  /*10fa0*/  LDC R33, c[0x0][0x230] ;  /* 0x00008c00ff217b82 */ /* 0x000ee20000000800 */
[----:B------:R-:W-:-:S02]  /*10fb0*/  IMAD.WIDE R242, R184, 0x4, R66 ;  /* 0x00000004b8f27825 */ /* 0x000fc400078e0242 */
[----:B------:R-:W-:Y:S01]  /*10fc0*/  LDGSTS.E [R10+0x5000c], desc[UR10][R210.64], !P2 ;  /* 0x5000c000d20a7fae */ /* 0x000fe2000d12184a */
[----:B------:R-:W-:Y:S01]  /*10fd0*/  ISETP.GE.U32.AND P5, PT, R185, 0x7ffffe70, PT ;  /* 0x7ffffe70b900780c */ /* 0x000fe20003fa6070 */
[----:B------:R-:W-:Y:S02]  /*10fe0*/  VIADD R18, R197, 0xfffffead ;  /* 0xfffffeadc5127836 */ /* 0x000fe40000000000 */
[----:B------:R2:W-:Y:S01]  /*10ff0*/  STL.64 [R1+0xf8], R208 ;  /* 0x0000f8d001007387 */ /* 0x0005e20000100a00 */
[----:B------:R-:W-:Y:S01]  /*11000*/  IADD3 R19, R193, -0x152, RZ ;  /* 0xfffffeaec1137810 */ /* 0x000fe20007ffe0ff */
[----:B------:R-:W3:Y:S02]  /*11010*/  LDC R32, c[0x0][0x230] ;  /* 0x00008c00ff207b82 */ /* 0x000ee40000000800 */
[----:B------:R2:W-:Y:S04]  /*11020*/  LDGSTS.E [R10+0x5400c], desc[UR10][R208.64], !P2 ;  /* 0x5400c000d00a7fae */ /* 0x0005e8000d12184a */
[----:B------:R1:W-:Y:S04]  /*11030*/  STL.64 [R1+0xf0], R206 ;  /* 0x0000f0ce01007387 */ /* 0x0003e80000100a00 */
[----:B------:R1:W-:Y:S01]  /*11040*/  LDGSTS.E [R10+0x58000], desc[UR10][R206.64], !P4 ;  /* 0x58000000ce0a7fae */ /* 0x0003e2000e12184a */
[----:B--2---:R-:W-:-:S03]  /*11050*/  IMAD.WIDE R208, R184, 0x4, R36 ;  /* 0x00000004b8d07825 */ /* 0x004fc600078e0224 */
[----:B------:R2:W-:Y:S01]  /*11060*/  STL.64 [R1+0xe8], R198 ;  /* 0x0000e8c601007387 */ /* 0x0005e20000100a00 */
[----:B------:R-:W-:Y:S01]  /*11070*/  ISETP.GE.U32.AND P2, PT, R19, 0x7ffffe6f, PT ;  /* 0x7ffffe6f1300780c */ /* 0x000fe20003f46070 */
[----:B------:R-:W3:Y:S02]  /*11080*/  LDC R37, c[0x0][0x230] ;  /* 0x00008c00ff257b82 */ /* 0x000ee40000000800 */
        /* <DEDUP_REMOVED lines=8> */
[----:B------:R-:W-:Y:S01]  /*11110*/  IADD3 R18, R196, -0x171, RZ ;  /* 0xfffffe8fc4127810 */ /* 0x000fe20007ffe0ff */
[----:B------:R-:W2:Y:S02]  /*11120*/  LDC R36, c[0x0][0x230] ;  /* 0x00008c00ff247b82 */ /* 0x000ea40000000800 */
[----:B------:R-:W-:Y:S01]  /*11130*/  LDGSTS.E [R10+0x5c004], desc[UR10][R208.64], !P1 ;  /* 0x5c004000d00a7fae */ /* 0x000fe2000c92184a */
[----:B------:R-:W-:-:S03]  /*11140*/  VIADD R19, R192, 0xfffffeac ;  /* 0xfffffeacc0137836 */ /* 0x000fc60000000000 */
[----:B------:R4:W-:Y:S01]  /*11150*/  STL.64 [R1+0xb8], R206 ;  /* 0x0000b8ce01007387 */ /* 0x0009e20000100a00 */
[C---:B------:R-:W-:Y:S01]  /*11160*/  IMAD.WIDE R196, R184.reuse, 0x4, R46 ;  /* 0x00000004b8c47825 */ /* 0x040fe200078e022e */
[----:B------:R-:W2:Y:S02]  /*11170*/  LDC R39, c[0x0][0x230] ;  /* 0x00008c00ff277b82 */ /* 0x000ea40000000800 */
[----:B------:R4:W-:Y:S01]  /*11180*/  LDGSTS.E [R10+0x58008], desc[UR10][R206.64], !P3 ;  /* 0x58008000ce0a7fae */ /* 0x0009e2000d92184a */
[----:B------:R-:W-:-:S03]  /*11190*/  IMAD.WIDE R192, R184, 0x4, R84 ;  /* 0x00000004b8c07825 */ /* 0x000fc600078e0254 */
[----:B------:R3:W-:Y:S04]  /*111a0*/  STL.64 [R1+0xb0], R198 ;  /* 0x0000b0c601007387 */ /* 0x0007e80000100a00 */
[----:B------:R3:W-:Y:S01]  /*111b0*/  LDGSTS.E [R10+0x5c008], desc[UR10][R198.64], !P3 ;  /* 0x5c008000c60a7fae */ /* 0x0007e2000d92184a */
[----:B------:R-:W-:Y:S01]  /*111c0*/  ISETP.GE.U32.AND P3, PT, R18, 0x7ffffe50, PT ;  /* 0x7ffffe501200780c */ /* 0x000fe20003f66070 */
[----:B----4-:R-:W-:Y:S01]  /*111d0*/  IMAD.WIDE R206, R184, 0x4, R78 ;  /* 0x00000004b8ce7825 */ /* 0x010fe200078e024e */
[----:B------:R-:W-:-:S03]  /*111e0*/  ISETP.GE.U32.AND P1, PT, R19, 0x7ffffe6d, PT ;  /* 0x7ffffe6d1300780c */ /* 0x000fc60003f26070 */
[----:B------:R-:W-:Y:S01]  /*111f0*/  VIADD R18, R49, 0xfffffe8d ;  /* 0xfffffe8d31127836 */ /* 0x000fe20000000000 */
[----:B------:R-:W-:Y:S01]  /*11200*/  LDGSTS.E [R10+0x5800c], desc[UR10][R206.64], !P6 ;  /* 0x5800c000ce0a7fae */ /* 0x000fe2000f12184a */
[----:B---3--:R-:W-:-:S03]  /*11210*/  IMAD.WIDE R198, R184, 0x4, R42 ;  /* 0x00000004b8c67825 */ /* 0x008fc600078e022a */
[----:B------:R-:W-:Y:S01]  /*11220*/  STL.64 [R1+0xa0], R206 ;  /* 0x0000a0ce01007387 */ /* 0x000fe20000100a00 */
[----:B------:R-:W-:-:S03]  /*11230*/  VIADD R19, R48, 0xfffffe8e ;  /* 0xfffffe8e30137836 */ /* 0x000fc60000000000 */
[----:B------:R3:W-:Y:S04]  /*11240*/  LDGSTS.E [R10+0x5c00c], desc[UR10][R198.64], !P6 ;  /* 0x5c00c000c60a7fae */ /* 0x0007e8000f12184a */
[----:B------:R4:W-:Y:S01]  /*11250*/  LDGSTS.E [R11+0x50000], desc[UR10][R196.64], !P5 ;  /* 0x50000000c40b7fae */ /* 0x0009e2000e92184a */
[----:B------:R-:W-:-:S03]  /*11260*/  ISETP.GE.U32.AND P6, PT, R19, 0x7ffffe4f, PT ;  /* 0x7ffffe4f1300780c */ /* 0x000fc60003fc6070 */
[----:B------:R3:W-:Y:S04]  /*11270*/  STL.64 [R1+0x98], R198 ;  /* 0x000098c601007387 */ /* 0x0007e80000100a00 */
[----:B------:R1:W-:Y:S01]  /*11280*/  LDGSTS.E [R11+0x54000], desc[UR10][R192.64], !P5 ;  /* 0x54000000c00b7fae */ /* 0x0003e2000e92184a */
[----:B------:R-:W-:Y:S01]  /*11290*/  ISETP.GE.U32.AND P5, PT, R18, 0x7ffffe4e, PT ;  /* 0x7ffffe4e1200780c */ /* 0x000fe20003fa6070 */
[----:B------:R-:W-:Y:S02]  /*112a0*/  VIADD R18, R31, 0xfffffeab ;  /* 0xfffffeab1f127836 */ /* 0x000fe40000000000 */
[----:B------:R4:W-:Y:S01]  /*112b0*/  STL.64 [R1+0x88], R196 ;  /* 0x000088c401007387 */ /* 0x0009e20000100a00 */
[----:B------:R-:W2:Y:S01]  /*112c0*/  LDC R31, c[0x0][0x230] ;  /* 0x00008c00ff1f7b82 */ /* 0x000ea20000000800 */
[----:B---3--:R-:W-:Y:S01]  /*112d0*/  IMAD.WIDE R198, R184, 0x4, R86 ;  /* 0x00000004b8c67825 */ /* 0x008fe200078e0256 */
[----:B------:R-:W-:Y:S01]  /*112e0*/  IADD3 R19, R30, -0x174, RZ ;  /* 0xfffffe8c1e137810 */ /* 0x000fe20007ffe0ff */
[----:B------:R1:W-:Y:S02]  /*112f0*/  STL.64 [R1+0x80], R192 ;  /* 0x000080c001007387 */ /* 0x0003e40000100a00 */
[----:B------:R-:W-:-:S03]  /*11300*/  IMAD.WIDE R244, R184, 0x4, R58 ;  /* 0x00000004b8f47825 */ /* 0x000fc600078e023a */
[----:B------:R-:W3:Y:S01]  /*11310*/  LDC R30, c[0x0][0x230] ;  /* 0x00008c00ff1e7b82 */ /* 0x000ee20000000800 */
[----:B------:R1:W-:Y:S01]  /*11320*/  LDGSTS.E [R11+0x50004], desc[UR10][R198.64], !P2 ;  /* 0x50004000c60b7fae */ /* 0x0003e2000d12184a */
[----:B----4-:R-:W-:-:S05]  /*11330*/  IMAD.WIDE R196, R184, 0x4, R54 ;  /* 0x00000004b8c47825 */ /* 0x010fca00078e0236 */
[----:B------:R4:W-:Y:S01]  /*11340*/  LDGSTS.E [R11+0x54004], desc[UR10][R196.64], !P2 ;  /* 0x54004000c40b7fae */ /* 0x0009e2000d12184a */
[----:B------:R-:W-:Y:S01]  /*11350*/  ISETP.GE.U32.AND P2, PT, R19, 0x7ffffe4d, PT ;  /* 0x7ffffe4d1300780c */ /* 0x000fe20003f46070 */
[C---:B-1----:R-:W-:Y:S02]  /*11360*/  IMAD.WIDE R192, R184.reuse, 0x4, R92 ;  /* 0x00000004b8c07825 */ /* 0x042fe400078e025c */
[----:B------:R1:W-:Y:S02]  /*11370*/  STL.64 [R1+0x78], R198 ;  /* 0x000078c601007387 */ /* 0x0003e40000100a00 */
[----:B------:R-:W-:Y:S02]  /*11380*/  VIADD R19, R33, 0xfffffeaa ;  /* 0xfffffeaa21137836 */ /* 0x000fe40000000000 */
[----:B------:R-:W3:Y:S01]  /*11390*/  LDC R33, c[0x0][0x230] ;  /* 0x00008c00ff217b82 */ /* 0x000ee20000000800 */
[C---:B------:R-:W-:Y:S01]  /*113a0*/  IMAD.WIDE R206, R184.reuse, 0x4, R94 ;  /* 0x00000004b8ce7825 */ /* 0x040fe200078e025e */
[----:B------:R4:W-:Y:S04]  /*113b0*/  STL.64 [R1+0x70], R196 ;  /* 0x000070c401007387 */ /* 0x0009e80000100a00 */
[----:B------:R-:W-:Y:S01]  /*113c0*/  LDGSTS.E [R11+0x50008], desc[UR10][R244.64], !P4 ;  /* 0x50008000f40b7fae */ /* 0x000fe2000e12184a */
[----:B-1----:R-:W-:-:S03]  /*113d0*/  IMAD.WIDE R198, R184, 0x4, R70 ;  /* 0x00000004b8c67825 */ /* 0x002fc600078e0246 */
[----:B------:R1:W-:Y:S04]  /*113e0*/  STL.64 [R1+0x68], R192 ;  /* 0x000068c001007387 */ /* 0x0003e80000100a00 */
[----:B------:R1:W-:Y:S01]  /*113f0*/  LDGSTS.E [R11+0x54008], desc[UR10][R192.64], !P4 ;  /* 0x54008000c00b7fae */ /* 0x0003e2000e12184a */
[----:B----4-:R-:W-:Y:S01]  /*11400*/  IMAD.WIDE R196, R184, 0x4, R74 ;  /* 0x00000004b8c47825 */ /* 0x010fe200078e024a */
[----:B------:R-:W-:Y:S02]  /*11410*/  ISETP.GE.U32.AND P4, PT, R18, 0x7ffffe6c, PT ;  /* 0x7ffffe6c1200780c */ /* 0x000fe40003f86070 */
[----:B------:R-:W-:Y:S01]  /*11420*/  IADD3 R18, R38, -0x157, RZ ;  /* 0xfffffea926127810 */ /* 0x000fe20007ffe0ff */
[----:B------:R4:W-:Y:S01]  /*11430*/  STL.64 [R1+0x60], R206 ;  /* 0x000060ce01007387 */ /* 0x0009e20000100a00 */
[C---:B------:R-:W-:Y:S01]  /*11440*/  IMAD.WIDE R250, R184.reuse, 0x4, R96 ;  /* 0x00000004b8fa7825 */ /* 0x040fe200078e0260 */
[----:B------:R-:W3:Y:S02]  /*11450*/  LDC R38, c[0x0][0x230] ;  /* 0x00008c00ff267b82 */ /* 0x000ee40000000800 */
[----:B------:R4:W-:Y:S01]  /*11460*/  LDGSTS.E [R11+0x5000c], desc[UR10][R206.64], !P1 ;  /* 0x5000c000ce0b7fae */ /* 0x0009e2000c92184a */
[----:B-1----:R-:W-:-:S03]  /*11470*/  IMAD.WIDE R192, R184, 0x4, R100 ;  /* 0x00000004b8c07825 */ /* 0x002fc600078e0264 */
[----:B------:R1:W-:Y:S04]  /*11480*/  STL.64 [R1+0x58], R198 ;  /* 0x000058c601007387 */ /* 0x0003e80000100a00 */
[----:B------:R1:W-:Y:S01]  /*11490*/  LDGSTS.E [R11+0x5400c], desc[UR10][R198.64], !P1 ;  /* 0x5400c000c60b7fae */ /* 0x0003e2000c92184a */
[----:B------:R-:W-:Y:S01]  /*114a0*/  ISETP.GE.U32.AND P1, PT, R19, 0x7ffffe6b, PT ;  /* 0x7ffffe6b1300780c */ /* 0x000fe20003f26070 */
[----:B----4-:R-:W-:Y:S02]  /*114b0*/  IMAD.WIDE R206, R184, 0x4, R102 ;  /* 0x00000004b8ce7825 */ /* 0x010fe400078e0266 */
[----:B------:R4:W-:Y:S04]  /*114c0*/  STL.64 [R1+0x50], R196 ;  /* 0x000050c401007387 */ /* 0x0009e80000100a00 */
[----:B------:R4:W-:Y:S01]  /*114d0*/  LDGSTS.E [R11+0x58000], desc[UR10][R196.64], !P3 ;  /* 0x58000000c40b7fae */ /* 0x0009e2000d92184a */
[----:B------:R-:W-:-:S02]  /*114e0*/  VIADD R19, R32, 0xfffffea8 ;  /* 0xfffffea820137836 */ /* 0x000fc40000000000 */
[----:B-1----:R-:W-:Y:S01]  /*114f0*/  IMAD.WIDE R198, R184, 0x4, R80 ;  /* 0x00000004b8c67825 */ /* 0x002fe200078e0250 */
[----:B------:R1:W-:Y:S01]  /*11500*/  STL.64 [R1+0x48], R192 ;  /* 0x000048c001007387 */ /* 0x0003e20000100a00 */
[----:B------:R-:W3:Y:S03]  /*11510*/  LDC R32, c[0x0][0x230] ;  /* 0x00008c00ff207b82 */ /* 0x000ee60000000800 */
[----:B------:R1:W-:Y:S01]  /*11520*/  LDGSTS.E [R11+0x5c000], desc[UR10][R192.64], !P3 ;  /* 0x5c000000c00b7fae */ /* 0x0003e2000d92184a */
[----:B------:R-:W-:Y:S01]  /*11530*/  ISETP.GE.U32.AND P3, PT, R18, 0x7ffffe6a, PT ;  /* 0x7ffffe6a1200780c */ /* 0x000fe20003f66070 */
[----:B------:R-:W-:Y:S02]  /*11540*/  VIADD R18, R37, 0xfffffe8b ;  /* 0xfffffe8b25127836 */ /* 0x000fe40000000000 */
[C---:B----4-:R-:W-:Y:S01]  /*11550*/  IMAD.WIDE R196, R184.reuse, 0x4, R82 ;  /* 0x00000004b8c47825 */ /* 0x050fe200078e0252 */
[----:B------:R4:W-:Y:S01]  /*11560*/  STL.64 [R1+0x40], R206 ;  /* 0x000040ce01007387 */ /* 0x0009e20000100a00 */
[----:B------:R-:W3:Y:S03]  /*11570*/  LDC R37, c[0x0][0x230] ;  /* 0x00008c00ff257b82 */ /* 0x000ee60000000800 */
[----:B------:R4:W-:Y:S01]  /*11580*/  LDGSTS.E [R11+0x58004], desc[UR10][R206.64], !P6 ;  /* 0x58004000ce0b7fae */ /* 0x0009e2000f12184a */
[----:B-1----:R-:W-:-:S03]  /*11590*/  IMAD.WIDE R192, R184, 0x4, R108 ;  /* 0x00000004b8c07825 */ /* 0x002fc600078e026c */
[----:B------:R1:W-:Y:S04]  /*115a0*/  STL.64 [R1+0x38], R198 ;  /* 0x000038c601007387 */ /* 0x0003e80000100a00 */
[----:B------:R1:W-:Y:S01]  /*115b0*/  LDGSTS.E [R11+0x5c004], desc[UR10][R198.64], !P6 ;  /* 0x5c004000c60b7fae */ /* 0x0003e2000f12184a */
[----:B------:R-:W-:Y:S01]  /*115c0*/  ISETP.GE.U32.AND P6, PT, R19, 0x7ffffe69, PT ;  /* 0x7ffffe691300780c */ /* 0x000fe20003fc6070 */
[C---:B----4-:R-:W-:Y:S02]  /*115d0*/  IMAD.WIDE R206, R184.reuse, 0x4, R110 ;  /* 0x00000004b8ce7825 */ /* 0x050fe400078e026e */
[----:B------:R4:W-:Y:S01]  /*115e0*/  STL.64 [R1+0x30], R196 ;  /* 0x000030c401007387 */ /* 0x0009e20000100a00 */
[----:B--2---:R-:W-:Y:S02]  /*115f0*/  IADD3 R19, R31, -0x176, RZ ;  /* 0xfffffe8a1f137810 */ /* 0x004fe40007ffe0ff */
[----:B------:R-:W2:Y:S01]  /*11600*/  LDC R31, c[0x0][0x230] ;  /* 0x00008c00ff1f7b82 */ /* 0x000ea20000000800 */
[----:B------:R4:W-:Y:S01]  /*11610*/  LDGSTS.E [R11+0x58008], desc[UR10][R196.64], !P5 ;  /* 0x58008000c40b7fae */ /* 0x0009e2000e92184a */
[----:B-1----:R-:W-:-:S03]  /*11620*/  IMAD.WIDE R198, R184, 0x4, R88 ;  /* 0x00000004b8c67825 */ /* 0x002fc600078e0258 */
[----:B------:R1:W-:Y:S04]  /*11630*/  STL.64 [R1+0x28], R192 ;  /* 0x000028c001007387 */ /* 0x0003e80000100a00 */
[----:B------:R1:W-:Y:S01]  /*11640*/  LDGSTS.E [R11+0x5c008], desc[UR10][R192.64], !P5 ;  /* 0x5c008000c00b7fae */ /* 0x0003e2000e92184a */
[----:B------:R-:W-:Y:S01]  /*11650*/  ISETP.GE.U32.AND P5, PT, R18, 0x7ffffe4c, PT ;  /* 0x7ffffe4c1200780c */ /* 0x000fe20003fa6070 */
[----:B------:R-:W-:Y:S02]  /*11660*/  VIADD R18, R36, 0xfffffe89 ;  /* 0xfffffe8924127836 */ /* 0x000fe40000000000 */
[C---:B----4-:R-:W-:Y:S01]  /*11670*/  IMAD.WIDE R196, R184.reuse, 0x4, R90 ;  /* 0x00000004b8c47825 */ /* 0x050fe200078e025a */
[----:B------:R-:W-:Y:S01]  /*11680*/  LDGSTS.E [R11+0x5800c], desc[UR10][R206.64], !P2 ;  /* 0x5800c000ce0b7fae */ /* 0x000fe2000d12184a */
[----:B------:R-:W4:Y:S03]  /*11690*/  LDC R36, c[0x0][0x230] ;  /* 0x00008c00ff247b82 */ /* 0x000f260000000800 */
[----:B------:R-:W-:Y:S01]  /*116a0*/  LDGSTS.E [R11+0x5c00c], desc[UR10][R198.64], !P2 ;  /* 0x5c00c000c60b7fae */ /* 0x000fe2000d12184a */
[----:B-1----:R-:W-:Y:S01]  /*116b0*/  IMAD.WIDE R192, R184, 0x4, R116 ;  /* 0x00000004b8c07825 */ /* 0x002fe200078e0274 */
[----:B------:R-:W-:-:S02]  /*116c0*/  ISETP.GE.U32.AND P2, PT, R19, 0x7ffffe4b, PT ;  /* 0x7ffffe4b1300780c */ /* 0x000fc40003f46070 */
[----:B------:R-:W-:Y:S01]  /*116d0*/  LDGSTS.E [R12+0x50000], desc[UR10][R196.64], !P4 ;  /* 0x50000000c40c7fae */ /* 0x000fe2000e12184a */
[----:B---3--:R-:W-:-:S03]  /*116e0*/  VIADD R19, R30, 0xfffffe88 ;  /* 0xfffffe881e137836 */ /* 0x008fc60000000000 */
[----:B------:R1:W-:Y:S01]  /*116f0*/  LDGSTS.E [R12+0x54000], desc[UR10][R192.64], !P4 ;  /* 0x54000000c00c7fae */ /* 0x0003e2000e12184a */
[----:B------:R-:W-:Y:S01]  /*11700*/  ISETP.GE.U32.AND P4, PT, R18, 0x7ffffe4a, PT ;  /* 0x7ffffe4a1200780c */ /* 0x000fe20003f86070 */
[----:B------:R-:W3:Y:S01]  /*11710*/  LDC R30, c[0x0][0x230] ;  /* 0x00008c00ff1e7b82 */ /* 0x000ee20000000800 */
[----:B------:R-:W-:Y:S01]  /*11720*/  IADD3 R18, R33, -0x159, RZ ;  /* 0xfffffea721127810 */ /* 0x000fe20007ffe0ff */
[----:B------:R-:W-:Y:S04]  /*11730*/  STL.64 [R1+0x20], R206 ;  /* 0x000020ce01007387 */ /* 0x000fe80000100a00 */
[----:B------:R-:W-:Y:S02]  /*11740*/  STL.64 [R1+0x18], R198 ;  /* 0x000018c601007387 */ /* 0x000fe40000100a00 */
[----:B------:R-:W3:Y:S02]  /*11750*/  LDC R33, c[0x0][0x230] ;  /* 0x00008c00ff217b82 */ /* 0x000ee40000000800 */
[----:B------:R-:W-:Y:S01]  /*11760*/  STL.64 [R1+0x10], R196 ;  /* 0x000010c401007387 */ /* 0x000fe20000100a00 */
[----:B------:R-:W-:-:S03]  /*11770*/  IMAD.WIDE R246, R184, 0x4, R98 ;  /* 0x00000004b8f67825 */ /* 0x000fc600078e0262 */
[----:B------:R1:W-:Y:S01]  /*11780*/  STL.64 [R1+0x8], R192 ;  /* 0x000008c001007387 */ /* 0x0003e20000100a00 */
[----:B------:R-:W-:-:S04]  /*11790*/  IMAD.WIDE R242, R184, 0x4, R124 ;  /* 0x00000004b8f27825 */ /* 0x000fc800078e027c */
[----:B-1----:R-:W-:-:S05]  /*117a0*/  IMAD.WIDE R192, R184, 0x4, R118 ;  /* 0x00000004b8c07825 */ /* 0x002fca00078e0276 */
[----:B------:R1:W-:Y:S04]  /*117b0*/  LDGSTS.E [R12+0x50004], desc[UR10][R192.64], !P1 ;  /* 0x50004000c00c7fae */ /* 0x0003e8000c92184a */
[----:B------:R-:W-:Y:S01]  /*117c0*/  LDGSTS.E [R12+0x54004], desc[UR10][R250.64], !P1 ;  /* 0x54004000fa0c7fae */ /* 0x000fe2000c92184a */
[----:B------:R-:W-:Y:S01]  /*117d0*/  ISETP.GE.U32.AND P1, PT, R19, 0x7ffffe49, PT ;  /* 0x7ffffe491300780c */ /* 0x000fe20003f26070 */
[----:B------:R-:W-:Y:S02]  /*117e0*/  VIADD R19, R32, 0xfffffea6 ;  /* 0xfffffea620137836 */ /* 0x000fe40000000000 */
[----:B------:R-:W-:Y:S01]  /*117f0*/  LDGSTS.E [R12+0x50008], desc[UR10][R246.64], !P3 ;  /* 0x50008000f60c7fae */ /* 0x000fe2000d92184a */
[----:B------:R-:W1:Y:S03]  /*11800*/  LDC R32, c[0x0][0x230] ;  /* 0x00008c00ff207b82 */ /* 0x000e660000000800 */
[----:B------:R-:W-:Y:S01]  /*11810*/  LDGSTS.E [R12+0x54008], desc[UR10][R242.64], !P3 ;  /* 0x54008000f20c7fae */ /* 0x000fe2000d92184a */
[----:B------:R-:W-:Y:S01]  /*11820*/  ISETP.GE.U32.AND P3, PT, R18, 0x7ffffe68, PT ;  /* 0x7ffffe681200780c */ /* 0x000fe20003f66070 */
[----:B------:R-:W-:-:S02]  /*11830*/  VIADD R18, R37, 0xfffffea5 ;  /* 0xfffffea525127836 */ /* 0x000fc40000000000 */
[----:B------:R-:W-:Y:S01]  /*11840*/  LDGSTS.E [R12+0x5000c], desc[UR10][R212.64], !P6 ;  /* 0x5000c000d40c7fae */ /* 0x000fe2000f12184a */
[----:B------:R-:W1:Y:S03]  /*11850*/  LDC R37, c[0x0][0x230] ;  /* 0x00008c00ff257b82 */ /* 0x000e660000000800 */
[----:B------:R-:W-:Y:S01]  /*11860*/  LDGSTS.E [R12+0x5400c], desc[UR10][R104.64], !P6 ;  /* 0x5400c000680c7fae */ /* 0x000fe2000f12184a */
[----:B------:R-:W-:-:S03]  /*11870*/  ISETP.GE.U32.AND P6, PT, R19, 0x7ffffe67, PT ;  /* 0x7ffffe671300780c */ /* 0x000fc60003fc6070 */
[----:B------:R-:W-:Y:S01]  /*11880*/  LDGSTS.E [R12+0x58000], desc[UR10][R106.64], !P5 ;  /* 0x580000006a0c7fae */ /* 0x000fe2000e92184a */
[----:B--2---:R-:W-:-:S03]  /*11890*/  IADD3 R19, R31, -0x15c, RZ ;  /* 0xfffffea41f137810 */ /* 0x004fc60007ffe0ff */
[----:B------:R-:W-:Y:S01]  /*118a0*/  LDGSTS.E [R12+0x5c000], desc[UR10][R218.64], !P5 ;  /* 0x5c000000da0c7fae */ /* 0x000fe2000e92184a */
[----:B------:R-:W-:Y:S01]  /*118b0*/  ISETP.GE.U32.AND P5, PT, R18, 0x7ffffe66, PT ;  /* 0x7ffffe661200780c */ /* 0x000fe20003fa6070 */
[----:B----4-:R-:W-:Y:S02]  /*118c0*/  VIADD R18, R36, 0xfffffe87 ;  /* 0xfffffe8724127836 */ /* 0x010fe40000000000 */
[----:B------:R-:W-:Y:S01]  /*118d0*/  LDGSTS.E [R12+0x58004], desc[UR10][R220.64], !P2 ;  /* 0x58004000dc0c7fae */ /* 0x000fe2000d12184a */
[----:B------:R-:W-:Y:S01]  /*118e0*/  IMAD.WIDE R122, R184, 0x4, R122 ;  /* 0x00000004b87a7825 */ /* 0x000fe200078e027a */
[----:B------:R-:W2:Y:S02]  /*118f0*/  LDC R36, c[0x0][0x230] ;  /* 0x00008c00ff247b82 */ /* 0x000ea40000000800 */
[----:B------:R-:W-:Y:S01]  /*11900*/  LDGSTS.E [R12+0x5c004], desc[UR10][R112.64], !P2 ;  /* 0x5c004000700c7fae */ /* 0x000fe2000d12184a */
[----:B------:R-:W-:Y:S01]  /*11910*/  ISETP.GE.U32.AND P2, PT, R19, 0x7ffffe65, PT ;  /* 0x7ffffe651300780c */ /* 0x000fe20003f46070 */
[----:B---3--:R-:W-:-:S02]  /*11920*/  VIADD R19, R30, 0xfffffe86 ;  /* 0xfffffe861e137836 */ /* 0x008fc40000000000 */
[----:B------:R-:W-:Y:S01]  /*11930*/  LDGSTS.E [R12+0x58008], desc[UR10][R114.64], !P4 ;  /* 0x58008000720c7fae */ /* 0x000fe2000e12184a */
[----:B------:R-:W-:-:S03]  /*11940*/  IMAD.WIDE R30, R184, 0x4, R16 ;  /* 0x00000004b81e7825 */ /* 0x000fc600078e0210 */
[----:B------:R-:W-:Y:S01]  /*11950*/  LDGSTS.E [R12+0x5c008], desc[UR10][R222.64], !P4 ;  /* 0x5c008000de0c7fae */ /* 0x000fe2000e12184a */
[----:B------:R-:W-:Y:S02]  /*11960*/  ISETP.GE.U32.AND P4, PT, R18, 0x7ffffe48, PT ;  /* 0x7ffffe481200780c */ /* 0x000fe40003f86070 */
[----:B------:R-:W-:Y:S01]  /*11970*/  IADD3 R18, R33, -0x17b, RZ ;  /* 0xfffffe8521127810 */ /* 0x000fe20007ffe0ff */
[----:B------:R-:W-:Y:S04]  /*11980*/  LDGSTS.E [R12+0x5800c], desc[UR10][R224.64], !P1 ;  /* 0x5800c000e00c7fae */ /* 0x000fe8000c92184a */
[----:B------:R-:W-:Y:S04]  /*11990*/  LDGSTS.E [R12+0x5c00c], desc[UR10][R120.64], !P1 ;  /* 0x5c00c000780c7fae */ /* 0x000fe8000c92184a */
[----:B------:R-:W-:Y:S04]  /*119a0*/  LDGSTS.E [R13+0x50000], desc[UR10][R122.64], !P3 ;  /* 0x500000007a0d7fae */ /* 0x000fe8000d92184a */
[----:B------:R-:W-:Y:S01]  /*119b0*/  LDGSTS.E [R13+0x54000], desc[UR10][R30.64], !P3 ;  /* 0x540000001e0d7fae */ /* 0x000fe2000d92184a */
[----:B------:R-:W-:-:S02]  /*119c0*/  ISETP.GE.U32.AND P3, PT, R18, 0x7ffffe46, PT ;  /* 0x7ffffe461200780c */ /* 0x000fc40003f66070 */
[----:B------:R-:W3:Y:S01]  /*119d0*/  LDC R18, c[0x0][0x230] ;  /* 0x00008c00ff127b82 */ /* 0x000ee20000000800 */
[----:B------:R-:W-:-:S04]  /*119e0*/  IMAD.WIDE R226, R184, 0x4, R226 ;  /* 0x00000004b8e27825 */ /* 0x000fc800078e02e2 */
[C---:B------:R-:W-:Y:S01]  /*119f0*/  IMAD.WIDE R214, R184.reuse, 0x4, R214 ;  /* 0x00000004b8d67825 */ /* 0x040fe200078e02d6 */
[----:B------:R-:W-:Y:S03]  /*11a00*/  LDGSTS.E [R13+0x50004], desc[UR10][R226.64], !P6 ;  /* 0x50004000e20d7fae */ /* 0x000fe6000f12184a */
[C---:B------:R-:W-:Y:S01]  /*11a10*/  IMAD.WIDE R216, R184.reuse, 0x4, R216 ;  /* 0x00000004b8d87825 */ /* 0x040fe200078e02d8 */
[----:B------:R-:W-:Y:S03]  /*11a20*/  LDGSTS.E [R13+0x54004], desc[UR10][R214.64], !P6 ;  /* 0x54004000d60d7fae */ /* 0x000fe6000f12184a */
[----:B------:R-:W-:Y:S01]  /*11a30*/  IMAD.WIDE R228, R184, 0x4, R228 ;  /* 0x00000004b8e47825 */ /* 0x000fe200078e02e4 */
[----:B------:R-:W-:Y:S03]  /*11a40*/  LDGSTS.E [R13+0x50008], desc[UR10][R216.64], !P5 ;  /* 0x50008000d80d7fae */ /* 0x000fe6000e92184a */
[----:B-1----:R-:W-:Y:S01]  /*11a50*/  VIADD R16, R37, 0xfffffea3 ;  /* 0xfffffea325107836 */ /* 0x002fe20000000000 */
[----:B------:R-:W-:Y:S01]  /*11a60*/  LDGSTS.E [R13+0x54008], desc[UR10][R228.64], !P5 ;  /* 0x54008000e40d7fae */ /* 0x000fe2000e92184a */
[----:B------:R-:W-:-:S02]  /*11a70*/  VIADD R17, R32, 0xfffffe84 ;  /* 0xfffffe8420117836 */ /* 0x000fc40000000000 */
[----:B------:R-:W-:Y:S01]  /*11a80*/  IMAD.WIDE R230, R184, 0x4, R230 ;  /* 0x00000004b8e67825 */ /* 0x000fe200078e02e6 */
[----:B------:R-:W-:Y:S01]  /*11a90*/  ISETP.GE.U32.AND P1, PT, R19, 0x7ffffe47, PT ;  /* 0x7ffffe471300780c */ /* 0x000fe20003f26070 */
[----:B------:R-:W1:Y:S01]  /*11aa0*/  S2R R249, SR_TID.X ;  /* 0x0000000000f97919 */ /* 0x000e620000002100 */
[----:B------:R-:W-:Y:S01]  /*11ab0*/  ISETP.GE.U32.AND P5, PT, R16, 0x7ffffe64, PT ;  /* 0x7ffffe641000780c */ /* 0x000fe20003fa6070 */
[----:B------:R-:W-:Y:S01]  /*11ac0*/  IMAD.WIDE R32, R184, 0x4, R20 ;  /* 0x00000004b8207825 */ /* 0x000fe200078e0214 */
[----:B------:R-:W4:Y:S01]  /*11ad0*/  LDC R19, c[0x0][0x230] ;  /* 0x00008c00ff137b82 */ /* 0x000f220000000800 */
[----:B--2---:R-:W-:Y:S01]  /*11ae0*/  IADD3 R16, R36, -0x15e, RZ ;  /* 0xfffffea224107810 */ /* 0x004fe20007ffe0ff */
[----:B------:R-:W-:Y:S04]  /*11af0*/  LDGSTS.E [R13+0x5000c], desc[UR10][R230.64], !P2 ;  /* 0x5000c000e60d7fae */ /* 0x000fe8000d12184a */
[----:B------:R-:W-:Y:S01]  /*11b00*/  LDGSTS.E [R13+0x5400c], desc[UR10][R32.64], !P2 ;  /* 0x5400c000200d7fae */ /* 0x000fe2000d12184a */
[----:B------:R-:W-:Y:S01]  /*11b10*/  ISETP.GE.U32.AND P2, PT, R16, 0x7ffffe63, PT ;  /* 0x7ffffe631000780c */ /* 0x000fe20003f46070 */
[----:B---3--:R-:W-:Y:S01]  /*11b20*/  VIADD R16, R18, 0xfffffea1 ;  /* 0xfffffea112107836 */ /* 0x008fe20000000000 */
[----:B------:R-:W2:Y:S08]  /*11b30*/  LDC R20, c[0x0][0x230] ;  /* 0x00008c00ff147b82 */ /* 0x000eb00000000800 */
[----:B------:R-:W3:Y:S01]  /*11b40*/  LDC R18, c[0x0][0x230] ;  /* 0x00008c00ff127b82 */ /* 0x000ee20000000800 */
[----:B------:R-:W-:Y:S01]  /*11b50*/  IMAD.WIDE R36, R184, 0x4, R22 ;  /* 0x00000004b8247825 */ /* 0x000fe200078e0216 */
[----:B------:R-:W-:-:S03]  /*11b60*/  ISETP.GE.U32.AND P6, PT, R17, 0x7ffffe45, PT ;  /* 0x7ffffe451100780c */ /* 0x000fc60003fc6070 */
[C---:B------:R-:W-:Y:S01]  /*11b70*/  IMAD.WIDE R24, R184.reuse, 0x4, R24 ;  /* 0x00000004b8187825 */ /* 0x040fe200078e0218 */
[----:B------:R-:W-:Y:S02]  /*11b80*/  LDGSTS.E [R13+0x58000], desc[UR10][R36.64], !P4 ;  /* 0x58000000240d7fae */ /* 0x000fe4000e12184a */
[----:B------:R-:W2:Y:S01]  /*11b90*/  LDC R21, c[0x0][0x230] ;  /* 0x00008c00ff157b82 */ /* 0x000ea20000000800 */
[C---:B------:R-:W-:Y:S01]  /*11ba0*/  IMAD.WIDE R26, R184.reuse, 0x4, R26 ;  /* 0x00000004b81a7825 */ /* 0x040fe200078e021a */
[----:B------:R-:W-:Y:S03]  /*11bb0*/  LDGSTS.E [R13+0x5c000], desc[UR10][R24.64], !P4 ;  /* 0x5c000000180d7fae */ /* 0x000fe6000e12184a */
[----:B------:R-:W-:Y:S01]  /*11bc0*/  IMAD.WIDE R28, R184, 0x4, R28 ;  /* 0x00000004b81c7825 */ /* 0x000fe200078e021c */
[----:B------:R-:W-:Y:S01]  /*11bd0*/  ISETP.GE.U32.AND P4, PT, R16, 0x7ffffe62, PT ;  /* 0x7ffffe621000780c */ /* 0x000fe20003f86070 */
[----:B------:R-:W-:Y:S02]  /*11be0*/  LDGSTS.E [R13+0x58004], desc[UR10][R26.64], !P1 ;  /* 0x580040001a0d7fae */ /* 0x000fe4000c92184a */
[C---:B------:R-:W-:Y:S01]  /*11bf0*/  IMAD.WIDE R34, R184.reuse, 0x4, R34 ;  /* 0x00000004b8227825 */ /* 0x040fe200078e0222 */
[----:B------:R-:W-:Y:S01]  /*11c00*/  IADD3 R16, R39, -0x17d, RZ ;  /* 0xfffffe8327107810 */ /* 0x000fe20007ffe0ff */
[----:B------:R-:W-:Y:S02]  /*11c10*/  LDGSTS.E [R13+0x5c004], desc[UR10][R28.64], !P1 ;  /* 0x5c0040001c0d7fae */ /* 0x000fe4000c92184a */
[----:B------:R-:W-:-:S04]  /*11c20*/  IMAD.WIDE R40, R184, 0x4, R40 ;  /* 0x00000004b8287825 */ /* 0x000fc800078e0228 */
[C---:B------:R-:W-:Y:S01]  /*11c30*/  IMAD.WIDE R44, R184.reuse, 0x4, R44 ;  /* 0x00000004b82c7825 */ /* 0x040fe200078e022c */
[----:B------:R-:W-:Y:S03]  /*11c40*/  LDGSTS.E [R13+0x58008], desc[UR10][R34.64], !P3 ;  /* 0x58008000220d7fae */ /* 0x000fe6000d92184a */
[C---:B------:R-:W-:Y:S01]  /*11c50*/  IMAD.WIDE R50, R184.reuse, 0x4, R50 ;  /* 0x00000004b8327825 */ /* 0x040fe200078e0232 */
[----:B------:R-:W-:Y:S03]  /*11c60*/  LDGSTS.E [R13+0x5c008], desc[UR10][R40.64], !P3 ;  /* 0x5c008000280d7fae */ /* 0x000fe6000d92184a */
[----:B------:R-:W-:Y:S01]  /*11c70*/  IMAD.WIDE R56, R184, 0x4, R56 ;  /* 0x00000004b8387825 */ /* 0x000fe200078e0238 */
[----:B------:R-:W-:Y:S01]  /*11c80*/  ISETP.GE.U32.AND P3, PT, R16, 0x7ffffe44, PT ;  /* 0x7ffffe441000780c */ /* 0x000fe20003f66070 */
[----:B------:R-:W-:Y:S02]  /*11c90*/  LDGSTS.E [R13+0x5800c], desc[UR10][R44.64], !P6 ;  /* 0x5800c0002c0d7fae */ /* 0x000fe4000f12184a */
[----:B------:R-:W-:Y:S01]  /*11ca0*/  IMAD.WIDE R60, R184, 0x4, R60 ;  /* 0x00000004b83c7825 */ /* 0x000fe200078e023c */
[----:B-1----:R-:W-:Y:S01]  /*11cb0*/  LOP3.LUT R249, R249, 0x3f, RZ, 0xc0, !PT ;  /* 0x0000003ff9f97812 */ /* 0x002fe200078ec0ff */
[----:B------:R-:W-:Y:S01]  /*11cc0*/  LDGSTS.E [R13+0x5c00c], desc[UR10][R50.64], !P6 ;  /* 0x5c00c000320d7fae */ /* 0x000fe2000f12184a */
[----:B------:R-:W1:Y:S01]  /*11cd0*/  LDC R22, c[0x0][0x230] ;  /* 0x00008c00ff167b82 */ /* 0x000e620000000800 */
[----:B----4-:R-:W-:-:S02]  /*11ce0*/  VIADD R17, R19, 0xfffffea0 ;  /* 0xfffffea013117836 */ /* 0x010fc40000000000 */
[----:B------:R-:W-:Y:S01]  /*11cf0*/  VIADD R16, R38, 0xfffffe82 ;  /* 0xfffffe8226107836 */ /* 0x000fe20000000000 */
[----:B------:R-:W-:Y:S02]  /*11d00*/  LDGSTS.E [R9+0x50000], desc[UR10][R56.64], !P5 ;  /* 0x5000000038097fae */ /* 0x000fe4000e92184a */
[----:B------:R-:W-:Y:S01]  /*11d10*/  ISETP.GE.U32.AND P1, PT, R17, 0x7ffffe61, PT ;  /* 0x7ffffe611100780c */ /* 0x000fe20003f26070 */
[----:B---3--:R-:W-:Y:S02]  /*11d20*/  VIADD R17, R18, 0xfffffe80 ;  /* 0xfffffe8012117836 */ /* 0x008fe40000000000 */
[----:B------:R-:W-:Y:S01]  /*11d30*/  IMAD.WIDE R64, R184, 0x4, R64 ;  /* 0x00000004b8407825 */ /* 0x000fe200078e0240 */
[----:B------:R-:W-:Y:S01]  /*11d40*/  ISETP.GE.U32.AND P6, PT, R16, 0x7ffffe43, PT ;  /* 0x7ffffe431000780c */ /* 0x000fe20003fc6070 */
[----:B------:R-:W-:Y:S02]  /*11d50*/  LDGSTS.E [R9+0x54000], desc[UR10][R60.64], !P5 ;  /* 0x540000003c097fae */ /* 0x000fe4000e92184a */
[----:B------:R-:W-:Y:S01]  /*11d60*/  IMAD.WIDE R68, R184, 0x4, R68 ;  /* 0x00000004b8447825 */ /* 0x000fe200078e0244 */
[----:B--2---:R-:W-:Y:S01]  /*11d70*/  IADD3 R16, R20, -0x17f, RZ ;  /* 0xfffffe8114107810 */ /* 0x004fe20007ffe0ff */
[----:B------:R-:W-:Y:S01]  /*11d80*/  LDGSTS.E [R9+0x50004], desc[UR10][R64.64], !P2 ;  /* 0x5000400040097fae */ /* 0x000fe2000d12184a */
[----:B------:R-:W-:Y:S01]  /*11d90*/  ISETP.GE.AND P5, PT, R249, R17, PT ;  /* 0x00000011f900720c */ /* 0x000fe20003fa6270 */
[----:B------:R-:W2:Y:S02]  /*11da0*/  LDC R19, c[0x0][0x230] ;  /* 0x00008c00ff137b82 */ /* 0x000ea40000000800 */
[----:B------:R-:W-:Y:S01]  /*11db0*/  LDGSTS.E [R9+0x54004], desc[UR10][R68.64], !P2 ;  /* 0x5400400044097fae */ /* 0x000fe2000d12184a */
[----:B------:R-:W-:-:S02]  /*11dc0*/  ISETP.GE.U32.AND P2, PT, R16, 0x7ffffe42, PT ;  /* 0x7ffffe421000780c */ /* 0x000fc40003f46070 */
[----:B------:R-:W-:Y:S01]  /*11dd0*/  SEL R16, RZ, 0x4, P5 ;  /* 0x00000004ff107807 */ /* 0x000fe20002800000 */
[----:B------:R3:W-:Y:S01]  /*11de0*/  STL.64 [R1], R192 ;  /* 0x000000c001007387 */ /* 0x0007e20000100a00 */
[----:B------:R-:W-:Y:S01]  /*11df0*/  ISETP.GT.AND P5, PT, R0, 0x1bf, PT ;  /* 0x000001bf0000780c */ /* 0x000fe20003fa4270 */
[----:B------:R-:W4:Y:S02]  /*11e00*/  LDC R18, c[0x0][0x230] ;  /* 0x00008c00ff127b82 */ /* 0x000f240000000800 */
[----:B------:R-:W5:Y:S04]  /*11e10*/  LDL.LU R0, [R1+0x428] ;  /* 0x0004280001007983 */ /* 0x000f680000300800 */
[----:B------:R-:W4:Y:S02]  /*11e20*/  LDL.LU.64 R196, [R1+0xd0] ;  /* 0x0000d00001c47983 */ /* 0x000f240000300a00 */
[----:B------:R-:W1:Y:S02]  /*11e30*/  LDC R20, c[0x0][0x230] ;  /* 0x00008c00ff147b82 */ /* 0x000e640000000800 */
[----:B---3--:R-:W3:Y:S04]  /*11e40*/  LDL.LU.64 R192, [R1+0xe0] ;  /* 0x0000e00001c07983 */ /* 0x008ee80000300a00 */
[----:B------:R-:W3:Y:S01]  /*11e50*/  LDL.LU.64 R208, [R1+0x2b0] ;  /* 0x0002b00001d07983 */ /* 0x000ee20000300a00 */
[C---:B------:R-:W-:Y:S01]  /*11e60*/  IMAD.WIDE R72, R184.reuse, 0x4, R72 ;  /* 0x00000004b8487825 */ /* 0x040fe200078e0248 */
[----:B------:R-:W3:Y:S02]  /*11e70*/  LDC R23, c[0x0][0x230] ;  /* 0x00008c00ff177b82 */ /* 0x000ee40000000800 */
[----:B------:R-:W3:Y:S04]  /*11e80*/  LDL.LU.64 R206, [R1+0x2a8] ;  /* 0x0002a80001ce7983 */ /* 0x000ee80000300a00 */
[----:B------:R-:W3:Y:S01]  /*11e90*/  LDL.LU.64 R198, [R1+0x2a0] ;  /* 0x0002a00001c67983 */ /* 0x000ee20000300a00 */
[----:B------:R-:W-:Y:S01]  /*11ea0*/  IMAD.WIDE R126, R184, 0x4, R126 ;  /* 0x00000004b87e7825 */ /* 0x000fe200078e027e */
[----:B------:R-:W-:-:S02]  /*11eb0*/  SEL R16, R16, RZ, P5 ;  /* 0x000000ff10107207 */ /* 0x000fc40002800000 */
[----:B------:R-:W-:Y:S01]  /*11ec0*/  ISETP.GE.U32.AND P5, PT, R17, 0x7ffffe41, PT ;  /* 0x7ffffe411100780c */ /* 0x000fe20003fa6070 */
[C---:B------:R-:W-:Y:S01]  /*11ed0*/  IMAD.WIDE R128, R184.reuse, 0x4, R128 ;  /* 0x00000004b8807825 */ /* 0x040fe200078e0280 */
[----:B------:R-:W-:Y:S03]  /*11ee0*/  LDGSTS.E [R9+0x50008], desc[UR10][R72.64], !P4 ;  /* 0x5000800048097fae */ /* 0x000fe6000e12184a */
[C---:B------:R-:W-:Y:S01]  /*11ef0*/  IMAD.WIDE R130, R184.reuse, 0x4, R130 ;  /* 0x00000004b8827825 */ /* 0x040fe200078e0282 */
[----:B------:R-:W-:Y:S03]  /*11f00*/  LDGSTS.E [R9+0x54008], desc[UR10][R126.64], !P4 ;  /* 0x540080007e097fae */ /* 0x000fe6000e12184a */
[----:B--2---:R-:W-:Y:S01]  /*11f10*/  VIADD R17, R19, 0xfffffe7f ;  /* 0xfffffe7f13117836 */ /* 0x004fe20000000000 */
[----:B------:R-:W-:Y:S01]  /*11f20*/  LDGSTS.E [R9+0x5000c], desc[UR10][R128.64], !P1 ;  /* 0x5000c00080097fae */ /* 0x000fe2000c92184a */
[----:B------:R-:W-:-:S04]  /*11f30*/  IMAD.WIDE R132, R184, 0x4, R132 ;  /* 0x00000004b8847825 */ /* 0x000fc800078e0284 */
[----:B------:R-:W-:Y:S01]  /*11f40*/  IMAD.WIDE R134, R184, 0x4, R134 ;  /* 0x00000004b8867825 */ /* 0x000fe200078e0286 */
[----:B------:R-:W-:Y:S01]  /*11f50*/  LDGSTS.E [R9+0x5400c], desc[UR10][R130.64], !P1 ;  /* 0x5400c00082097fae */ /* 0x000fe2000c92184a */
[----:B------:R-:W-:Y:S01]  /*11f60*/  ISETP.GE.U32.AND P1, PT, R17, 0x7ffffe40, PT ;  /* 0x7ffffe401100780c */ /* 0x000fe20003f26070 */
[----:B------:R-:W2:Y:S01]  /*11f70*/  LDC R19, c[0x0][0x230] ;  /* 0x00008c00ff137b82 */ /* 0x000ea20000000800 */
[----:B----4-:R-:W-:Y:S01]  /*11f80*/  VIADD R17, R18, 0xfffffe7e ;  /* 0xfffffe7e12117836 */ /* 0x010fe20000000000 */
[----:B------:R-:W-:Y:S01]  /*11f90*/  LDGSTS.E [R9+0x58000], desc[UR10][R132.64], !P3 ;  /* 0x5800000084097fae */ /* 0x000fe2000d92184a */
[----:B------:R-:W-:-:S03]  /*11fa0*/  ISETP.NE.U32.AND P4, PT, R16, RZ, PT ;  /* 0x000000ff1000720c */ /* 0x000fc60003f85070 */
[----:B------:R-:W-:Y:S01]  /*11fb0*/  LDGSTS.E [R9+0x5c000], desc[UR10][R134.64], !P3 ;  /* 0x5c00000086097fae */ /* 0x000fe2000d92184a */
[----:B------:R-:W-:Y:S01]  /*11fc0*/  ISETP.GE.U32.AND P3, PT, R17, 0x7ffffe3f, PT ;  /* 0x7ffffe3f1100780c */ /* 0x000fe20003f66070 */
[----:B------:R-:W-:Y:S01]  /*11fd0*/  VIADD R17, R21, 0xfffffe7c ;  /* 0xfffffe7c15117836 */ /* 0x000fe20000000000 */
[----:B-1----:R-:W-:Y:S01]  /*11fe0*/  IADD3 R16, R20, -0x183, RZ ;  /* 0xfffffe7d14107810 */ /* 0x002fe20007ffe0ff */
[C---:B------:R-:W-:Y:S01]  /*11ff0*/  IMAD.WIDE R38, R186.reuse, 0x4, R152 ;  /* 0x00000004ba267825 */ /* 0x040fe200078e0298 */
[----:B------:R-:W4:Y:S01]  /*12000*/  LDL.LU.64 R20, [R1+0xc0] ;  /* 0x0000c00001147983 */ /* 0x000f220000300a00 */
[----:B------:R-:W1:Y:S02]  /*12010*/  LDC R18, c[0x0][0x230] ;  /* 0x00008c00ff127b82 */ /* 0x000e640000000800 */
[C---:B------:R-:W-:Y:S01]  /*12020*/  IMAD.WIDE R42, R186.reuse, 0x4, R154 ;  /* 0x00000004ba2a7825 */ /* 0x040fe200078e029a */
[----:B------:R-:W2:Y:S04]  /*12030*/  LDL.LU.64 R152, [R1+0xa8] ;  /* 0x0000a80001987983 */ /* 0x000ea80000300a00 */
[----:B------:R-:W4:Y:S01]  /*12040*/  LDL.LU.64 R154, [R1+0x90] ;  /* 0x00009000019a7983 */ /* 0x000f220000300a00 */
[----:B---3--:R-:W-:-:S03]  /*12050*/  IMAD.WIDE R88, R186, 0x4, R206 ;  /* 0x00000004ba587825 */ /* 0x008fc600078e02ce */
[----:B------:R-:W3:Y:S01]  /*12060*/  LDL.LU.64 R206, [R1+0x290] ;  /* 0x0002900001ce7983 */ /* 0x000ee20000300a00 */
[----:B------:R-:W-:-:S03]  /*12070*/  IMAD.WIDE R86, R186, 0x4, R198 ;  /* 0x00000004ba567825 */ /* 0x000fc600078e02c6 */
[----:B------:R-:W2:Y:S01]  /*12080*/  LDL.LU.64 R198, [R1+0x280] ;  /* 0x0002800001c67983 */ /* 0x000ea20000300a00 */
[----:B------:R-:W-:-:S04]  /*12090*/  IMAD.WIDE R90, R186, 0x4, R208 ;  /* 0x00000004ba5a7825 */ /* 0x000fc800078e02d0 */
[----:B------:R-:W-:-:S04]  /*120a0*/  IMAD.WIDE R94, R186, 0x4, R196 ;  /* 0x00000004ba5e7825 */ /* 0x000fc800078e02c4 */
[----:B------:R-:W-:-:S04]  /*120b0*/  IMAD.WIDE R196, R184, 0x4, R188 ;  /* 0x00000004b8c47825 */ /* 0x000fc800078e02bc */
[----:B------:R-:W-:-:S04]  /*120c0*/  IMAD.WIDE R136, R184, 0x4, R136 ;  /* 0x00000004b8887825 */ /* 0x000fc800078e0288 */
[C---:B------:R-:W-:Y:S01]  /*120d0*/  IMAD.WIDE R138, R184.reuse, 0x4, R138 ;  /* 0x00000004b88a7825 */ /* 0x040fe200078e028a */
[----:B------:R-:W-:Y:S03]  /*120e0*/  LDGSTS.E [R9+0x58004], desc[UR10][R136.64], !P6 ;  /* 0x5800400088097fae */ /* 0x000fe6000f12184a */
[C---:B------:R-:W-:Y:S01]  /*120f0*/  IMAD.WIDE R140, R184.reuse, 0x4, R140 ;  /* 0x00000004b88c7825 */ /* 0x040fe200078e028c */
[----:B------:R-:W-:Y:S03]  /*12100*/  LDGSTS.E [R9+0x5c004], desc[UR10][R138.64], !P6 ;  /* 0x5c0040008a097fae */ /* 0x000fe6000f12184a */
[C---:B------:R-:W-:Y:S01]  /*12110*/  IMAD.WIDE R142, R184.reuse, 0x4, R142 ;  /* 0x00000004b88e7825 */ /* 0x040fe200078e028e */
[----:B------:R-:W-:Y:S03]  /*12120*/  LDGSTS.E [R9+0x58008], desc[UR10][R140.64], !P2 ;  /* 0x580080008c097fae */ /* 0x000fe6000d12184a */
[C---:B------:R-:W-:Y:S01]  /*12130*/  IMAD.WIDE R144, R184.reuse, 0x4, R144 ;  /* 0x00000004b8907825 */ /* 0x040fe200078e0290 */
[----:B------:R-:W-:Y:S03]  /*12140*/  LDGSTS.E [R9+0x5c008], desc[UR10][R142.64], !P2 ;  /* 0x5c0080008e097fae */ /* 0x000fe6000d12184a */
[----:B------:R-:W-:Y:S01]  /*12150*/  IMAD.WIDE R146, R184, 0x4, R146 ;  /* 0x00000004b8927825 */ /* 0x000fe200078e0292 */
[----:B------:R-:W-:Y:S03]  /*12160*/  LDGSTS.E [R9+0x5800c], desc[UR10][R144.64], !P5 ;  /* 0x5800c00090097fae */ /* 0x000fe6000e92184a */
[C---:B------:R-:W-:Y:S01]  /*12170*/  IMAD.WIDE R148, R186.reuse, 0x4, R148 ;  /* 0x00000004ba947825 */ /* 0x040fe200078e0294 */
[----:B------:R-:W-:Y:S03]  /*12180*/  LDGSTS.E [R9+0x5c00c], desc[UR10][R146.64], !P5 ;  /* 0x5c00c00092097fae */ /* 0x000fe6000e92184a */
[C---:B------:R-:W-:Y:S01]  /*12190*/  IMAD.WIDE R46, R186.reuse, 0x4, R156 ;  /* 0x00000004ba2e7825 */ /* 0x040fe200078e029c */
[----:B------:R-:W0:Y:S03]  /*121a0*/  LDGDEPBAR ;  /* 0x00000000000079af */ /* 0x000e260000000000 */
        /* <DEDUP_REMOVED lines=8> */
[----:B----4-:R-:W-:Y:S01]  /*12230*/  IMAD.WIDE R100, R186, 0x4, R154 ;  /* 0x00000004ba647825 */ /* 0x010fe200078e029a */
[----:B------:R-:W-:Y:S03]  /*12240*/  LDGSTS.E [R8+-0x6b000], desc[UR10][R82.64], P0 ;  /* 0x9500000052087fae */ /* 0x000fe6000812184a */
[----:B---3--:R-:W-:Y:S01]  /*12250*/  IMAD.WIDE R208, R184, 0x4, R206 ;  /* 0x00000004b8d07825 */ /* 0x008fe200078e02ce */
[----:B------:R-:W-:Y:S03]  /*12260*/  LDGSTS.E [R8+-0x6ac00], desc[UR10][R116.64], P0 ;  /* 0x9540000074087fae */ /* 0x000fe6000812184a */
[C---:B------:R-:W-:Y:S01]  /*12270*/  IMAD.WIDE R92, R186.reuse, 0x4, R192 ;  /* 0x00000004ba5c7825 */ /* 0x040fe200078e02c0 */
[----:B------:R-:W-:Y:S03]  /*12280*/  LDGSTS.E [R8+-0x6a800], desc[UR10][R100.64], P0 ;  /* 0x9580000064087fae */ /* 0x000fe6000812184a */
[C---:B------:R-:W-:Y:S01]  /*12290*/  IMAD.WIDE R150, R186.reuse, 0x4, R150 ;  /* 0x00000004ba967825 */ /* 0x040fe200078e0296 */
[----:B------:R3:W-:Y:S03]  /*122a0*/  LDGSTS.E [R8+-0x6a400], desc[UR10][R92.64], P0 ;  /* 0x95c000005c087fae */ /* 0x0007e6000812184a */
        /* <DEDUP_REMOVED lines=10> */
[C---:B--2---:R-:W-:Y:S01]  /*12350*/  IMAD.WIDE R98, R186.reuse, 0x4, R152 ;  /* 0x00000004ba627825 */ /* 0x044fe200078e0298 */
        /* <DEDUP_REMOVED lines=20> */
[----:B------:R2:W-:Y:S03]  /*124a0*/  LDGSTS.E [R6+-0x6a200], desc[UR10][R88.64], P0 ;  /* 0x95e0000058067fae */ /* 0x0005e6000812184a */
[----:B------:R-:W-:Y:S01]  /*124b0*/  IMAD.WIDE R102, R186, 0x4, R240 ;  /* 0x00000004ba667825 */ /* 0x000fe200078e02f0 */
[----:B------:R-:W-:Y:S01]  /*124c0*/  LDGSTS.E [R4+-0x6bd00], desc[UR10][R42.64], P0 ;  /* 0x943000002a047fae */ /* 0x000fe2000812184a */
[----:B------:R-:W-:Y:S01]  /*124d0*/  ISETP.GE.U32.AND P2, PT, R17, 0x7ffffe3d, PT ;  /* 0x7ffffe3d1100780c */ /* 0x000fe20003f46070 */
[----:B------:R-:W4:Y:S01]  /*124e0*/  LDC R152, c[0x0][0x230] ;  /* 0x00008c00ff987b82 */ /* 0x000f220000000800 */
[C---:B------:R-:W-:Y:S01]  /*124f0*/  IMAD.WIDE R206, R184.reuse, 0x4, R198 ;  /* 0x00000004b8ce7825 */ /* 0x040fe200078e02c6 */
[----:B------:R-:W-:Y:S03]  /*12500*/  LDGSTS.E [R4+-0x6b900], desc[UR10][R54.64], P0 ;  /* 0x9470000036047fae */ /* 0x000fe6000812184a */
[----:B------:R-:W-:Y:S01]  /*12510*/  IMAD.WIDE R198, R184, 0x4, R2 ;  /* 0x00000004b8c67825 */ /* 0x000fe200078e0202 */
[----:B------:R-:W-:Y:S02]  /*12520*/  LDGSTS.E [R4+-0x6b500], desc[UR10][R70.64], P0 ;  /* 0x94b0000046047fae */ /* 0x000fe4000812184a */
[----:B------:R-:W1:Y:S02]  /*12530*/  LDC R17, c[0x0][0x230] ;  /* 0x00008c00ff117b82 */ /* 0x000e640000000800 */
[----:B------:R-:W3:Y:S04]  /*12540*/  LDL.LU.64 R2, [R1+0x420] ;  /* 0x0004200001027983 */ /* 0x000ee80000300a00 */
[----:B------:R-:W2:Y:S01]  /*12550*/  LDL.LU.64 R188, [R1+0x418] ;  /* 0x0004180001bc7983 */ /* 0x000ea20000300a00 */
[----:B------:R-:W-:Y:S01]  /*12560*/  ISETP.GE.U32.AND P6, PT, R16, 0x7ffffe3e, PT ;  /* 0x7ffffe3e1000780c */ /* 0x000fe20003fc6070 */
[----:B------:R-:W4:Y:S02]  /*12570*/  LDC R154, c[0x0][0x230] ;  /* 0x00008c00ff9a7b82 */ /* 0x000f240000000800 */
[----:B------:R-:W-:Y:S01]  /*12580*/  LDGSTS.E [R4+-0x6b100], desc[UR10][R80.64], P0 ;  /* 0x94f0000050047fae */ /* 0x000fe2000812184a */
[----:B------:R-:W-:-:S03]  /*12590*/  VIADD R16, R22, 0xfffffe7b ;  /* 0xfffffe7b16107836 */ /* 0x000fc60000000000 */
[----:B------:R-:W-:Y:S02]  /*125a0*/  LDGSTS.E [R4+-0x6ad00], desc[UR10][R118.64], P0 ;  /* 0x9530000076047fae */ /* 0x000fe4000812184a */
[----:B------:R-:W4:Y:S02]  /*125b0*/  LDC R22, c[0x0][0x230] ;  /* 0x00008c00ff167b82 */ /* 0x000f240000000800 */
[----:B------:R-:W-:Y:S04]  /*125c0*/  LDGSTS.E [R4+-0x6a900], desc[UR10][R102.64], P0 ;  /* 0x9570000066047fae */ /* 0x000fe8000812184a */
[----:B------:R-:W-:Y:S04]  /*125d0*/  LDGSTS.E [R4+-0x6a500], desc[UR10][R94.64], P0 ;  /* 0x95b000005e047fae */ /* 0x000fe8000812184a */
[----:B------:R3:W-:Y:S04]  /*125e0*/  LDGSTS.E [R4+-0x6a100], desc[UR10][R86.64], P0 ;  /* 0x95f0000056047fae */ /* 0x0007e8000812184a */
[----:B------:R-:W0:Y:S01]  /*125f0*/  LDGDEPBAR ;  /* 0x00000000000079af */ /* 0x000e220000000000 */
[----:B------:R-:W-:-:S02]  /*12600*/  ISETP.GE.U32.AND P5, PT, R16, 0x7ffffe3c, PT ;  /* 0x7ffffe3c1000780c */ /* 0x000fc40003fa6070 */
[----:B------:R-:W-:Y:S01]  /*12610*/  IADD3 R16, R19, -0x186, RZ ;  /* 0xfffffe7a13107810 */ /* 0x000fe20007ffe0ff */
[----:B-1----:R-:W-:-:S03]  /*12620*/  VIADD R17, R17, 0xfffffe79 ;  /* 0xfffffe7911117836 */ /* 0x002fc60000000000 */
[----:B------:R-:W-:Y:S01]  /*12630*/  ISETP.GE.U32.AND P0, PT, R16, 0x7ffffe3b, PT ;  /* 0x7ffffe3b1000780c */ /* 0x000fe20003f06070 */
[----:B------:R-:W-:Y:S01]  /*12640*/  VIADD R16, R18, 0xfffffe5f ;  /* 0xfffffe5f12107836 */ /* 0x000fe20000000000 */
[----:B------:R-:W3:Y:S01]  /*12650*/  LDL.LU.64 R192, [R1+0x268] ;  /* 0x0002680001c07983 */ /* 0x000ee20000300a00 */
[----:B------:R-:W-:Y:S01]  /*12660*/  BAR.SYNC.DEFER_BLOCKING 0x0 ;  /* 0x0000000000007b1d */ /* 0x000fe20000010000 */
[----:B------:R-:W-:Y:S01]  /*12670*/  IADD3 R23, R23, -0x1a2, RZ ;  /* 0xfffffe5e17177810 */ /* 0x000fe20007ffe0ff */
[----:B----4-:R-:W-:-:S06]  /*12680*/  VIADD R22, R22, 0xfffffe5d ;  /* 0xfffffe5d16167836 */ /* 0x010fcc0000000000 */
[----:B------:R-:W1:Y:S01]  /*12690*/  LDC R153, c[0x0][0x230] ;  /* 0x00008c00ff997b82 */ /* 0x000e620000000800 */
[----:B------:R-:W4:Y:S04]  /*126a0*/  LDL.LU.64 R160, [R1+0x260] ;  /* 0x0002600001a07983 */ /* 0x000f280000300a00 */
[----:B------:R-:W4:Y:S03]  /*126b0*/  LDL.LU.64 R158, [R1+0x258] ;  /* 0x00025800019e7983 */ /* 0x000f260000300a00 */
        /* <DEDUP_REMOVED lines=8> */
[----:B------:R-:W-:Y:S01]  /*12740*/  STL.64 [R1+0x468], R224 ;  /* 0x000468e001007387 */ /* 0x000fe20000100a00 */
[----:B------:R-:W-:-:S02]  /*12750*/  IMAD.WIDE R194, R184, 0x4, R194 ;  /* 0x00000004b8c27825 */ /* 0x000fc400078e02c2 */
[----:B------:R-:W1:Y:S01]  /*12760*/  LDC R252, c[0x0][0x230] ;  /* 0x00008c00fffc7b82 */ /* 0x000e620000000800 */
[----:B------:R-:W-:Y:S04]  /*12770*/  STL.64 [R1+0x460], R226 ;  /* 0x000460e201007387 */ /* 0x000fe80000100a00 */
[----:B------:R-:W-:Y:S01]  /*12780*/  STL.64 [R1+0x458], R214 ;  /* 0x000458d601007387 */ /* 0x000fe20000100a00 */
[----:B------:R-:W-:Y:S02]  /*12790*/  IMAD.WIDE R200, R184, 0x4, R200 ;  /* 0x00000004b8c87825 */ /* 0x000fe400078e02c8 */
[----:B------:R-:W1:Y:S01]  /*127a0*/  LDC R249, c[0x0][0x230] ;  /* 0x00008c00fff97b82 */ /* 0x000e620000000800 */
[----:B------:R-:W-:Y:S04]  /*127b0*/  STL.64 [R1+0x450], R216 ;  /* 0x000450d801007387 */ /* 0x000fe80000100a00 */
[----:B------:R-:W-:Y:S04]  /*127c0*/  STL.64 [R1+0x448], R230 ;  /* 0x000448e601007387 */ /* 0x000fe80000100a00 */
[----:B------:R-:W-:Y:S04]  /*127d0*/  STL.64 [R1+0x440], R228 ;  /* 0x000440e401007387 */ /* 0x000fe80000100a00 */
[----:B------:R4:W-:Y:S04]  /*127e0*/  STL.64 [R1+0x438], R8 ;  /* 0x0004380801007387 */ /* 0x0009e80000100a00 */
[----:B------:R4:W-:Y:S04]  /*127f0*/  STL.64 [R1+0x430], R6 ;  /* 0x0004300601007387 */ /* 0x0009e80000100a00 */
[----:B------:R1:W-:Y:S04]  /*12800*/  STL.64 [R1+0x428], R4 ;  /* 0x0004280401007387 */ /* 0x0003e80000100a00 */
[----:B--2---:R-:W-:Y:S04]  /*12810*/  STL.64 [R1+0x420], R188 ;  /* 0x000420bc01007387 */ /* 0x004fe80000100a00 */
[----:B---3--:R2:W-:Y:S04]  /*12820*/  STL.64 [R1+0x418], R2 ;  /* 0x0004180201007387 */ /* 0x0085e80000100a00 */
[----:B------:R-:W3:Y:S04]  /*12830*/  LDL.LU.64 R168, [R1+0x228] ;  /* 0x0002280001a87983 */ /* 0x000ee80000300a00 */
[----:B------:R-:W3:Y:S04]  /*12840*/  LDL.LU.64 R164, [R1+0x220] ;  /* 0x0002200001a47983 */ /* 0x000ee80000300a00 */
[----:B------:R-:W-:Y:S01]  /*12850*/  @!PT LDS RZ, [RZ] ;  /* 0x00000000fffff984 */ /* 0x000fe20000000800 */
[----:B------:R-:W-:Y:S01]  /*12860*/  @!PT LDS RZ, [RZ] ;  /* 0x00000000fffff984 */ /* 0x000fe20000000800 */
[----:B------:R-:W-:Y:S01]  /*12870*/  @!PT LDS RZ, [RZ] ;  /* 0x00000000fffff984 */ /* 0x000fe20000000800 */
[----:B------:R-:W-:Y:S04]  /*12880*/  LDGSTS.E [R248+0x60000], desc[UR10][R208.64], !P1 ;  /* 0x60000000d0f87fae */ /* 0x000fe8000c92184a */
[----:B------:R-:W-:Y:S01]  /*12890*/  LDGSTS.E [R248+0x64000], desc[UR10][R206.64], !P1 ;  /* 0x64000000cef87fae */ /* 0x000fe2000c92184a */
[----:B------:R-:W-:-:S03]  /*128a0*/  ISETP.GE.U32.AND P1, PT, R17, 0x7ffffe3a, PT ;  /* 0x7ffffe3a1100780c */ /* 0x000fc60003f26070 */
[----:B------:R-:W-:Y:S04]  /*128b0*/  LDGSTS.E [R248+0x60004], desc[UR10][R198.64], !P3 ;  /* 0x60004000c6f87fae */ /* 0x000fe8000d92184a */
[----:B------:R-:W-:Y:S01]  /*128c0*/  LDGSTS.E [R248+0x64004], desc[UR10][R196.64], !P3 ;  /* 0x64004000c4f87fae */ /* 0x000fe2000d92184a */
[----:B------:R-:W-:-:S03]  /*128d0*/  ISETP.GE.U32.AND P3, PT, R16, 0x7ffffe20, PT ;  /* 0x7ffffe201000780c */ /* 0x000fc60003f66070 */
[----:B------:R-:W3:Y:S01]  /*128e0*/  LDL.LU.64 R162, [R1+0x218] ;  /* 0x0002180001a27983 */ /* 0x000ee20000300a00 */
[----:B------:R-:W-:-:S05]  /*128f0*/  IMAD.WIDE R192, R184, 0x4, R192 ;  /* 0x00000004b8c07825 */ /* 0x000fca00078e02c0 */
[----:B------:R-:W-:Y:S01]  /*12900*/  LDGSTS.E [R248+0x60008], desc[UR10][R192.64], !P6 ;  /* 0x60008000c0f87fae */ /* 0x000fe2000f12184a */
[----:B----4-:R-:W-:-:S03]  /*12910*/  IMAD.WIDE R16, R184, 0x4, R160 ;  /* 0x00000004b8107825 */ /* 0x010fc600078e02a0 */
[----:B------:R-:W4:Y:S01]  /*12920*/  LDL.LU.64 R160, [R1+0x210] ;  /* 0x0002100001a07983 */ /* 0x000f220000300a00 */
[----:B------:R-:W-:-:S03]  /*12930*/  IMAD.WIDE R18, R184, 0x4, R158 ;  /* 0x00000004b8127825 */ /* 0x000fc600078e029e */
[----:B------:R-:W-:Y:S01]  /*12940*/  LDGSTS.E [R248+0x64008], desc[UR10][R16.64], !P6 ;  /* 0x6400800010f87fae */ /* 0x000fe2000f12184a */
[----:B------:R-:W2:Y:S01]  /*12950*/  LDC R158, c[0x0][0x230] ;  /* 0x00008c00ff9e7b82 */ /* 0x000ea20000000800 */
[C---:B------:R-:W-:Y:S02]  /*12960*/  IMAD.WIDE R20, R184.reuse, 0x4, R20 ;  /* 0x00000004b8147825 */ /* 0x040fe400078e0214 */
[----:B------:R-:W-:Y:S02]  /*12970*/  LDGSTS.E [R248+0x6000c], desc[UR10][R18.64], !P2 ;  /* 0x6000c00012f87fae */ /* 0x000fe4000d12184a */
[C---:B------:R-:W-:Y:S02]  /*12980*/  IMAD.WIDE R8, R184.reuse, 0x4, R172 ;  /* 0x00000004b8087825 */ /* 0x040fe400078e02ac */
[----:B------:R-:W-:Y:S01]  /*12990*/  LDGSTS.E [R248+0x6400c], desc[UR10][R20.64], !P2 ;  /* 0x6400c00014f87fae */ /* 0x000fe2000d12184a */
[----:B------:R-:W2:Y:S01]  /*129a0*/  LDC R159, c[0x0][0x230] ;  /* 0x00008c00ff9f7b82 */ /* 0x000ea20000000800 */
[----:B------:R-:W-:-:S02]  /*129b0*/  IMAD.WIDE R6, R184, 0x4, R170 ;  /* 0x00000004b8067825 */ /* 0x000fc400078e02aa */
[----:B------:R3:W-:Y:S02]  /*129c0*/  STL.64 [R1+0x248], R8 ;  /* 0x0002480801007387 */ /* 0x0007e40000100a00 */
[C---:B-1----:R-:W-:Y:S02]  /*129d0*/  IMAD.WIDE R4, R184.reuse, 0x4, R166 ;  /* 0x00000004b8047825 */ /* 0x042fe400078e02a6 */
[----:B------:R1:W-:Y:S02]  /*129e0*/  STL.64 [R1+0x278], R6 ;  /* 0x0002780601007387 */ /* 0x0003e40000100a00 */
[----:B--2---:R-:W-:Y:S01]  /*129f0*/  IMAD.WIDE R2, R184, 0x4, R156 ;  /* 0x00000004b8027825 */ /* 0x004fe200078e029c */
[----:B------:R-:W-:Y:S01]  /*12a00*/  ISETP.GE.U32.AND P6, PT, R23, 0x7ffffe1f, PT ;  /* 0x7ffffe1f1700780c */ /* 0x000fe20003fc6070 */
[----:B------:R-:W2:Y:S01]  /*12a10*/  LDL.LU.64 R178, [R1+0x208] ;  /* 0x0002080001b27983 */ /* 0x000ea20000300a00 */
[----:B------:R-:W-:Y:S01]  /*12a20*/  ISETP.GE.U32.AND P2, PT, R22, 0x7ffffe1e, PT ;  /* 0x7ffffe1e1600780c */ /* 0x000fe20003f46070 */
[----:B------:R-:W2:Y:S02]  /*12a30*/  LDC R167, c[0x0][0x230] ;  /* 0x00008c00ffa77b82 */ /* 0x000ea40000000800 */
[----:B------:R-:W2:Y:S04]  /*12a40*/  LDL.LU.64 R176, [R1+0x200] ;  /* 0x0002000001b07983 */ /* 0x000ea80000300a00 */
[----:B------:R1:W-:Y:S01]  /*12a50*/  STL.64 [R1+0x2b8], R4 ;  /* 0x0002b80401007387 */ /* 0x0003e20000100a00 */
[----:B------:R-:W-:Y:S01]  /*12a60*/  VIADD R158, R158, 0xfffffe5b ;  /* 0xfffffe5b9e9e7836 */ /* 0x000fe20000000000 */
[----:B------:R-:W2:Y:S02]  /*12a70*/  LDC R166, c[0x0][0x230] ;  /* 0x00008c00ffa67b82 */ /* 0x000ea40000000800 */
[----:B------:R4:W-:Y:S04]  /*12a80*/  STL.64 [R1+0x2e8], R2 ;  /* 0x0002e80201007387 */ /* 0x0009e80000100a00 */
[----:B------:R3:W-:Y:S01]  /*12a90*/  LDGSTS.E [R248+0x68000], desc[UR10][R8.64], !P3 ;  /* 0x6800000008f87fae */ /* 0x0007e2000d92184a */
[----:B------:R-:W-:Y:S01]  /*12aa0*/  IADD3 R159, R159, -0x18b, RZ ;  /* 0xfffffe759f9f7810 */ /* 0x000fe20007ffe0ff */
[----:B------:R-:W2:Y:S02]  /*12ab0*/  LDC R170, c[0x0][0x230] ;  /* 0x00008c00ffaa7b82 */ /* 0x000ea40000000800 */
[----:B------:R-:W2:Y:S04]  /*12ac0*/  LDL.LU.64 R172, [R1+0x1f8] ;  /* 0x0001f80001ac7983 */ /* 0x000ea80000300a00 */
[----:B------:R-:W2:Y:S02]  /*12ad0*/  LDL.LU.64 R156, [R1+0x1f0] ;  /* 0x0001f000019c7983 */ /* 0x000ea40000300a00 */
[----:B------:R-:W2:Y:S02]  /*12ae0*/  LDC R171, c[0x0][0x230] ;  /* 0x00008c00ffab7b82 */ /* 0x000ea40000000800 */
[----:B------:R1:W-:Y:S01]  /*12af0*/  LDGSTS.E [R248+0x6c000], desc[UR10][R6.64], !P3 ;  /* 0x6c00000006f87fae */ /* 0x0003e2000d92184a */
[----:B------:R-:W-:-:S03]  /*12b00*/  IADD3 R22, R154, -0x1a4, RZ ;  /* 0xfffffe5c9a167810 */ /* 0x000fc60007ffe0ff */
[----:B------:R1:W-:Y:S01]  /*12b10*/  LDGSTS.E [R248+0x68004], desc[UR10][R4.64], !P6 ;  /* 0x6800400004f87fae */ /* 0x0003e2000f12184a */
[----:B---3--:R-:W-:-:S04]  /*12b20*/  IMAD.WIDE R8, R184, 0x4, R168 ;  /* 0x00000004b8087825 */ /* 0x008fc800078e02a8 */
[----:B-1----:R-:W-:Y:S01]  /*12b30*/  IMAD.WIDE R6, R184, 0x4, R164 ;  /* 0x00000004b8067825 */ /* 0x002fe200078e02a4 */
[----:B------:R1:W-:Y:S01]  /*12b40*/  STL.64 [R1+0x310], R8 ;  /* 0x0003100801007387 */ /* 0x0003e20000100a00 */
[----:B------:R-:W-:Y:S01]  /*12b50*/  ISETP.GE.U32.AND P3, PT, R22, 0x7ffffe1d, PT ;  /* 0x7ffffe1d1600780c */ /* 0x000fe20003f66070 */
[----:B------:R-:W3:Y:S02]  /*12b60*/  LDC R168, c[0x0][0x230] ;  /* 0x00008c00ffa87b82 */ /* 0x000ee40000000800 */
[----:B------:R1:W-:Y:S04]  /*12b70*/  STL.64 [R1+0x328], R6 ;  /* 0x0003280601007387 */ /* 0x0003e80000100a00 */
[----:B------:R-:W3:Y:S04]  /*12b80*/  LDL.LU.64 R174, [R1+0x1e8] ;  /* 0x0001e80001ae7983 */ /* 0x000ee80000300a00 */
[----:B------:R4:W-:Y:S01]  /*12b90*/  LDGSTS.E [R248+0x6c004], desc[UR10][R2.64], !P6 ;  /* 0x6c00400002f87fae */ /* 0x0009e2000f12184a */
[----:B------:R-:W-:Y:S01]  /*12ba0*/  VIADD R23, R152, 0xfffffe78 ;  /* 0xfffffe7898177836 */ /* 0x000fe20000000000 */
[----:B------:R-:W1:Y:S01]  /*12bb0*/  LDC R169, c[0x0][0x230] ;  /* 0x00008c00ffa97b82 */ /* 0x000e620000000800 */
[----:B------:R-:W-:-:S03]  /*12bc0*/  IMAD.WIDE R4, R184, 0x4, R162 ;  /* 0x00000004b8047825 */ /* 0x000fc600078e02a2 */
[----:B------:R-:W-:Y:S01]  /*12bd0*/  ISETP.GE.U32.AND P6, PT, R23, 0x7ffffe39, PT ;  /* 0x7ffffe391700780c */ /* 0x000fe20003fc6070 */
[----:B------:R-:W-:Y:S01]  /*12be0*/  LDGSTS.E [R248+0x68008], desc[UR10][R8.64], !P2 ;  /* 0x6800800008f87fae */ /* 0x000fe2000d12184a */
[----:B------:R-:W-:Y:S02]  /*12bf0*/  VIADD R23, R153, 0xfffffe77 ;  /* 0xfffffe7799177836 */ /* 0x000fe40000000000 */
[----:B------:R-:W-:Y:S01]  /*12c00*/  VIADD R22, R155, 0xfffffe76 ;  /* 0xfffffe769b167836 */ /* 0x000fe20000000000 */
[----:B------:R-:W-:Y:S02]  /*12c10*/  LDGSTS.E [R248+0x6c008], desc[UR10][R6.64], !P2 ;  /* 0x6c00800006f87fae */ /* 0x000fe4000d12184a */
[----:B------:R-:W-:Y:S02]  /*12c20*/  ISETP.GE.U32.AND P2, PT, R23, 0x7ffffe38, PT ;  /* 0x7ffffe381700780c */ /* 0x000fe40003f46070 */
[----:B------:R-:W-:Y:S01]  /*12c30*/  LDGSTS.E [R248+0x6800c], desc[UR10][R4.64], !P3 ;  /* 0x6800c00004f87fae */ /* 0x000fe2000d92184a */
[----:B----4-:R-:W-:-:S03]  /*12c40*/  IMAD.WIDE R2, R184, 0x4, R160 ;  /* 0x00000004b8027825 */ /* 0x010fc600078e02a0 */
[----:B------:R-:W4:Y:S04]  /*12c50*/  LDL.LU.64 R160, [R1+0x1e0] ;  /* 0x0001e00001a07983 */ /* 0x000f280000300a00 */
[----:B------:R1:W-:Y:S04]  /*12c60*/  STL.64 [R1+0x338], R4 ;  /* 0x0003380401007387 */ /* 0x0003e80000100a00 */
[----:B------:R1:W-:Y:S04]  /*12c70*/  STL.64 [R1+0x368], R2 ;  /* 0x0003680201007387 */ /* 0x0003e80000100a00 */
[----:B------:R-:W4:Y:S04]  /*12c80*/  LDL.LU.64 R162, [R1+0x1d8] ;  /* 0x0001d80001a27983 */ /* 0x000f280000300a00 */
[----:B------:R-:W4:Y:S04]  /*12c90*/  LDL.LU.64 R164, [R1+0x1d0] ;  /* 0x0001d00001a47983 */ /* 0x000f280000300a00 */
[----:B------:R-:W1:Y:S04]  /*12ca0*/  LDL.LU.64 R190, [R1+0x1c8] ;  /* 0x0001c80001be7983 */ /* 0x000e680000300a00 */
[----:B------:R-:W4:Y:S01]  /*12cb0*/  LDL.LU.64 R182, [R1+0x1c0] ;  /* 0x0001c00001b67983 */ /* 0x000f220000300a00 */
[----:B--2---:R-:W-:-:S03]  /*12cc0*/  IMAD.WIDE R152, R184, 0x4, R176 ;  /* 0x00000004b8987825 */ /* 0x004fc600078e02b0 */
[----:B------:R-:W2:Y:S04]  /*12cd0*/  LDL.LU.64 R180, [R1+0x1b8] ;  /* 0x0001b80001b47983 */ /* 0x000ea80000300a00 */
[----:B------:R3:W-:Y:S01]  /*12ce0*/  LDGSTS.E [R248+0x6c00c], desc[UR10][R2.64], !P3 ;  /* 0x6c00c00002f87fae */ /* 0x0007e2000d92184a */
[----:B------:R-:W-:Y:S01]  /*12cf0*/  ISETP.GE.U32.AND P3, PT, R22, 0x7ffffe37, PT ;  /* 0x7ffffe371600780c */ /* 0x000fe20003f66070 */
[C---:B------:R-:W-:Y:S02]  /*12d00*/  IMAD.WIDE R22, R184.reuse, 0x4, R178 ;  /* 0x00000004b8167825 */ /* 0x040fe400078e02b2 */
[----:B------:R-:W2:Y:S04]  /*12d10*/  LDL.LU.64 R176, [R1+0x1b0] ;  /* 0x0001b00001b07983 */ /* 0x000ea80000300a00 */
[----:B------:R-:W-:Y:S01]  /*12d20*/  LDGSTS.E [R15+0x60000], desc[UR10][R22.64], !P5 ;  /* 0x60000000160f7fae */ /* 0x000fe2000e92184a */
[----:B------:R-:W-:-:S03]  /*12d30*/  IMAD.WIDE R154, R184, 0x4, R172 ;  /* 0x00000004b89a7825 */ /* 0x000fc600078e02ac */
[----:B------:R-:W2:Y:S01]  /*12d40*/  LDL.LU.64 R236, [R1+0x1a8] ;  /* 0x0001a80001ec7983 */ /* 0x000ea20000300a00 */
[----:B------:R-:W2:Y:S01]  /*12d50*/  LDC R173, c[0x0][0x230] ;  /* 0x00008c00ffad7b82 */ /* 0x000ea20000000800 */
[----:B------:R-:W-:Y:S02]  /*12d60*/  IMAD.WIDE R156, R184, 0x4, R156 ;  /* 0x00000004b89c7825 */ /* 0x000fe400078e029c */
[----:B------:R-:W-:Y:S01]  /*12d70*/  LDGSTS.E [R15+0x64000], desc[UR10][R152.64], !P5 ;  /* 0x64000000980f7fae */ /* 0x000fe2000e92184a */
[----:B------:R-:W-:-:S03]  /*12d80*/  ISETP.GE.U32.AND P5, PT, R159, 0x7ffffe36, PT ;  /* 0x7ffffe369f00780c */ /* 0x000fc60003fa6070 */
[----:B------:R-:W2:Y:S01]  /*12d90*/  LDL.LU.64 R232, [R1+0x1a0] ;  /* 0x0001a00001e87983 */ /* 0x000ea20000300a00 */
[----:B------:R-:W-:Y:S01]  /*12da0*/  VIADD R167, R167, 0xfffffe5a ;  /* 0xfffffe5aa7a77836 */ /* 0x000fe20000000000 */
[----:B------:R-:W-:Y:S01]  /*12db0*/  IADD3 R166, R166, -0x1a7, RZ ;  /* 0xfffffe59a6a67810 */ /* 0x000fe20007ffe0ff */
[----:B------:R-:W2:Y:S01]  /*12dc0*/  LDC R172, c[0x0][0x230] ;  /* 0x00008c00ffac7b82 */ /* 0x000ea20000000800 */
[----:B------:R-:W-:Y:S04]  /*12dd0*/  LDGSTS.E [R15+0x60004], desc[UR10][R154.64], !P0 ;  /* 0x600040009a0f7fae */ /* 0x000fe8000c12184a */
[----:B------:R-:W-:Y:S01]  /*12de0*/  LDGSTS.E [R15+0x64004], desc[UR10][R156.64], !P0 ;  /* 0x640040009c0f7fae */ /* 0x000fe2000c12184a */
[----:B------:R-:W-:Y:S01]  /*12df0*/  ISETP.GE.U32.AND P0, PT, R158, 0x7ffffe1c, PT ;  /* 0x7ffffe1c9e00780c */ /* 0x000fe20003f06070 */
[C---:B------:R-:W-:Y:S01]  /*12e00*/  IMAD.WIDE R202, R184.reuse, 0x4, R202 ;  /* 0x00000004b8ca7825 */ /* 0x040fe200078e02ca */
[----:B---3--:R-:W3:Y:S01]  /*12e10*/  LDC R248, c[0x0][0x230] ;  /* 0x00008c00fff87b82 */ /* 0x008ee20000000800 */
[----:B------:R-:W3:Y:S02]  /*12e20*/  LDL.LU.64 R178, [R1+0x198] ;  /* 0x0001980001b27983 */ /* 0x000ee40000300a00 */
[----:B------:R-:W-:-:S02]  /*12e30*/  IMAD.WIDE R158, R184, 0x4, R174 ;  /* 0x00000004b89e7825 */ /* 0x000fc400078e02ae */
[----:B------:R-:W3:Y:S04]  /*12e40*/  LDL.LU.64 R174, [R1+0x190] ;  /* 0x0001900001ae7983 */ /* 0x000ee80000300a00 */
[----:B------:R-:W-:Y:S01]  /*12e50*/  LDGSTS.E [R15+0x60008], desc[UR10][R158.64], !P1 ;  /* 0x600080009e0f7fae */ /* 0x000fe2000c92184a */
[----:B----4-:R-:W-:-:S05]  /*12e60*/  IMAD.WIDE R160, R184, 0x4, R160 ;  /* 0x00000004b8a07825 */ /* 0x010fca00078e02a0 */
[----:B------:R-:W-:Y:S01]  /*12e70*/  LDGSTS.E [R15+0x64008], desc[UR10][R160.64], !P1 ;  /* 0x64008000a00f7fae */ /* 0x000fe2000c92184a */
[----:B------:R-:W-:Y:S01]  /*12e80*/  ISETP.GE.U32.AND P1, PT, R167, 0x7ffffe1b, PT ;  /* 0x7ffffe1ba700780c */ /* 0x000fe20003f26070 */
[----:B------:R-:W-:-:S04]  /*12e90*/  IMAD.WIDE R162, R184, 0x4, R162 ;  /* 0x00000004b8a27825 */ /* 0x000fc800078e02a2 */
[C---:B------:R-:W-:Y:S01]  /*12ea0*/  IMAD.WIDE R164, R184.reuse, 0x4, R164 ;  /* 0x00000004b8a47825 */ /* 0x040fe200078e02a4 */
[----:B------:R-:W-:Y:S03]  /*12eb0*/  LDGSTS.E [R15+0x6000c], desc[UR10][R162.64], !P6 ;  /* 0x6000c000a20f7fae */ /* 0x000fe6000f12184a */
[C---:B-1----:R-:W-:Y:S01]  /*12ec0*/  IMAD.WIDE R8, R184.reuse, 0x4, R190 ;  /* 0x00000004b8087825 */ /* 0x042fe200078e02be */
[----:B------:R-:W-:Y:S03]  /*12ed0*/  LDGSTS.E [R15+0x6400c], desc[UR10][R164.64], !P6 ;  /* 0x6400c000a40f7fae */ /* 0x000fe6000f12184a */
[C---:B------:R-:W-:Y:S01]  /*12ee0*/  IMAD.WIDE R6, R184.reuse, 0x4, R182 ;  /* 0x00000004b8067825 */ /* 0x040fe200078e02b6 */
[----:B------:R1:W-:Y:S03]  /*12ef0*/  STL.64 [R1+0xc0], R8 ;  /* 0x0000c00801007387 */ /* 0x0003e60000100a00 */
[C---:B--2---:R-:W-:Y:S01]  /*12f00*/  IMAD.WIDE R4, R184.reuse, 0x4, R180 ;  /* 0x00000004b8047825 */ /* 0x044fe200078e02b4 */
[----:B------:R2:W-:Y:S03]  /*12f10*/  STL.64 [R1+0xd0], R6 ;  /* 0x0000d00601007387 */ /* 0x0005e60000100a00 */
[----:B------:R-:W-:Y:S01]  /*12f20*/  IMAD.WIDE R2, R184, 0x4, R176 ;  /* 0x00000004b8027825 */ /* 0x000fe200078e02b0 */
[----:B------:R-:W4:Y:S01]  /*12f30*/  LDL.LU.64 R238, [R1+0x188] ;  /* 0x0001880001ee7983 */ /* 0x000f220000300a00 */
[----:B------:R-:W-:Y:S01]  /*12f40*/  ISETP.GE.U32.AND P6, PT, R166, 0x7ffffe1a, PT ;  /* 0x7ffffe1aa600780c */ /* 0x000fe20003fc6070 */
[----:B------:R-:W4:Y:S02]  /*12f50*/  LDC R182, c[0x0][0x230] ;  /* 0x00008c00ffb67b82 */ /* 0x000f240000000800 */
[----:B------:R-:W4:Y:S04]  /*12f60*/  LDL.LU.64 R180, [R1+0x180] ;  /* 0x0001800001b47983 */ /* 0x000f280000300a00 */
[----:B------:R-:W-:Y:S01]  /*12f70*/  STL.64 [R1+0x1d0], R4 ;  /* 0x0001d00401007387 */ /* 0x000fe20000100a00 */
[----:B------:R-:W-:Y:S01]  /*12f80*/  VIADD R167, R168, 0xfffffe74 ;  /* 0xfffffe74a8a77836 */ /* 0x000fe20000000000 */
[----:B------:R-:W4:Y:S02]  /*12f90*/  LDC R176, c[0x0][0x230] ;  /* 0x00008c00ffb07b82 */ /* 0x000f240000000800 */
[----:B------:R3:W-:Y:S04]  /*12fa0*/  STL.64 [R1+0x2a0], R2 ;  /* 0x0002a00201007387 */ /* 0x0007e80000100a00 */
[----:B------:R1:W-:Y:S01]  /*12fb0*/  LDGSTS.E [R15+0x68000], desc[UR10][R8.64], !P0 ;  /* 0x68000000080f7fae */ /* 0x0003e2000c12184a */
[----:B------:R-:W-:Y:S01]  /*12fc0*/  VIADD R172, R172, 0xfffffe71 ;  /* 0xfffffe71acac7836 */ /* 0x000fe20000000000 */
[----:B------:R-:W4:Y:S02]  /*12fd0*/  LDC R183, c[0x0][0x230] ;  /* 0x00008c00ffb77b82 */ /* 0x000f240000000800 */
[----:B------:R-:W4:Y:S04]  /*12fe0*/  LDL.LU.64 R234, [R1+0x178] ;  /* 0x0001780001ea7983 */ /* 0x000f280000300a00 */
[----:B------:R2:W-:Y:S01]  /*12ff0*/  LDGSTS.E [R15+0x6c000], desc[UR10][R6.64], !P0 ;  /* 0x6c000000060f7fae */ /* 0x0005e2000c12184a */
[----:B-1----:R-:W-:-:S03]  /*13000*/  IMAD.WIDE R8, R184, 0x4, R236 ;  /* 0x00000004b8087825 */ /* 0x002fc600078e02ec */
[----:B------:R-:W4:Y:S04]  /*13010*/  LDL.LU.64 R190, [R1+0x170] ;  /* 0x0001700001be7983 */ /* 0x000f280000300a00 */
[----:B------:R-:W-:Y:S01]  /*13020*/  LDGSTS.E [R15+0x68004], desc[UR10][R4.64], !P1 ;  /* 0x68004000040f7fae */ /* 0x000fe2000c92184a */
[----:B--2---:R-:W-:-:S03]  /*13030*/  IMAD.WIDE R6, R184, 0x4, R232 ;  /* 0x00000004b8067825 */ /* 0x004fc600078e02e8 */
[----:B------:R3:W-:Y:S04]  /*13040*/  LDGSTS.E [R15+0x6c004], desc[UR10][R2.64], !P1 ;  /* 0x6c004000020f7fae */ /* 0x0007e8000c92184a */
[----:B------:R1:W-:Y:S04]  /*13050*/  STL.64 [R1+0x2e0], R8 ;  /* 0x0002e00801007387 */ /* 0x0003e80000100a00 */
[----:B------:R2:W-:Y:S01]  /*13060*/  STL.64 [R1+0x308], R6 ;  /* 0x0003080601007387 */ /* 0x0005e20000100a00 */
[----:B---3--:R-:W-:-:S04]  /*13070*/  IMAD.WIDE R2, R184, 0x4, R174 ;  /* 0x00000004b8027825 */ /* 0x008fc800078e02ae */
[----:B------:R-:W-:Y:S01]  /*13080*/  IMAD.WIDE R4, R184, 0x4, R178 ;  /* 0x00000004b8047825 */ /* 0x000fe200078e02b2 */
[----:B------:R-:W3:Y:S04]  /*13090*/  LDL.LU.64 R174, [R1+0x168] ;  /* 0x0001680001ae7983 */ /* 0x000ee80000300a00 */
[----:B------:R-:W2:Y:S04]  /*130a0*/  LDL.LU.64 R236, [R1+0x160] ;  /* 0x0001600001ec7983 */ /* 0x000ea80000300a00 */
[----:B------:R3:W-:Y:S04]  /*130b0*/  STL.64 [R1+0x320], R4 ;  /* 0x0003200401007387 */ /* 0x0007e80000100a00 */
[----:B------:R3:W-:Y:S04]  /*130c0*/  STL.64 [R1+0x330], R2 ;  /* 0x0003300201007387 */ /* 0x0007e80000100a00 */
[----:B------:R-:W3:Y:S04]  /*130d0*/  LDL.LU.64 R178, [R1+0x158] ;  /* 0x0001580001b27983 */ /* 0x000ee80000300a00 */
[----:B------:R-:W3:Y:S04]  /*130e0*/  LDL.LU.64 R232, [R1+0x150] ;  /* 0x0001500001e87983 */ /* 0x000ee80000300a00 */
[----:B------:R-:W1:Y:S01]  /*130f0*/  LDL.LU.64 R240, [R1+0x148] ;  /* 0x0001480001f07983 */ /* 0x000e620000300a00 */
[----:B------:R-:W-:-:S02]  /*13100*/  IADD3 R166, R170, -0x1a8, RZ ;  /* 0xfffffe58aaa67810 */ /* 0x000fc40007ffe0ff */
[----:B------:R-:W-:Y:S01]  /*13110*/  ISETP.GE.U32.AND P1, PT, R167, 0x7ffffe35, PT ;  /* 0x7ffffe35a700780c */ /* 0x000fe20003f26070 */
[----:B------:R-:W-:Y:S01]  /*13120*/  LDGSTS.E [R15+0x68008], desc[UR10][R8.64], !P6 ;  /* 0x68008000080f7fae */ /* 0x000fe2000f12184a */
[----:B------:R-:W-:Y:S01]  /*13130*/  ISETP.GE.U32.AND P0, PT, R166, 0x7ffffe19, PT ;  /* 0x7ffffe19a600780c */ /* 0x000fe20003f06070 */
[----:B------:R-:W-:Y:S01]  /*13140*/  VIADD R167, R169, 0xfffffe73 ;  /* 0xfffffe73a9a77836 */ /* 0x000fe20000000000 */
[----:B------:R-:W-:Y:S01]  /*13150*/  IADD3 R166, R173, -0x18e, RZ ;  /* 0xfffffe72ada67810 */ /* 0x000fe20007ffe0ff */
[----:B------:R-:W-:Y:S03]  /*13160*/  LDGSTS.E [R15+0x6c008], desc[UR10][R6.64], !P6 ;  /* 0x6c008000060f7fae */ /* 0x000fe6000f12184a */
[----:B------:R-:W-:-:S07]  /*13170*/  ISETP.GE.U32.AND P6, PT, R167, 0x7ffffe34, PT ;  /* 0x7ffffe34a700780c */ /* 0x000fce0003fc6070 */
[----:B------:R-:W-:Y:S04]  /*13180*/  LDGSTS.E [R15+0x6800c], desc[UR10][R4.64], !P0 ;  /* 0x6800c000040f7fae */ /* 0x000fe8000c12184a */
[----:B------:R4:W-:Y:S01]  /*13190*/  LDGSTS.E [R15+0x6c00c], desc[UR10][R2.64], !P0 ;  /* 0x6c00c000020f7fae */ /* 0x0009e2000c12184a */
[----:B------:R-:W-:Y:S02]  /*131a0*/  ISETP.GE.U32.AND P0, PT, R166, 0x7ffffe33, PT ;  /* 0x7ffffe33a600780c */ /* 0x000fe40003f06070 */
[----:B----4-:R-:W-:Y:S01]  /*131b0*/  IADD3 R15, R171, -0x1a9, RZ ;  /* 0xfffffe57ab0f7810 */ /* 0x010fe20007ffe0ff */
[----:B------:R-:W-:-:S04]  /*131c0*/  IMAD.WIDE R166, R184, 0x4, R238 ;  /* 0x00000004b8a67825 */ /* 0x000fc800078e02ee */
[----:B------:R-:W-:Y:S01]  /*131d0*/  IMAD.WIDE R180, R184, 0x4, R180 ;  /* 0x00000004b8b47825 */ /* 0x000fe200078e02b4 */
[----:B------:R-:W-:Y:S04]  /*131e0*/  LDGSTS.E [R14+0x60000], desc[UR10][R166.64], !P2 ;  /* 0x60000000a60e7fae */ /* 0x000fe8000d12184a */
[----:B------:R-:W-:Y:S01]  /*131f0*/  LDGSTS.E [R14+0x64000], desc[UR10][R180.64], !P2 ;  /* 0x64000000b40e7fae */ /* 0x000fe2000d12184a */
[----:B------:R-:W-:Y:S01]  /*13200*/  ISETP.GE.U32.AND P2, PT, R172, 0x7ffffe32, PT ;  /* 0x7ffffe32ac00780c */ /* 0x000fe20003f46070 */
[C---:B------:R-:W-:Y:S02]  /*13210*/  IMAD.WIDE R170, R184.reuse, 0x4, R234 ;  /* 0x00000004b8aa7825 */ /* 0x040fe400078e02ea */
[----:B------:R-:W4:Y:S04]  /*13220*/  LDL.LU.64 R234, [R1+0x140] ;  /* 0x0001400001ea7983 */ /* 0x000f280000300a00 */
[----:B------:R-:W4:Y:S04]  /*13230*/  LDL.LU.64 R216, [R1+0x138] ;  /* 0x0001380001d87983 */ /* 0x000f280000300a00 */
[----:B------:R-:W4:Y:S04]  /*13240*/  LDL.LU.64 R214, [R1+0x130] ;  /* 0x0001300001d67983 */ /* 0x000f280000300a00 */
[----:B------:R-:W4:Y:S04]  /*13250*/  LDL.LU.64 R226, [R1+0x128] ;  /* 0x0001280001e27983 */ /* 0x000f280000300a00 */
[----:B------:R-:W4:Y:S04]  /*13260*/  LDL.LU.64 R224, [R1+0x120] ;  /* 0x0001200001e07983 */ /* 0x000f280000300a00 */
[----:B------:R-:W4:Y:S01]  /*13270*/  LDL.LU.64 R238, [R1+0x118] ;  /* 0x0001180001ee7983 */ /* 0x000f220000300a00 */
[----:B-1----:R-:W-:-:S03]  /*13280*/  IMAD.WIDE R8, R184, 0x4, R240 ;  /* 0x00000004b8087825 */ /* 0x002fc600078e02f0 */
[----:B------:R-:W-:Y:S01]  /*13290*/  LDGSTS.E [R14+0x60004], desc[UR10][R170.64], !P3 ;  /* 0x60004000aa0e7fae */ /* 0x000fe2000d92184a */
[----:B--2---:R-:W-:-:S03]  /*132a0*/  IMAD.WIDE R172, R184, 0x4, R236 ;  /* 0x00000004b8ac7825 */ /* 0x004fc600078e02ec */
[----:B------:R-:W2:Y:S04]  /*132b0*/  LDL.LU.64 R236, [R1+0x110] ;  /* 0x0001100001ec7983 */ /* 0x000ea80000300a00 */
[----:B------:R-:W2:Y:S01]  /*132c0*/  LDL.LU.64 R240, [R1+0x108] ;  /* 0x0001080001f07983 */ /* 0x000ea20000300a00 */
[C---:B------:R-:W-:Y:S02]  /*132d0*/  IMAD.WIDE R168, R184.reuse, 0x4, R190 ;  /* 0x00000004b8a87825 */ /* 0x040fe400078e02be */
[----:B------:R-:W1:Y:S02]  /*132e0*/  LDC R191, c[0x0][0x230] ;  /* 0x00008c00ffbf7b82 */ /* 0x000e640000000800 */
[----:B---3--:R-:W-:Y:S01]  /*132f0*/  IMAD.WIDE R174, R184, 0x4, R174 ;  /* 0x00000004b8ae7825 */ /* 0x008fe200078e02ae */
[----:B------:R-:W-:Y:S01]  /*13300*/  LDGSTS.E [R14+0x64004], desc[UR10][R168.64], !P3 ;  /* 0x64004000a80e7fae */ /* 0x000fe2000d92184a */
[----:B------:R-:W-:-:S02]  /*13310*/  ISETP.GE.U32.AND P3, PT, R15, 0x7ffffe18, PT ;  /* 0x7ffffe180f00780c */ /* 0x000fc40003f66070 */
[----:B------:R-:W-:Y:S01]  /*13320*/  VIADD R182, R182, 0xfffffe56 ;  /* 0xfffffe56b6b67836 */ /* 0x000fe20000000000 */
[----:B------:R-:W-:Y:S01]  /*13330*/  LDGSTS.E [R14+0x60008], desc[UR10][R174.64], !P5 ;  /* 0x60008000ae0e7fae */ /* 0x000fe2000e92184a */
[----:B------:R-:W-:Y:S01]  /*13340*/  IMAD.WIDE R178, R184, 0x4, R178 ;  /* 0x00000004b8b27825 */ /* 0x000fe200078e02b2 */
[----:B------:R-:W3:Y:S02]  /*13350*/  LDC R190, c[0x0][0x230] ;  /* 0x00008c00ffbe7b82 */ /* 0x000ee40000000800 */
[----:B------:R-:W-:Y:S01]  /*13360*/  LDGSTS.E [R14+0x64008], desc[UR10][R172.64], !P5 ;  /* 0x64008000ac0e7fae */ /* 0x000fe2000e92184a */
[----:B------:R-:W-:Y:S02]  /*13370*/  ISETP.GE.U32.AND P5, PT, R182, 0x7ffffe17, PT ;  /* 0x7ffffe17b600780c */ /* 0x000fe40003fa6070 */
[----:B------:R-:W-:Y:S01]  /*13380*/  IADD3 R15, R176, -0x1ab, RZ ;  /* 0xfffffe55b00f7810 */ /* 0x000fe20007ffe0ff */
[C---:B------:R-:W-:Y:S01]  /*13390*/  IMAD.WIDE R176, R184.reuse, 0x4, R232 ;  /* 0x00000004b8b07825 */ /* 0x040fe200078e02e8 */
[----:B------:R-:W-:Y:S01]  /*133a0*/  LDGSTS.E [R14+0x6000c], desc[UR10][R178.64], !P1 ;  /* 0x6000c000b20e7fae */ /* 0x000fe2000c92184a */
[----:B------:R-:W3:Y:S03]  /*133b0*/  LDC R233, c[0x0][0x230] ;  /* 0x00008c00ffe97b82 */ /* 0x000ee60000000800 */
[----:B------:R-:W-:Y:S04]  /*133c0*/  LDGSTS.E [R14+0x6400c], desc[UR10][R176.64], !P1 ;  /* 0x6400c000b00e7fae */ /* 0x000fe8000c92184a */
[----:B------:R1:W-:Y:S01]  /*133d0*/  LDGSTS.E [R14+0x68000], desc[UR10][R8.64], !P3 ;  /* 0x68000000080e7fae */ /* 0x0003e2000d92184a */
[----:B------:R-:W-:Y:S01]  /*133e0*/  ISETP.GE.U32.AND P1, PT, R15, 0x7ffffe16, PT ;  /* 0x7ffffe160f00780c */ /* 0x000fe20003f26070 */
[C---:B----4-:R-:W-:Y:S01]  /*133f0*/  IMAD.WIDE R6, R184.reuse, 0x4, R234 ;  /* 0x00000004b8067825 */ /* 0x050fe200078e02ea */
[----:B------:R-:W4:Y:S01]  /*13400*/  LDC R232, c[0x0][0x230] ;  /* 0x00008c00ffe87b82 */ /* 0x000f220000000800 */
[----:B------:R-:W4:Y:S02]  /*13410*/  LDL.LU.64 R234, [R1+0x100] ;  /* 0x0001000001ea7983 */ /* 0x000f240000300a00 */
[----:B------:R-:W-:-:S02]  /*13420*/  IMAD.WIDE R4, R184, 0x4, R216 ;  /* 0x00000004b8047825 */ /* 0x000fc400078e02d8 */
[----:B------:R1:W-:Y:S02]  /*13430*/  STL.64 [R1+0xe0], R8 ;  /* 0x0000e00801007387 */ /* 0x0003e40000100a00 */
[C---:B------:R-:W-:Y:S02]  /*13440*/  IMAD.WIDE R2, R184.reuse, 0x4, R214 ;  /* 0x00000004b8027825 */ /* 0x040fe400078e02d6 */
        /* <DEDUP_REMOVED lines=10> */
[----:B------:R3:W-:Y:S04]  /*134f0*/  STL.64 [R1+0x2d8], R6 ;  /* 0x0002d80601007387 */ /* 0x0007e80000100a00 */
[----:B------:R-:W3:Y:S04]  /*13500*/  LDL.LU.64 R238, [R1+0xf8] ;  /* 0x0000f80001ee7983 */ /* 0x000ee80000300a00 */
[----:B------:R3:W-:Y:S01]  /*13510*/  STL.64 [R1+0x300], R4 ;  /* 0x0003000401007387 */ /* 0x0007e20000100a00 */
[----:B------:R-:W-:-:S02]  /*13520*/  IADD3 R15, R187, -0x1ac, RZ ;  /* 0xfffffe54bb0f7810 */ /* 0x000fc40007ffe0ff */
[----:B------:R-:W1:Y:S01]  /*13530*/  LDC R187, c[0x0][0x230] ;  /* 0x00008c00ffbb7b82 */ /* 0x000e620000000800 */
[----:B------:R-:W-:Y:S01]  /*13540*/  LDGSTS.E [R14+0x68008], desc[UR10][R8.64], !P1 ;  /* 0x68008000080e7fae */ /* 0x000fe2000c92184a */
[----:B--2---:R-:W-:Y:S01]  /*13550*/  IMAD.WIDE R2, R184, 0x4, R236 ;  /* 0x00000004b8027825 */ /* 0x004fe200078e02ec */
[----:B------:R-:W-:Y:S02]  /*13560*/  ISETP.GE.U32.AND P3, PT, R15, 0x7ffffe15, PT ;  /* 0x7ffffe150f00780c */ /* 0x000fe40003f66070 */
[----:B------:R-:W-:Y:S03]  /*13570*/  LDGSTS.E [R14+0x6c008], desc[UR10][R6.64], !P1 ;  /* 0x6c008000060e7fae */ /* 0x000fe6000c92184a */
[----:B------:R-:W2:Y:S01]  /*13580*/  LDC R236, c[0x0][0x230] ;  /* 0x00008c00ffec7b82 */ /* 0x000ea20000000800 */
[----:B------:R3:W-:Y:S04]  /*13590*/  STL.64 [R1+0x110], R2 ;  /* 0x0001100201007387 */ /* 0x0007e80000100a00 */
[----:B------:R-:W2:Y:S01]  /*135a0*/  LDL.LU.64 R214, [R1+0xf0] ;  /* 0x0000f00001d67983 */ /* 0x000ea20000300a00 */
[----:B------:R-:W-:-:S02]  /*135b0*/  VIADD R182, R183, 0xfffffe70 ;  /* 0xfffffe70b7b67836 */ /* 0x000fc40000000000 */
[----:B------:R-:W3:Y:S01]  /*135c0*/  LDC R237, c[0x0][0x230] ;  /* 0x00008c00ffed7b82 */ /* 0x000ee20000000800 */
[----:B------:R-:W3:Y:S04]  /*135d0*/  LDL.LU.64 R226, [R1+0xe8] ;  /* 0x0000e80001e27983 */ /* 0x000ee80000300a00 */
[----:B------:R-:W3:Y:S01]  /*135e0*/  LDL.LU.64 R224, [R1+0xd8] ;  /* 0x0000d80001e07983 */ /* 0x000ee20000300a00 */
[----:B------:R-:W-:-:S03]  /*135f0*/  IADD3 R15, R191, -0x192, RZ ;  /* 0xfffffe6ebf0f7810 */ /* 0x000fc60007ffe0ff */
[----:B------:R-:W-:Y:S04]  /*13600*/  LDGSTS.E [R14+0x6800c], desc[UR10][R4.64], !P3 ;  /* 0x6800c000040e7fae */ /* 0x000fe8000d92184a */
[----:B------:R1:W-:Y:S01]  /*13610*/  LDGSTS.E [R14+0x6c00c], desc[UR10][R2.64], !P3 ;  /* 0x6c00c000020e7fae */ /* 0x0003e2000d92184a */
[----:B------:R-:W-:Y:S01]  /*13620*/  ISETP.GE.U32.AND P3, PT, R15, 0x7ffffe2f, PT ;  /* 0x7ffffe2f0f00780c */ /* 0x000fe20003f66070 */
[----:B------:R-:W-:Y:S02]  /*13630*/  VIADD R15, R190, 0xfffffe6d ;  /* 0xfffffe6dbe0f7836 */ /* 0x000fe40000000000 */
[----:B------:R-:W-:Y:S01]  /*13640*/  IMAD.WIDE R190, R184, 0x4, R240 ;  /* 0x00000004b8be7825 */ /* 0x000fe200078e02f0 */
[----:B------:R-:W-:Y:S01]  /*13650*/  ISETP.GE.U32.AND P5, PT, R182, 0x7ffffe31, PT ;  /* 0x7ffffe31b600780c */ /* 0x000fe20003fa6070 */
[----:B------:R-:W3:Y:S04]  /*13660*/  LDL.LU.64 R240, [R1+0xc8] ;  /* 0x0000c80001f07983 */ /* 0x000ee80000300a00 */
[----:B-1----:R-:W3:Y:S04]  /*13670*/  LDL.LU.64 R8, [R1+0xb8] ;  /* 0x0000b80001087983 */ /* 0x002ee80000300a00 */
[----:B------:R-:W3:Y:S04]  /*13680*/  LDL.LU.64 R228, [R1+0xb0] ;  /* 0x0000b00001e47983 */ /* 0x000ee80000300a00 */
[----:B------:R-:W3:Y:S04]  /*13690*/  LDL.LU.64 R230, [R1+0xa0] ;  /* 0x0000a00001e67983 */ /* 0x000ee80000300a00 */
[----:B------:R-:W3:Y:S01]  /*136a0*/  LDL.LU.64 R216, [R1+0x98] ;  /* 0x0000980001d87983 */ /* 0x000ee20000300a00 */
[----:B------:R-:W-:Y:S01]  /*136b0*/  VIADD R182, R185, 0xfffffe6f ;  /* 0xfffffe6fb9b67836 */ /* 0x000fe20000000000 */
[----:B------:R-:W-:Y:S01]  /*136c0*/  IADD3 R14, R233, -0x1ad, RZ ;  /* 0xfffffe53e90e7810 */ /* 0x000fe20007ffe0ff */
[----:B------:R-:W-:Y:S01]  /*136d0*/  IMAD.WIDE R204, R184, 0x4, R204 ;  /* 0x00000004b8cc7825 */ /* 0x000fe200078e02cc */
[----:B------:R-:W-:Y:S01]  /*136e0*/  LDGSTS.E [R10+0x60000], desc[UR10][R194.64], !P6 ;  /* 0x60000000c20a7fae */ /* 0x000fe2000f12184a */
[----:B------:R-:W1:Y:S01]  /*136f0*/  LDC R185, c[0x0][0x230] ;  /* 0x00008c00ffb97b82 */ /* 0x000e620000000800 */
[----:B------:R-:W-:-:S02]  /*13700*/  ISETP.GE.U32.AND P1, PT, R182, 0x7ffffe30, PT ;  /* 0x7ffffe30b600780c */ /* 0x000fc40003f26070 */
[----:B------:R-:W-:Y:S01]  /*13710*/  LDGSTS.E [R10+0x64000], desc[UR10][R190.64], !P6 ;  /* 0x64000000be0a7fae */ /* 0x000fe2000f12184a */
[----:B------:R-:W-:Y:S01]  /*13720*/  ISETP.GE.U32.AND P6, PT, R15, 0x7ffffe2e, PT ;  /* 0x7ffffe2e0f00780c */ /* 0x000fe20003fc6070 */
[----:B------:R-:W-:Y:S02]  /*13730*/  VIADD R15, R187, 0xfffffe52 ;  /* 0xfffffe52bb0f7836 */ /* 0x000fe40000000000 */
[C---:B------:R-:W-:Y:S01]  /*13740*/  IMAD.WIDE R210, R184.reuse, 0x4, R210 ;  /* 0x00000004b8d27825 */ /* 0x040fe200078e02d2 */
[----:B------:R-:W1:Y:S03]  /*13750*/  LDC R187, c[0x0][0x230] ;  /* 0x00008c00ffbb7b82 */ /* 0x000e660000000800 */
[----:B----4-:R-:W-:-:S05]  /*13760*/  IMAD.WIDE R182, R184, 0x4, R234 ;  /* 0x00000004b8b67825 */ /* 0x010fca00078e02ea */
[----:B------:R-:W4:Y:S01]  /*13770*/  LDC R235, c[0x0][0x230] ;  /* 0x00008c00ffeb7b82 */ /* 0x000f220000000800 */
[----:B------:R-:W-:Y:S04]  /*13780*/  LDGSTS.E [R10+0x60004], desc[UR10][R182.64], !P0 ;  /* 0x60004000b60a7fae */ /* 0x000fe8000c12184a */
[----:B------:R-:W-:Y:S01]  /*13790*/  LDGSTS.E [R10+0x64004], desc[UR10][R200.64], !P0 ;  /* 0x64004000c80a7fae */ /* 0x000fe2000c12184a */
[----:B------:R-:W-:Y:S02]  /*137a0*/  ISETP.GE.U32.AND P0, PT, R14, 0x7ffffe14, PT ;  /* 0x7ffffe140e00780c */ /* 0x000fe40003f06070 */
[----:B------:R-:W4:Y:S01]  /*137b0*/  LDC R234, c[0x0][0x230] ;  /* 0x00008c00ffea7b82 */ /* 0x000f220000000800 */
[----:B------:R-:W-:Y:S01]  /*137c0*/  LDGSTS.E [R10+0x60008], desc[UR10][R202.64], !P2 ;  /* 0x60008000ca0a7fae */ /* 0x000fe2000d12184a */
[----:B------:R-:W-:-:S03]  /*137d0*/  IADD3 R14, R232, -0x1af, RZ ;  /* 0xfffffe51e80e7810 */ /* 0x000fc60007ffe0ff */
[----:B------:R-:W-:Y:S01]  /*137e0*/  LDGSTS.E [R10+0x64008], desc[UR10][R204.64], !P2 ;  /* 0x64008000cc0a7fae */ /* 0x000fe2000d12184a */
[----:B--2---:R-:W-:-:S04]  /*137f0*/  IMAD.WIDE R188, R184, 0x4, R214 ;  /* 0x00000004b8bc7825 */ /* 0x004fc800078e02d6 */
[C---:B---3--:R-:W-:Y:S01]  /*13800*/  IMAD.WIDE R6, R184.reuse, 0x4, R226 ;  /* 0x00000004b8067825 */ /* 0x048fe200078e02e2 */
[----:B------:R-:W-:Y:S03]  /*13810*/  STL.64 [R1+0x118], R188 ;  /* 0x000118bc01007387 */ /* 0x000fe60000100a00 */
[C---:B------:R-:W-:Y:S01]  /*13820*/  IMAD.WIDE R4, R184.reuse, 0x4, R224 ;  /* 0x00000004b8047825 */ /* 0x040fe200078e02e0 */
[----:B------:R-:W2:Y:S04]  /*13830*/  LDL.LU.64 R214, [R1+0x88] ;  /* 0x0000880001d67983 */ /* 0x000ea80000300a00 */
[----:B------:R3:W-:Y:S04]  /*13840*/  STL.64 [R1+0x120], R6 ;  /* 0x0001200601007387 */ /* 0x0007e80000100a00 */
[----:B------:R-:W2:Y:S04]  /*13850*/  LDL.LU.64 R226, [R1+0x80] ;  /* 0x0000800001e27983 */ /* 0x000ea80000300a00 */
[----:B------:R1:W-:Y:S04]  /*13860*/  STL.64 [R1+0x128], R4 ;  /* 0x0001280401007387 */ /* 0x0003e80000100a00 */
[----:B------:R-:W2:Y:S01]  /*13870*/  LDL.LU.64 R224, [R1+0x78] ;  /* 0x0000780001e07983 */ /* 0x000ea20000300a00 */
[----:B------:R-:W-:Y:S01]  /*13880*/  ISETP.GE.U32.AND P2, PT, R15, 0x7ffffe13, PT ;  /* 0x7ffffe130f00780c */ /* 0x000fe20003f46070 */
[----:B------:R-:W-:-:S02]  /*13890*/  IMAD.WIDE R232, R184, 0x4, R238 ;  /* 0x00000004b8e87825 */ /* 0x000fc400078e02ee */
[----:B------:R-:W-:Y:S01]  /*138a0*/  LDGSTS.E [R10+0x6000c], desc[UR10][R210.64], !P5 ;  /* 0x6000c000d20a7fae */ /* 0x000fe2000e92184a */
[----:B------:R-:W4:Y:S01]  /*138b0*/  LDC R238, c[0x0][0x230] ;  /* 0x00008c00ffee7b82 */ /* 0x000f220000000800 */
[C---:B------:R-:W-:Y:S02]  /*138c0*/  IMAD.WIDE R2, R184.reuse, 0x4, R240 ;  /* 0x00000004b8027825 */ /* 0x040fe400078e02f0 */
[----:B------:R-:W-:Y:S02]  /*138d0*/  LDGSTS.E [R10+0x6400c], desc[UR10][R232.64], !P5 ;  /* 0x6400c000e80a7fae */ /* 0x000fe4000e92184a */
[C---:B------:R-:W-:Y:S02]  /*138e0*/  IMAD.WIDE R8, R184.reuse, 0x4, R8 ;  /* 0x00000004b8087825 */ /* 0x040fe400078e0208 */
[----:B------:R-:W-:Y:S04]  /*138f0*/  LDGSTS.E [R10+0x68000], desc[UR10][R188.64], !P0 ;  /* 0x68000000bc0a7fae */ /* 0x000fe8000c12184a */
[----:B------:R3:W-:Y:S04]  /*13900*/  LDGSTS.E [R10+0x6c000], desc[UR10][R6.64], !P0 ;  /* 0x6c000000060a7fae */ /* 0x0007e8000c12184a */
[----:B------:R-:W2:Y:S04]  /*13910*/  LDL.LU.64 R240, [R1+0x70] ;  /* 0x0000700001f07983 */ /* 0x000ea80000300a00 */
[----:B------:R4:W-:Y:S01]  /*13920*/  STL.64 [R1+0x130], R2 ;  /* 0x0001300201007387 */ /* 0x0009e20000100a00 */
[----:B---3--:R-:W-:-:S03]  /*13930*/  IMAD.WIDE R6, R184, 0x4, R228 ;  /* 0x00000004b8067825 */ /* 0x008fc600078e02e4 */
[----:B------:R1:W-:Y:S04]  /*13940*/  LDGSTS.E [R10+0x68004], desc[UR10][R4.64], !P2 ;  /* 0x68004000040a7fae */ /* 0x0003e8000d12184a */
[----:B------:R3:W-:Y:S04]  /*13950*/  STL.64 [R1+0x148], R8 ;  /* 0x0001480801007387 */ /* 0x0007e80000100a00 */
[----:B------:R2:W-:Y:S01]  /*13960*/  STL.64 [R1+0x190], R6 ;  /* 0x0001900601007387 */ /* 0x0005e20000100a00 */
[----:B-1----:R-:W-:Y:S01]  /*13970*/  IMAD.WIDE R4, R184, 0x4, R230 ;  /* 0x00000004b8047825 */ /* 0x002fe200078e02e6 */
[----:B------:R-:W-:-:S02]  /*13980*/  ISETP.GE.U32.AND P5, PT, R14, 0x7ffffe12, PT ;  /* 0x7ffffe120e00780c */ /* 0x000fc40003fa6070 */
[----:B------:R-:W2:Y:S01]  /*13990*/  LDL.LU.64 R230, [R1+0x68] ;  /* 0x0000680001e67983 */ /* 0x000ea20000300a00 */
[----:B------:R-:W-:-:S03]  /*139a0*/  IADD3 R14, R236, -0x1b0, RZ ;  /* 0xfffffe50ec0e7810 */ /* 0x000fc60007ffe0ff */
[----:B------:R4:W-:Y:S01]  /*139b0*/  LDGSTS.E [R10+0x6c004], desc[UR10][R2.64], !P2 ;  /* 0x6c004000020a7fae */ /* 0x0009e2000d12184a */
[----:B------:R-:W-:-:S03]  /*139c0*/  ISETP.GE.U32.AND P0, PT, R14, 0x7ffffe11, PT ;  /* 0x7ffffe110e00780c */ /* 0x000fc60003f06070 */
[----:B------:R1:W-:Y:S01]  /*139d0*/  STL.64 [R1+0x2c8], R4 ;  /* 0x0002c80401007387 */ /* 0x0003e20000100a00 */
[----:B------:R-:W-:-:S03]  /*139e0*/  VIADD R15, R185, 0xfffffe6c ;  /* 0xfffffe6cb90f7836 */ /* 0x000fc60000000000 */
[----:B------:R-:W-:Y:S01]  /*139f0*/  LDGSTS.E [R10+0x68008], desc[UR10][R8.64], !P5 ;  /* 0x68008000080a7fae */ /* 0x000fe2000e92184a */
[----:B----4-:R-:W-:-:S03]  /*13a00*/  IMAD.WIDE R2, R184, 0x4, R216 ;  /* 0x00000004b8027825 */ /* 0x010fc600078e02d8 */
[----:B------:R-:W-:Y:S01]  /*13a10*/  LDGSTS.E [R10+0x6c008], desc[UR10][R6.64], !P5 ;  /* 0x6c008000060a7fae */ /* 0x000fe2000e92184a */
[----:B------:R-:W-:Y:S01]  /*13a20*/  IADD3 R14, R237, -0x196, RZ ;  /* 0xfffffe6aed0e7810 */ /* 0x000fe20007ffe0ff */
[----:B------:R-:W4:Y:S02]  /*13a30*/  LDC R185, c[0x0][0x230] ;  /* 0x00008c00ffb97b82 */ /* 0x000f240000000800 */
[----:B------:R1:W-:Y:S04]  /*13a40*/  STL.64 [R1+0x2f8], R2 ;  /* 0x0002f80201007387 */ /* 0x0003e80000100a00 */
[----:B---3--:R-:W1:Y:S04]  /*13a50*/  LDL.LU.64 R8, [R1+0x60] ;  /* 0x0000600001087983 */ /* 0x008e680000300a00 */
[----:B------:R-:W-:Y:S04]  /*13a60*/  LDGSTS.E [R10+0x6800c], desc[UR10][R4.64], !P0 ;  /* 0x6800c000040a7fae */ /* 0x000fe8000c12184a */
[----:B------:R-:W3:Y:S04]  /*13a70*/  LDL.LU.64 R188, [R1+0x58] ;  /* 0x0000580001bc7983 */ /* 0x000ee80000300a00 */
[----:B------:R4:W-:Y:S01]  /*13a80*/  LDGSTS.E [R10+0x6c00c], desc[UR10][R2.64], !P0 ;  /* 0x6c00c000020a7fae */ /* 0x0009e2000c12184a */
[----:B------:R-:W-:Y:S01]  /*13a90*/  ISETP.GE.U32.AND P2, PT, R15, 0x7ffffe2d, PT ;  /* 0x7ffffe2d0f00780c */ /* 0x000fe20003f46070 */
[----:B------:R-:W-:Y:S01]  /*13aa0*/  VIADD R15, R235, 0xfffffe6b ;  /* 0xfffffe6beb0f7836 */ /* 0x000fe20000000000 */
[----:B------:R-:W-:Y:S01]  /*13ab0*/  ISETP.GE.U32.AND P0, PT, R14, 0x7ffffe2b, PT ;  /* 0x7ffffe2b0e00780c */ /* 0x000fe20003f06070 */
[----:B------:R-:W-:Y:S01]  /*13ac0*/  VIADD R14, R234, 0xfffffe69 ;  /* 0xfffffe69ea0e7836 */ /* 0x000fe20000000000 */
[----:B----4-:R-:W-:Y:S01]  /*13ad0*/  IADD3 R10, R238, -0x1b1, RZ ;  /* 0xfffffe4fee0a7810 */ /* 0x010fe20007ffe0ff */
[----:B--2---:R-:W-:-:S04]  /*13ae0*/  IMAD.WIDE R234, R184, 0x4, R214 ;  /* 0x00000004b8ea7825 */ /* 0x004fc800078e02d6 */
[C---:B------:R-:W-:Y:S01]  /*13af0*/  IMAD.WIDE R244, R184.reuse, 0x4, R244 ;  /* 0x00000004b8f47825 */ /* 0x040fe200078e02f4 */
[----:B------:R-:W-:Y:S03]  /*13b00*/  LDGSTS.E [R11+0x60000], desc[UR10][R234.64], !P1 ;  /* 0x60000000ea0b7fae */ /* 0x000fe6000c92184a */
[----:B------:R-:W-:-:S05]  /*13b10*/  IMAD.WIDE R236, R184, 0x4, R226 ;  /* 0x00000004b8ec7825 */ /* 0x000fca00078e02e2 */
[----:B------:R-:W-:Y:S01]  /*13b20*/  LDGSTS.E [R11+0x64000], desc[UR10][R236.64], !P1 ;  /* 0x64000000ec0b7fae */ /* 0x000fe2000c92184a */
[----:B------:R-:W-:-:S03]  /*13b30*/  IMAD.WIDE R238, R184, 0x4, R224 ;  /* 0x00000004b8ee7825 */ /* 0x000fc600078e02e0 */
[----:B------:R-:W2:Y:S04]  /*13b40*/  LDL.LU.64 R224, [R1+0x50] ;  /* 0x0000500001e07983 */ /* 0x000ea80000300a00 */
[----:B------:R-:W4:Y:S04]  /*13b50*/  LDL.LU.64 R226, [R1+0x48] ;  /* 0x0000480001e27983 */ /* 0x000f280000300a00 */
[----:B------:R-:W4:Y:S04]  /*13b60*/  LDL.LU.64 R214, [R1+0x40] ;  /* 0x0000400001d67983 */ /* 0x000f280000300a00 */
[----:B------:R-:W4:Y:S01]  /*13b70*/  LDL.LU.64 R216, [R1+0x38] ;  /* 0x0000380001d87983 */ /* 0x000f220000300a00 */
[----:B------:R-:W-:-:S04]  /*13b80*/  IMAD.WIDE R6, R184, 0x4, R230 ;  /* 0x00000004b8067825 */ /* 0x000fc800078e02e6 */
[----:B------:R-:W-:Y:S01]  /*13b90*/  IMAD.WIDE R240, R184, 0x4, R240 ;  /* 0x00000004b8f07825 */ /* 0x000fe200078e02f0 */
[----:B------:R-:W4:Y:S04]  /*13ba0*/  LDL.LU.64 R230, [R1+0x30] ;  /* 0x0000300001e67983 */ /* 0x000f280000300a00 */
[----:B------:R-:W4:Y:S01]  /*13bb0*/  LDL.LU.64 R228, [R1+0x28] ;  /* 0x0000280001e47983 */ /* 0x000f220000300a00 */
[----:B------:R-:W-:Y:S01]  /*13bc0*/  ISETP.GE.U32.AND P1, PT, R14, 0x7ffffe2a, PT ;  /* 0x7ffffe2a0e00780c */ /* 0x000fe20003f26070 */
[----:B------:R-:W-:Y:S02]  /*13bd0*/  VIADD R14, R187, 0xfffffe4e ;  /* 0xfffffe4ebb0e7836 */ /* 0x000fe40000000000 */
[----:B------:R-:W-:Y:S01]  /*13be0*/  LDGSTS.E [R11+0x60004], desc[UR10][R238.64], !P3 ;  /* 0x60004000ee0b7fae */ /* 0x000fe2000d92184a */
[----:B-1----:R-:W-:-:S03]  /*13bf0*/  IMAD.WIDE R4, R184, 0x4, R8 ;  /* 0x00000004b8047825 */ /* 0x002fc600078e0208 */
[----:B------:R-:W-:Y:S01]  /*13c00*/  LDGSTS.E [R11+0x64004], desc[UR10][R240.64], !P3 ;  /* 0x64004000f00b7fae */ /* 0x000fe2000d92184a */
[----:B------:R-:W-:Y:S01]  /*13c10*/  ISETP.GE.U32.AND P3, PT, R10, 0x7ffffe10, PT ;  /* 0x7ffffe100a00780c */ /* 0x000fe20003f66070 */
[----:B------:R-:W1:Y:S02]  /*13c20*/  LDC R187, c[0x0][0x230] ;  /* 0x00008c00ffbb7b82 */ /* 0x000e640000000800 */
[----:B------:R-:W-:Y:S01]  /*13c30*/  LDGSTS.E [R11+0x60008], desc[UR10][R244.64], !P6 ;  /* 0x60008000f40b7fae */ /* 0x000fe2000f12184a */
[----:B---3--:R-:W-:-:S03]  /*13c40*/  IMAD.WIDE R2, R184, 0x4, R188 ;  /* 0x00000004b8027825 */ /* 0x008fc600078e02bc */
[----:B------:R-:W-:Y:S01]  /*13c50*/  LDGSTS.E [R11+0x64008], desc[UR10][R6.64], !P6 ;  /* 0x64008000060b7fae */ /* 0x000fe2000f12184a */
[----:B------:R-:W-:-:S03]  /*13c60*/  ISETP.GE.U32.AND P6, PT, R14, 0x7ffffe0f, PT ;  /* 0x7ffffe0f0e00780c */ /* 0x000fc60003fc6070 */
[----:B------:R3:W-:Y:S01]  /*13c70*/  STL.64 [R1+0x98], R6 ;  /* 0x0000980601007387 */ /* 0x0007e20000100a00 */
[----:B------:R-:W-:-:S03]  /*13c80*/  IADD3 R10, R252, -0x1b3, RZ ;  /* 0xfffffe4dfc0a7810 */ /* 0x000fc60007ffe0ff */
[----:B------:R-:W-:Y:S01]  /*13c90*/  LDGSTS.E [R11+0x6000c], desc[UR10][R4.64], !P2 ;  /* 0x6000c000040b7fae */ /* 0x000fe2000d12184a */
[----:B--2---:R-:W-:-:S03]  /*13ca0*/  IMAD.WIDE R224, R184, 0x4, R224 ;  /* 0x00000004b8e07825 */ /* 0x004fc600078e02e0 */
[----:B------:R-:W2:Y:S01]  /*13cb0*/  LDL.LU.64 R8, [R1+0x20] ;  /* 0x0000200001087983 */ /* 0x000ea20000300a00 */
[----:B------:R-:W-:Y:S01]  /*13cc0*/  ISETP.GE.U32.AND P5, PT, R15, 0x7ffffe2c, PT ;  /* 0x7ffffe2c0f00780c */ /* 0x000fe20003fa6070 */
[----:B------:R-:W1:Y:S01]  /*13cd0*/  LDC R252, c[0x0][0x230] ;  /* 0x00008c00fffc7b82 */ /* 0x000e620000000800 */
[C---:B----4-:R-:W-:Y:S01]  /*13ce0*/  IMAD.WIDE R226, R184.reuse, 0x4, R226 ;  /* 0x00000004b8e27825 */ /* 0x050fe200078e02e2 */
[----:B------:R4:W-:Y:S04]  /*13cf0*/  STL.64 [R1+0xa8], R4 ;  /* 0x0000a80401007387 */ /* 0x0009e80000100a00 */
[----:B------:R4:W-:Y:S01]  /*13d00*/  STL.64 [R1+0xb0], R2 ;  /* 0x0000b00201007387 */ /* 0x0009e20000100a00 */
[C---:B------:R-:W-:Y:S01]  /*13d10*/  IMAD.WIDE R214, R184.reuse, 0x4, R214 ;  /* 0x00000004b8d67825 */ /* 0x040fe200078e02d6 */
[----:B------:R-:W1:Y:S02]  /*13d20*/  LDC R15, c[0x0][0x230] ;  /* 0x00008c00ff0f7b82 */ /* 0x000e640000000800 */
[----:B------:R-:W2:Y:S01]  /*13d30*/  LDL.LU.64 R188, [R1+0x10] ;  /* 0x0000100001bc7983 */ /* 0x000ea20000300a00 */
[----:B------:R-:W-:-:S03]  /*13d40*/  IMAD.WIDE R216, R184, 0x4, R216 ;  /* 0x00000004b8d87825 */ /* 0x000fc600078e02d8 */
[----:B---3--:R-:W3:Y:S04]  /*13d50*/  LDL.LU.64 R6, [R1+0x8] ;  /* 0x0000080001067983 */ /* 0x008ee80000300a00 */
[----:B----4-:R-:W4:Y:S04]  /*13d60*/  LDL.LU.64 R4, [R1] ;  /* 0x0000000001047983 */ /* 0x010f280000300a00 */
[----:B------:R1:W-:Y:S01]  /*13d70*/  LDGSTS.E [R11+0x6400c], desc[UR10][R2.64], !P2 ;  /* 0x6400c000020b7fae */ /* 0x0003e2000d12184a */
[----:B------:R-:W-:-:S03]  /*13d80*/  ISETP.GE.U32.AND P2, PT, R10, 0x7ffffe0e, PT ;  /* 0x7ffffe0e0a00780c */ /* 0x000fc60003f46070 */
[----:B------:R1:W-:Y:S01]  /*13d90*/  STL.64 [R1+0x158], R224 ;  /* 0x000158e001007387 */ /* 0x0003e20000100a00 */
[----:B------:R-:W-:-:S03]  /*13da0*/  IADD3 R10, R248, -0x1b4, RZ ;  /* 0xfffffe4cf80a7810 */ /* 0x000fc60007ffe0ff */
[----:B------:R1:W-:Y:S04]  /*13db0*/  STL.64 [R1+0x160], R226 ;  /* 0x000160e201007387 */ /* 0x0003e80000100a00 */
[----:B------:R-:W-:Y:S01]  /*13dc0*/  LDGSTS.E [R11+0x68000], desc[UR10][R224.64], !P3 ;  /* 0x68000000e00b7fae */ /* 0x000fe2000d92184a */
[----:B------:R-:W-:-:S03]  /*13dd0*/  IMAD.WIDE R230, R184, 0x4, R230 ;  /* 0x00000004b8e67825 */ /* 0x000fc600078e02e6 */
[----:B------:R-:W-:Y:S01]  /*13de0*/  LDGSTS.E [R11+0x6c000], desc[UR10][R226.64], !P3 ;  /* 0x6c000000e20b7fae */ /* 0x000fe2000d92184a */
[----:B-1----:R-:W1:Y:S03]  /*13df0*/  LDC R3, c[0x0][0x230] ;  /* 0x00008c00ff037b82 */ /* 0x002e660000000800 */
[----:B------:R-:W4:Y:S01]  /*13e00*/  LDL.LU.64 R224, [R1+0x468] ;  /* 0x0004680001e07983 */ /* 0x000f220000300a00 */
[----:B------:R-:W-:-:S03]  /*13e10*/  ISETP.GE.U32.AND P3, PT, R10, 0x7ffffe0d, PT ;  /* 0x7ffffe0d0a00780c */ /* 0x000fc60003f66070 */
[----:B------:R-:W-:Y:S01]  /*13e20*/  LDGSTS.E [R11+0x68004], desc[UR10][R214.64], !P6 ;  /* 0x68004000d60b7fae */ /* 0x000fe2000f12184a */
[----:B------:R-:W-:Y:S01]  /*13e30*/  IMAD.WIDE R228, R184, 0x4, R228 ;  /* 0x00000004b8e47825 */ /* 0x000fe200078e02e4 */
[----:B------:R-:W1:Y:S02]  /*13e40*/  LDC R2, c[0x0][0x230] ;  /* 0x00008c00ff027b82 */ /* 0x000e640000000800 */
[----:B------:R-:W4:Y:S01]  /*13e50*/  LDL.LU.64 R226, [R1+0x460] ;  /* 0x0004600001e27983 */ /* 0x000f220000300a00 */
[----:B------:R-:W-:-:S03]  /*13e60*/  IADD3 R10, R249, -0x19a, RZ ;  /* 0xfffffe66f90a7810 */ /* 0x000fc60007ffe0ff */
[----:B------:R1:W-:Y:S04]  /*13e70*/  STL.64 [R1+0x168], R214 ;  /* 0x000168d601007387 */ /* 0x0003e80000100a00 */
[----:B------:R1:W-:Y:S04]  /*13e80*/  STL.64 [R1+0x170], R216 ;  /* 0x000170d801007387 */ /* 0x0003e80000100a00 */
[----:B------:R-:W-:Y:S04]  /*13e90*/  LDGSTS.E [R11+0x6c004], desc[UR10][R216.64], !P6 ;  /* 0x6c004000d80b7fae */ /* 0x000fe8000f12184a */
[----:B-1----:R-:W4:Y:S04]  /*13ea0*/  LDL.LU.64 R214, [R1+0x458] ;  /* 0x0004580001d67983 */ /* 0x002f280000300a00 */
[----:B------:R-:W-:Y:S04]  /*13eb0*/  LDGSTS.E [R11+0x68008], desc[UR10][R230.64], !P2 ;  /* 0x68008000e60b7fae */ /* 0x000fe8000d12184a */
[----:B------:R-:W4:Y:S04]  /*13ec0*/  LDL.LU.64 R216, [R1+0x450] ;  /* 0x0004500001d87983 */ /* 0x000f280000300a00 */
[----:B------:R-:W4:Y:S04]  /*13ed0*/  LDL.LU.64 R248, [R1+0x18] ;  /* 0x0000180001f87983 */ /* 0x000f280000300a00 */
[----:B------:R1:W-:Y:S04]  /*13ee0*/  STL.64 [R1+0x178], R230 ;  /* 0x000178e601007387 */ /* 0x0003e80000100a00 */
[----:B------:R1:W-:Y:S04]  /*13ef0*/  STL.64 [R1+0x180], R228 ;  /* 0x000180e401007387 */ /* 0x0003e80000100a00 */
[----:B------:R-:W-:Y:S04]  /*13f00*/  LDGSTS.E [R11+0x6c008], desc[UR10][R228.64], !P2 ;  /* 0x6c008000e40b7fae */ /* 0x000fe8000d12184a */
[----:B-1----:R-:W4:Y:S04]  /*13f10*/  LDL.LU.64 R230, [R1+0x448] ;  /* 0x0004480001e67983 */ /* 0x002f280000300a00 */
[----:B------:R-:W4:Y:S01]  /*13f20*/  LDL.LU.64 R228, [R1+0x440] ;  /* 0x0004400001e47983 */ /* 0x000f220000300a00 */
[----:B------:R-:W-:-:S02]  /*13f30*/  VIADD R14, R185, 0xfffffe68 ;  /* 0xfffffe68b90e7836 */ /* 0x000fc40000000000 */
[----:B------:R-:W1:Y:S03]  /*13f40*/  LDC R185, c[0x0][0x230] ;  /* 0x00008c00ffb97b82 */ /* 0x000e660000000800 */
[----:B------:R-:W-:Y:S01]  /*13f50*/  ISETP.GE.U32.AND P6, PT, R14, 0x7ffffe29, PT ;  /* 0x7ffffe290e00780c */ /* 0x000fe20003fc6070 */
[----:B------:R-:W-:Y:S02]  /*13f60*/  VIADD R14, R15, 0xfffffe67 ;  /* 0xfffffe670f0e7836 */ /* 0x000fe40000000000 */
[----:B------:R-:W-:Y:S02]  /*13f70*/  IMAD.WIDE R246, R184, 0x4, R246 ;  /* 0x00000004b8f67825 */ /* 0x000fe400078e02f6 */
[----:B------:R-:W1:Y:S01]  /*13f80*/  LDC R15, c[0x0][0x230] ;  /* 0x00008c00ff0f7b82 */ /* 0x000e620000000800 */
[----:B------:R-:W-:-:S07]  /*13f90*/  ISETP.GE.U32.AND P2, PT, R14, 0x7ffffe28, PT ;  /* 0x7ffffe280e00780c */ /* 0x000fce0003f46070 */
[----:B------:R-:W1:Y:S01]  /*13fa0*/  LDC R14, c[0x0][0x230] ;  /* 0x00008c00ff0e7b82 */ /* 0x000e620000000800 */
[----:B------:R-:W-:-:S04]  /*13fb0*/  IMAD.WIDE R242, R184, 0x4, R242 ;  /* 0x00000004b8f27825 */ /* 0x000fc800078e02f2 */
[----:B------:R-:W-:-:S04]  /*13fc0*/  IMAD.WIDE R212, R184, 0x4, R212 ;  /* 0x00000004b8d47825 */ /* 0x000fc800078e02d4 */
[----:B------:R-:W-:-:S04]  /*13fd0*/  IMAD.WIDE R218, R184, 0x4, R218 ;  /* 0x00000004b8da7825 */ /* 0x000fc800078e02da */
[----:B--2---:R-:W-:-:S05]  /*13fe0*/  IMAD.WIDE R8, R184, 0x4, R8 ;  /* 0x00000004b8087825 */ /* 0x004fca00078e0208 */
[----:B------:R2:W-:Y:S04]  /*13ff0*/  STL.64 [R1+0x188], R8 ;  /* 0x0001880801007387 */ /* 0x0005e80000100a00 */
[----:B------:R-:W-:Y:S01]  /*14000*/  LDGSTS.E [R11+0x6800c], desc[UR10][R8.64], !P3 ;  /* 0x6800c000080b7fae */ /* 0x000fe2000d92184a */
[----:B---3--:R-:W-:-:S04]  /*14010*/  IMAD.WIDE R6, R184, 0x4, R6 ;  /* 0x00000004b8067825 */ /* 0x008fc800078e0206 */
[----:B----4-:R-:W-:-:S04]  /*14020*/  IMAD.WIDE R4, R184, 0x4, R4 ;  /* 0x00000004b8047825 */ /* 0x010fc800078e0204 */
[----:B------:R-:W-:-:S05]  /*14030*/  IMAD.WIDE R248, R184, 0x4, R248 ;  /* 0x00000004b8f87825 */ /* 0x000fca00078e02f8 */
[----:B------:R3:W-:Y:S04]  /*14040*/  STL.64 [R1+0x2c0], R248 ;  /* 0x0002c0f801007387 */ /* 0x0007e80000100a00 */
[----:B------:R3:W-:Y:S01]  /*14050*/  LDGSTS.E [R11+0x6c00c], desc[UR10][R248.64], !P3 ;  /* 0x6c00c000f80b7fae */ /* 0x0007e2000d92184a */
[----:B------:R-:W-:Y:S02]  /*14060*/  ISETP.GE.U32.AND P3, PT, R10, 0x7ffffe27, PT ;  /* 0x7ffffe270a00780c */ /* 0x000fe40003f66070 */
[----:B------:R-:W-:Y:S01]  /*14070*/  IADD3 R10, R3, -0x1b5, RZ ;  /* 0xfffffe4b030a7810 */ /* 0x000fe20007ffe0ff */
[----:B--2---:R-:W2:Y:S01]  /*14080*/  LDL.LU.64 R8, [R1+0x438] ;  /* 0x0004380001087983 */ /* 0x004ea20000300a00 */
[----:B---3--:R-:W-:-:S04]  /*14090*/  IMAD.WIDE R248, R184, 0x4, R188 ;  /* 0x00000004b8f87825 */ /* 0x008fc800078e02bc */
[----:B------:R-:W-:Y:S01]  /*140a0*/  IMAD.WIDE R188, R184, 0x4, R250 ;  /* 0x00000004b8bc7825 */ /* 0x000fe200078e02fa */
[----:B------:R-:W-:Y:S01]  /*140b0*/  MOV R251, R7 ;  /* 0x0000000700fb7202 */ /* 0x000fe20000000f00 */
[----:B------:R-:W-:Y:S02]  /*140c0*/  LDGSTS.E [R12+0x60000], desc[UR10][R248.64], !P5 ;  /* 0x60000000f80c7fae */ /* 0x000fe4000e92184a */
[----:B------:R-:W-:-:S05]  /*140d0*/  IMAD.MOV.U32 R250, RZ, RZ, R6 ;  /* 0x000000fffffa7224 */ /* 0x000fca00078e0006 */
[----:B------:R-:W-:Y:S04]  /*140e0*/  LDGSTS.E [R12+0x64000], desc[UR10][R250.64], !P5 ;  /* 0x64000000fa0c7fae */ /* 0x000fe8000e92184a */
[----:B------:R-:W-:Y:S01]  /*140f0*/  LDGSTS.E [R12+0x60004], desc[UR10][R4.64], !P0 ;  /* 0x60004000040c7fae */ /* 0x000fe2000c12184a */
[----:B------:R-:W-:Y:S02]  /*14100*/  VIADD R11, R187, 0xfffffe65 ;  /* 0xfffffe65bb0b7836 */ /* 0x000fe40000000000 */
[----:B------:R-:W3:Y:S01]  /*14110*/  LDC R187, c[0x0][0x230] ;  /* 0x00008c00ffbb7b82 */ /* 0x000ee20000000800 */
[----:B------:R4:W-:Y:S01]  /*14120*/  LDGSTS.E [R12+0x64004], desc[UR10][R188.64], !P0 ;  /* 0x64004000bc0c7fae */ /* 0x0009e2000c12184a */
[----:B------:R-:W-:Y:S01]  /*14130*/  ISETP.GE.U32.AND P0, PT, R10, 0x7ffffe0c, PT ;  /* 0x7ffffe0c0a00780c */ /* 0x000fe20003f06070 */
[----:B------:R-:W-:-:S02]  /*14140*/  VIADD R10, R252, 0xfffffe4a ;  /* 0xfffffe4afc0a7836 */ /* 0x000fc40000000000 */
[----:B------:R1:W-:Y:S04]  /*14150*/  STL.64 [R1+0x8], R6 ;  /* 0x0000080601007387 */ /* 0x0003e80000100a00 */
[----:B------:R-:W-:Y:S04]  /*14160*/  LDGSTS.E [R12+0x60008], desc[UR10][R246.64], !P1 ;  /* 0x60008000f60c7fae */ /* 0x000fe8000c92184a */
[----:B------:R4:W-:Y:S04]  /*14170*/  LDGSTS.E [R12+0x64008], desc[UR10][R242.64], !P1 ;  /* 0x64008000f20c7fae */ /* 0x0009e8000c92184a */
[----:B-1----:R-:W2:Y:S01]  /*14180*/  LDL.LU.64 R6, [R1+0x430] ;  /* 0x0004300001067983 */ /* 0x002ea20000300a00 */
[----:B------:R-:W-:-:S03]  /*14190*/  ISETP.GE.U32.AND P1, PT, R10, 0x7ffffe0b, PT ;  /* 0x7ffffe0b0a00780c */ /* 0x000fc60003f26070 */
[----:B------:R1:W-:Y:S01]  /*141a0*/  STL.64 [R1+0x58], R4 ;  /* 0x0000580401007387 */ /* 0x0003e20000100a00 */
[----:B------:R-:W-:Y:S02]  /*141b0*/  IADD3 R10, R14, -0x1b7, RZ ;  /* 0xfffffe490e0a7810 */ /* 0x000fe40007ffe0ff */
[----:B------:R-:W3:Y:S01]  /*141c0*/  LDC R14, c[0x0][0x230] ;  /* 0x00008c00ff0e7b82 */ /* 0x000ee20000000800 */
[----:B------:R4:W-:Y:S04]  /*141d0*/  STL.64 [R1+0x68], R188 ;  /* 0x000068bc01007387 */ /* 0x0009e80000100a00 */
[----:B------:R3:W-:Y:S04]  /*141e0*/  LDGSTS.E [R12+0x6000c], desc[UR10][R212.64], !P6 ;  /* 0x6000c000d40c7fae */ /* 0x0007e8000f12184a */
[----:B-1----:R-:W2:Y:S01]  /*141f0*/  LDL.LU.64 R4, [R1+0x428] ;  /* 0x0004280001047983 */ /* 0x002ea20000300a00 */
[----:B----4-:R-:W-:-:S03]  /*14200*/  IMAD.WIDE R188, R184, 0x4, R104 ;  /* 0x00000004b8bc7825 */ /* 0x010fc600078e0268 */
[----:B------:R-:W-:Y:S01]  /*14210*/  STL.64 [R1+0x70], R246 ;  /* 0x000070f601007387 */ /* 0x000fe20000100a00 */
[----:B------:R-:W-:Y:S01]  /*14220*/  ISETP.GE.U32.AND P5, PT, R11, 0x7ffffe26, PT ;  /* 0x7ffffe260b00780c */ /* 0x000fe20003fa6070 */
[----:B------:R-:W1:Y:S02]  /*14230*/  LDC R104, c[0x0][0x230] ;  /* 0x00008c00ff687b82 */ /* 0x000e640000000800 */
[----:B------:R4:W-:Y:S04]  /*14240*/  STL.64 [R1+0x80], R242 ;  /* 0x000080f201007387 */ /* 0x0009e80000100a00 */
[----:B------:R3:W-:Y:S01]  /*14250*/  LDGSTS.E [R12+0x6400c], desc[UR10][R188.64], !P6 ;  /* 0x6400c000bc0c7fae */ /* 0x0007e2000f12184a */
[----:B------:R-:W-:Y:S01]  /*14260*/  ISETP.GE.U32.AND P6, PT, R10, 0x7ffffe0a, PT ;  /* 0x7ffffe0a0a00780c */ /* 0x000fe20003fc6070 */
[----:B------:R-:W-:Y:S01]  /*14270*/  IMAD.WIDE R250, R184, 0x4, R226 ;  /* 0x00000004b8fa7825 */ /* 0x000fe200078e02e2 */
[----:B------:R-:W-:Y:S01]  /*14280*/  IADD3 R10, R2, -0x1b8, RZ ;  /* 0xfffffe48020a7810 */ /* 0x000fe20007ffe0ff */
[----:B------:R3:W-:Y:S01]  /*14290*/  STL.64 [R1+0x90], R212 ;  /* 0x000090d401007387 */ /* 0x0007e20000100a00 */
[----:B------:R-:W1:Y:S01]  /*142a0*/  LDC R105, c[0x0][0x230] ;  /* 0x00008c00ff697b82 */ /* 0x000e620000000800 */
[----:B----4-:R-:W-:-:S02]  /*142b0*/  IMAD.WIDE R242, R184, 0x4, R106 ;  /* 0x00000004b8f27825 */ /* 0x010fc400078e026a */
[----:B------:R4:W-:Y:S04]  /*142c0*/  STL.64 [R1+0xa0], R188 ;  /* 0x0000a0bc01007387 */ /* 0x0009e80000100a00 */
[----:B------:R-:W-:Y:S01]  /*142d0*/  LDGSTS.E [R12+0x68000], desc[UR10][R242.64], !P0 ;  /* 0x68000000f20c7fae */ /* 0x000fe2000c12184a */
[----:B------:R-:W-:Y:S01]  /*142e0*/  IMAD.WIDE R2, R184, 0x4, R112 ;  /* 0x00000004b8027825 */ /* 0x000fe200078e0270 */
[----:B------:R-:W2:Y:S02]  /*142f0*/  LDC R106, c[0x0][0x230] ;  /* 0x00008c00ff6a7b82 */ /* 0x000ea40000000800 */
[----:B------:R4:W-:Y:S01]  /*14300*/  LDGSTS.E [R12+0x6c000], desc[UR10][R218.64], !P0 ;  /* 0x6c000000da0c7fae */ /* 0x0009e2000c12184a */
[----:B------:R-:W-:-:S05]  /*14310*/  ISETP.GE.U32.AND P0, PT, R10, 0x7ffffe09, PT ;  /* 0x7ffffe090a00780c */ /* 0x000fca0003f06070 */
[----:B---3--:R-:W3:Y:S01]  /*14320*/  LDC R212, c[0x0][0x230] ;  /* 0x00008c00ffd47b82 */ /* 0x008ee20000000800 */
[C---:B----4-:R-:W-:Y:S01]  /*14330*/  IMAD.WIDE R188, R184.reuse, 0x4, R220 ;  /* 0x00000004b8bc7825 */ /* 0x050fe200078e02dc */
[----:B------:R-:W-:Y:S03]  /*14340*/  STL.64 [R1+0x198], R242 ;  /* 0x000198f201007387 */ /* 0x000fe60000100a00 */
[----:B------:R-:W-:Y:S01]  /*14350*/  VIADD R11, R185, 0xfffffe64 ;  /* 0xfffffe64b90b7836 */ /* 0x000fe20000000000 */
[----:B------:R4:W-:Y:S01]  /*14360*/  STL.64 [R1+0x1a0], R218 ;  /* 0x0001a0da01007387 */ /* 0x0009e20000100a00 */
[----:B------:R-:W-:-:S03]  /*14370*/  IMAD.WIDE R220, R184, 0x4, R114 ;  /* 0x00000004b8dc7825 */ /* 0x000fc600078e0272 */
[----:B------:R1:W-:Y:S04]  /*14380*/  STL.64 [R1+0x1a8], R188 ;  /* 0x0001a8bc01007387 */ /* 0x0003e80000100a00 */
[----:B------:R1:W-:Y:S01]  /*14390*/  LDGSTS.E [R12+0x68004], desc[UR10][R188.64], !P1 ;  /* 0x68004000bc0c7fae */ /* 0x0003e2000c92184a */
[----:B----4-:R-:W-:-:S03]  /*143a0*/  IMAD.WIDE R218, R184, 0x4, R222 ;  /* 0x00000004b8da7825 */ /* 0x010fc600078e02de */
[----:B------:R4:W-:Y:S04]  /*143b0*/  STL.64 [R1+0x1b0], R2 ;  /* 0x0001b00201007387 */ /* 0x0009e80000100a00 */
[----:B------:R4:W-:Y:S01]  /*143c0*/  LDGSTS.E [R12+0x6c004], desc[UR10][R2.64], !P1 ;  /* 0x6c004000020c7fae */ /* 0x0009e2000c92184a */
[----:B------:R-:W-:Y:S01]  /*143d0*/  ISETP.GE.U32.AND P1, PT, R11, 0x7ffffe25, PT ;  /* 0x7ffffe250b00780c */ /* 0x000fe20003f26070 */
[----:B-1----:R-:W-:Y:S02]  /*143e0*/  IMAD.WIDE R188, R184, 0x4, R224 ;  /* 0x00000004b8bc7825 */ /* 0x002fe400078e02e0 */
[----:B------:R-:W-:Y:S02]  /*143f0*/  STL.64 [R1+0x1b8], R220 ;  /* 0x0001b8dc01007387 */ /* 0x000fe40000100a00 */
[----:B------:R-:W-:-:S02]  /*14400*/  VIADD R11, R187, 0xfffffe47 ;  /* 0xfffffe47bb0b7836 */ /* 0x000fc40000000000 */
[----:B------:R-:W-:Y:S01]  /*14410*/  LDGSTS.E [R12+0x68008], desc[UR10][R220.64], !P6 ;  /* 0x68008000dc0c7fae */ /* 0x000fe2000f12184a */
[----:B------:R-:W-:-:S04]  /*14420*/  IMAD.WIDE R242, R184, 0x4, R122 ;  /* 0x00000004b8f27825 */ /* 0x000fc800078e027a */
[C---:B----4-:R-:W-:Y:S01]  /*14430*/  IMAD.WIDE R2, R184.reuse, 0x4, R120 ;  /* 0x00000004b8027825 */ /* 0x050fe200078e0278 */
[----:B------:R-:W-:Y:S03]  /*14440*/  STL.64 [R1+0x1c0], R218 ;  /* 0x0001c0da01007387 */ /* 0x000fe60000100a00 */
[----:B------:R-:W-:Y:S01]  /*14450*/  IMAD.WIDE R246, R184, 0x4, R30 ;  /* 0x00000004b8f67825 */ /* 0x000fe200078e021e */
[----:B------:R-:W-:Y:S01]  /*14460*/  LDGSTS.E [R12+0x6c008], desc[UR10][R218.64], !P6 ;  /* 0x6c008000da0c7fae */ /* 0x000fe2000f12184a */
[----:B------:R-:W-:Y:S01]  /*14470*/  IADD3 R10, R15, -0x1ba, RZ ;  /* 0xfffffe460f0a7810 */ /* 0x000fe20007ffe0ff */
[----:B------:R-:W1:Y:S02]  /*14480*/  LDC R30, c[0x0][0x230] ;  /* 0x00008c00ff1e7b82 */ /* 0x000e640000000800 */
[----:B------:R4:W-:Y:S01]  /*14490*/  STL.64 [R1+0x1c8], R188 ;  /* 0x0001c8bc01007387 */ /* 0x0009e20000100a00 */
[----:B------:R-:W-:-:S03]  /*144a0*/  ISETP.GE.U32.AND P6, PT, R11, 0x7ffffe08, PT ;  /* 0x7ffffe080b00780c */ /* 0x000fc60003fc6070 */
[----:B------:R4:W-:Y:S01]  /*144b0*/  LDGSTS.E [R12+0x6800c], desc[UR10][R188.64], !P0 ;  /* 0x6800c000bc0c7fae */ /* 0x0009e2000c12184a */
[----:B------:R-:W-:Y:S01]  /*144c0*/  VIADD R11, R14, 0xfffffe45 ;  /* 0xfffffe450e0b7836 */ /* 0x000fe20000000000 */
[----:B------:R-:W1:Y:S02]  /*144d0*/  LDC R15, c[0x0][0x230] ;  /* 0x00008c00ff0f7b82 */ /* 0x000e640000000800 */
[----:B------:R4:W-:Y:S04]  /*144e0*/  STL.64 [R1+0x208], R2 ;  /* 0x0002080201007387 */ /* 0x0009e80000100a00 */
[----:B------:R4:W-:Y:S01]  /*144f0*/  LDGSTS.E [R12+0x6c00c], desc[UR10][R2.64], !P0 ;  /* 0x6c00c000020c7fae */ /* 0x0009e2000c12184a */
[----:B------:R-:W-:Y:S01]  /*14500*/  ISETP.GE.U32.AND P0, PT, R10, 0x7ffffe07, PT ;  /* 0x7ffffe070a00780c */ /* 0x000fe20003f06070 */
[----:B------:R-:W-:Y:S01]  /*14510*/  IMAD.WIDE R224, R184, 0x4, R26 ;  /* 0x00000004b8e07825 */ /* 0x000fe200078e021a */
[----:B------:R-:W1:Y:S01]  /*14520*/  LDC R14, c[0x0][0x230] ;  /* 0x00008c00ff0e7b82 */ /* 0x000e620000000800 */
[----:B------:R-:W-:Y:S01]  /*14530*/  LDGSTS.E [R13+0x60000], desc[UR10][R242.64], !P2 ;  /* 0x60000000f20d7fae */ /* 0x000fe2000d12184a */
[----:B---3--:R-:W-:Y:S01]  /*14540*/  IADD3 R10, R212, -0x1bc, RZ ;  /* 0xfffffe44d40a7810 */ /* 0x008fe20007ffe0ff */
[----:B----4-:R-:W-:-:S02]  /*14550*/  IMAD.WIDE R188, R184, 0x4, R216 ;  /* 0x00000004b8bc7825 */ /* 0x010fc400078e02d8 */
[----:B------:R-:W-:Y:S02]  /*14560*/  LDGSTS.E [R13+0x64000], desc[UR10][R246.64], !P2 ;  /* 0x64000000f60d7fae */ /* 0x000fe4000d12184a */
[C---:B------:R-:W-:Y:S01]  /*14570*/  IMAD.WIDE R228, R184.reuse, 0x4, R228 ;  /* 0x00000004b8e47825 */ /* 0x040fe200078e02e4 */
[----:B------:R-:W3:Y:S01]  /*14580*/  LDC R31, c[0x0][0x230] ;  /* 0x00008c00ff1f7b82 */ /* 0x000ee20000000800 */
[----:B------:R-:W-:Y:S02]  /*14590*/  LDGSTS.E [R13+0x60004], desc[UR10][R250.64], !P3 ;  /* 0x60004000fa0d7fae */ /* 0x000fe4000d92184a */
[----:B------:R-:W-:Y:S01]  /*145a0*/  IMAD.WIDE R2, R184, 0x4, R214 ;  /* 0x00000004b8027825 */ /* 0x000fe200078e02d6 */
[----:B------:R-:W-:-:S04]  /*145b0*/  ISETP.GE.U32.AND P2, PT, R11, 0x7ffffe06, PT ;  /* 0x7ffffe060b00780c */ /* 0x000fc80003f46070 */
[----:B------:R4:W-:Y:S01]  /*145c0*/  STL.64 [R1+0x48], R2 ;  /* 0x0000480201007387 */ /* 0x0009e20000100a00 */
[C---:B------:R-:W-:Y:S01]  /*145d0*/  IMAD.WIDE R216, R184.reuse, 0x4, R36 ;  /* 0x00000004b8d87825 */ /* 0x040fe200078e0224 */
[----:B------:R-:W1:Y:S02]  /*145e0*/  LDC R12, c[0x0][0x230] ;  /* 0x00008c00ff0c7b82 */ /* 0x000e640000000800 */
[----:B------:R4:W-:Y:S01]  /*145f0*/  LDGSTS.E [R13+0x64004], desc[UR10][R2.64], !P3 ;  /* 0x64004000020d7fae */ /* 0x0009e2000d92184a */
[----:B------:R-:W-:Y:S01]  /*14600*/  IMAD.WIDE R220, R184, 0x4, R34 ;  /* 0x00000004b8dc7825 */ /* 0x000fe200078e0222 */
[----:B------:R-:W-:Y:S02]  /*14610*/  ISETP.GE.U32.AND P3, PT, R10, 0x7ffffe05, PT ;  /* 0x7ffffe050a00780c */ /* 0x000fe40003f66070 */
[----:B------:R3:W-:Y:S01]  /*14620*/  STL.64 [R1+0x60], R188 ;  /* 0x000060bc01007387 */ /* 0x0007e20000100a00 */
[----:B------:R-:W-:-:S03]  /*14630*/  IMAD.WIDE R214, R184, 0x4, R44 ;  /* 0x00000004b8d67825 */ /* 0x000fc600078e022c */
[----:B------:R-:W-:Y:S01]  /*14640*/  LDGSTS.E [R13+0x60008], desc[UR10][R188.64], !P5 ;  /* 0x60008000bc0d7fae */ /* 0x000fe2000e92184a */
[----:B----4-:R-:W-:-:S03]  /*14650*/  IMAD.WIDE R2, R184, 0x4, R230 ;  /* 0x00000004b8027825 */ /* 0x010fc600078e02e6 */
[----:B------:R-:W-:Y:S01]  /*14660*/  LDGSTS.E [R13+0x64008], desc[UR10][R228.64], !P5 ;  /* 0x64008000e40d7fae */ /* 0x000fe2000e92184a */
        /* <DEDUP_REMOVED lines=8> */
[----:B------:R-:W-:Y:S04]  /*146f0*/  LDGSTS.E [R13+0x6000c], desc[UR10][R2.64], !P1 ;  /* 0x6000c000020d7fae */ /* 0x000fe8000c92184a */
[----:B------:R-:W-:Y:S04]  /*14700*/  STL.64 [R1], R228 ;  /* 0x000000e401007387 */ /* 0x000fe80000100a00 */
[----:B------:R-:W-:Y:S01]  /*14710*/  LDGSTS.E [R13+0x6400c], desc[UR10][R230.64], !P1 ;  /* 0x6400c000e60d7fae */ /* 0x000fe2000c92184a */
[----:B------:R-:W-:-:S03]  /*14720*/  IMAD.WIDE R212, R184, 0x4, R50 ;  /* 0x00000004b8d47825 */ /* 0x000fc600078e0232 */
[----:B------:R-:W-:Y:S04]  /*14730*/  STL.64 [R1+0x318], R214 ;  /* 0x000318d601007387 */ /* 0x000fe80000100a00 */
[----:B------:R4:W-:Y:S04]  /*14740*/  LDGSTS.E [R13+0x68000], desc[UR10][R216.64], !P6 ;  /* 0x68000000d80d7fae */ /* 0x0009e8000f12184a */
[----:B------:R-:W-:Y:S04]  /*14750*/  STL.64 [R1+0x10], R230 ;  /* 0x000010e601007387 */ /* 0x000fe80000100a00 */
[----:B------:R-:W-:Y:S04]  /*14760*/  LDGSTS.E [R13+0x6c000], desc[UR10][R226.64], !P6 ;  /* 0x6c000000e20d7fae */ /* 0x000fe8000f12184a */
[----:B------:R-:W-:Y:S04]  /*14770*/  STL.64 [R1+0x1e0], R226 ;  /* 0x0001e0e201007387 */ /* 0x000fe80000100a00 */
[----:B------:R-:W-:Y:S04]  /*14780*/  LDGSTS.E [R13+0x68004], desc[UR10][R224.64], !P0 ;  /* 0x68004000e00d7fae */ /* 0x000fe8000c12184a */
[----:B---3--:R-:W5:Y:S04]  /*14790*/  LDL.LU.64 R188, [R1+0x420] ;  /* 0x0004200001bc7983 */ /* 0x008f680000300a00 */
[----:B------:R-:W-:Y:S01]  /*147a0*/  LDGSTS.E [R13+0x6c004], desc[UR10][R222.64], !P0 ;  /* 0x6c004000de0d7fae */ /* 0x000fe2000c12184a */
[----:B----4-:R-:W-:-:S03]  /*147b0*/  IMAD.WIDE R216, R184, 0x4, R60 ;  /* 0x00000004b8d87825 */ /* 0x010fc600078e023c */
[----:B------:R-:W-:Y:S04]  /*147c0*/  STL.64 [R1+0x1f0], R222 ;  /* 0x0001f0de01007387 */ /* 0x000fe80000100a00 */
[----:B------:R-:W-:Y:S04]  /*147d0*/  LDGSTS.E [R13+0x68008], desc[UR10][R220.64], !P2 ;  /* 0x68008000dc0d7fae */ /* 0x000fe8000d12184a */
[----:B------:R3:W-:Y:S04]  /*147e0*/  STL.64 [R1+0x200], R218 ;  /* 0x000200da01007387 */ /* 0x0007e80000100a00 */
[----:B------:R3:W-:Y:S04]  /*147f0*/  LDGSTS.E [R13+0x6c008], desc[UR10][R218.64], !P2 ;  /* 0x6c008000da0d7fae */ /* 0x0007e8000d12184a */
[----:B------:R-:W5:Y:S04]  /*14800*/  LDL.LU.64 R2, [R1+0x418] ;  /* 0x0004180001027983 */ /* 0x000f680000300a00 */
[----:B------:R4:W-:Y:S01]  /*14810*/  LDGSTS.E [R13+0x6800c], desc[UR10][R214.64], !P3 ;  /* 0x6800c000d60d7fae */ /* 0x0009e2000d92184a */
[----:B---3--:R-:W-:-:S03]  /*14820*/  IMAD.WIDE R218, R184, 0x4, R56 ;  /* 0x00000004b8da7825 */ /* 0x008fc600078e0238 */
[----:B------:R3:W-:Y:S04]  /*14830*/  STL.64 [R1+0x210], R212 ;  /* 0x000210d401007387 */ /* 0x0007e80000100a00 */
[----:B------:R3:W-:Y:S01]  /*14840*/  LDGSTS.E [R13+0x6c00c], desc[UR10][R212.64], !P3 ;  /* 0x6c00c000d40d7fae */ /* 0x0007e2000d92184a */
[----:B----4-:R-:W-:-:S03]  /*14850*/  IMAD.WIDE R214, R184, 0x4, R64 ;  /* 0x00000004b8d67825 */ /* 0x010fc600078e0240 */
[----:B------:R-:W-:Y:S04]  /*14860*/  STL.64 [R1+0x18], R218 ;  /* 0x000018da01007387 */ /* 0x000fe80000100a00 */
[----:B------:R4:W-:Y:S01]  /*14870*/  STL.64 [R1+0x20], R216 ;  /* 0x000020d801007387 */ /* 0x0009e20000100a00 */
[----:B---3--:R-:W-:-:S03]  /*14880*/  IMAD.WIDE R212, R184, 0x4, R68 ;  /* 0x00000004b8d47825 */ /* 0x008fc600078e0244 */
[----:B------:R-:W-:Y:S04]  /*14890*/  STL.64 [R1+0x28], R214 ;  /* 0x000028d601007387 */ /* 0x000fe80000100a00 */
[----:B------:R3:W-:Y:S04]  /*148a0*/  STL.64 [R1+0x30], R212 ;  /* 0x000030d401007387 */ /* 0x0007e80000100a00 */
[----:B------:R-:W3:Y:S01]  /*148b0*/  LDL R222, [R1+0x354] ;  /* 0x0003540001de7983 */ /* 0x000ee20000100800 */
[----:B------:R-:W-:Y:S01]  /*148c0*/  VIADD R11, R104, 0xfffffe63 ;  /* 0xfffffe63680b7836 */ /* 0x000fe20000000000 */
[----:B------:R-:W-:Y:S01]  /*148d0*/  IADD3 R10, R105, -0x19e, RZ ;  /* 0xfffffe62690a7810 */ /* 0x000fe20007ffe0ff */
[----:B-1----:R-:W-:-:S03]  /*148e0*/  VIADD R13, R12, 0xfffffe61 ;  /* 0xfffffe610c0d7836 */ /* 0x002fc60000000000 */
[----:B------:R-:W-:Y:S02]  /*148f0*/  ISETP.GE.U32.AND P6, PT, R11, 0x7ffffe24, PT ;  /* 0x7ffffe240b00780c */ /* 0x000fe40003fc6070 */
[----:B------:R-:W-:Y:S01]  /*14900*/  ISETP.GE.U32.AND P0, PT, R10, 0x7ffffe23, PT ;  /* 0x7ffffe230a00780c */ /* 0x000fe20003f06070 */
[----:B------:R-:W-:Y:S01]  /*14910*/  VIADD R11, R15, 0xfffffe43 ;  /* 0xfffffe430f0b7836 */ /* 0x000fe20000000000 */
[----:B------:R-:W-:Y:S02]  /*14920*/  IADD3 R12, R14, -0x1a0, RZ ;  /* 0xfffffe600e0c7810 */ /* 0x000fe40007ffe0ff */
[----:B------:R-:W-:Y:S02]  /*14930*/  IADD3 R10, R30, -0x1be, RZ ;  /* 0xfffffe421e0a7810 */ /* 0x000fe40007ffe0ff */
[----:B------:R-:W-:Y:S02]  /*14940*/  ISETP.GE.U32.AND P1, PT, R13, 0x7ffffe22, PT ;  /* 0x7ffffe220d00780c */ /* 0x000fe40003f26070 */
[----:B------:R-:W-:-:S02]  /*14950*/  ISETP.GE.U32.AND P2, PT, R12, 0x7ffffe21, PT ;  /* 0x7ffffe210c00780c */ /* 0x000fc40003f46070 */
[----:B------:R-:W-:Y:S01]  /*14960*/  ISETP.GE.U32.AND P5, PT, R10, 0x7ffffe03, PT ;  /* 0x7ffffe030a00780c */ /* 0x000fe20003fa6070 */
[----:B------:R-:W-:Y:S01]  /*14970*/  VIADD R10, R31, 0xfffffe41 ;  /* 0xfffffe411f0a7836 */ /* 0x000fe20000000000 */
[----:B------:R-:W-:Y:S01]  /*14980*/  ISETP.GE.U32.AND P3, PT, R11, 0x7ffffe04, PT ;  /* 0x7ffffe040b00780c */ /* 0x000fe20003f66070 */
[----:B--2---:R-:W-:Y:S01]  /*14990*/  LDGSTS.E [R9+0x60000], desc[UR10][R218.64], !P6 ;  /* 0x60000000da097fae */ /* 0x004fe2000f12184a */
[----:B------:R-:W-:Y:S01]  /*149a0*/  IADD3 R11, R106, -0x1c0, RZ ;  /* 0xfffffe406a0b7810 */ /* 0x000fe20007ffe0ff */
[----:B------:R-:W-:Y:S02]  /*149b0*/  IMAD.WIDE R230, R184, 0x4, R72 ;  /* 0x00000004b8e67825 */ /* 0x000fe400078e0248 */
[----:B------:R4:W-:Y:S01]  /*149c0*/  LDGSTS.E [R9+0x64000], desc[UR10][R216.64], !P6 ;  /* 0x64000000d8097fae */ /* 0x0009e2000f12184a */
[----:B------:R-:W-:Y:S01]  /*149d0*/  ISETP.GE.U32.AND P6, PT, R10, 0x7ffffe02, PT ;  /* 0x7ffffe020a00780c */ /* 0x000fe20003fc6070 */
[C---:B------:R-:W-:Y:S02]  /*149e0*/  IMAD.WIDE R226, R184.reuse, 0x4, R128 ;  /* 0x00000004b8e27825 */ /* 0x040fe400078e0280 */
[----:B------:R-:W-:Y:S02]  /*149f0*/  LDGSTS.E [R9+0x60004], desc[UR10][R214.64], !P0 ;  /* 0x60004000d6097fae */ /* 0x000fe4000c12184a */
[----:B------:R-:W-:-:S02]  /*14a00*/  IMAD.WIDE R220, R184, 0x4, R132 ;  /* 0x00000004b8dc7825 */ /* 0x000fc400078e0284 */
[----:B------:R3:W-:Y:S01]  /*14a10*/  LDGSTS.E [R9+0x64004], desc[UR10][R212.64], !P0 ;  /* 0x64004000d4097fae */ /* 0x0007e2000c12184a */
[----:B------:R-:W-:Y:S01]  /*14a20*/  ISETP.GE.U32.AND P0, PT, R11, 0x7ffffe01, PT ;  /* 0x7ffffe010b00780c */ /* 0x000fe20003f06070 */
[C---:B------:R-:W-:Y:S02]  /*14a30*/  IMAD.WIDE R228, R184.reuse, 0x4, R126 ;  /* 0x00000004b8e47825 */ /* 0x040fe400078e027e */
[----:B------:R-:W-:Y:S02]  /*14a40*/  STL.64 [R1+0x38], R230 ;  /* 0x000038e601007387 */ /* 0x000fe40000100a00 */
[C---:B----4-:R-:W-:Y:S02]  /*14a50*/  IMAD.WIDE R216, R184.reuse, 0x4, R136 ;  /* 0x00000004b8d87825 */ /* 0x050fe400078e0288 */
[----:B------:R-:W-:Y:S02]  /*14a60*/  STL.64 [R1+0x78], R226 ;  /* 0x000078e201007387 */ /* 0x000fe40000100a00 */
[----:B------:R-:W-:-:S02]  /*14a70*/  IMAD.WIDE R224, R184, 0x4, R130 ;  /* 0x00000004b8e07825 */ /* 0x000fc400078e0282 */
[----:B------:R-:W-:Y:S02]  /*14a80*/  LDGSTS.E [R9+0x60008], desc[UR10][R230.64], !P1 ;  /* 0x60008000e6097fae */ /* 0x000fe4000c92184a */
[C---:B---3--:R-:W-:Y:S02]  /*14a90*/  IMAD.WIDE R212, R184.reuse, 0x4, R140 ;  /* 0x00000004b8d47825 */ /* 0x048fe400078e028c */
[----:B------:R1:W-:Y:S02]  /*14aa0*/  STL.64 [R1+0x218], R220 ;  /* 0x000218dc01007387 */ /* 0x0003e40000100a00 */
[C---:B------:R-:W-:Y:S02]  /*14ab0*/  IMAD.WIDE R12, R184.reuse, 0x4, R144 ;  /* 0x00000004b80c7825 */ /* 0x040fe400078e0290 */
[----:B------:R-:W-:Y:S02]  /*14ac0*/  LDGSTS.E [R9+0x64008], desc[UR10][R228.64], !P1 ;  /* 0x64008000e4097fae */ /* 0x000fe4000c92184a */
[----:B------:R-:W-:-:S02]  /*14ad0*/  IMAD.WIDE R218, R184, 0x4, R134 ;  /* 0x00000004b8da7825 */ /* 0x000fc400078e0286 */
[----:B------:R2:W-:Y:S02]  /*14ae0*/  STL.64 [R1+0x228], R216 ;  /* 0x000228d801007387 */ /* 0x0005e40000100a00 */
[C---:B------:R-:W-:Y:S02]  /*14af0*/  IMAD.WIDE R214, R184.reuse, 0x4, R138 ;  /* 0x00000004b8d67825 */ /* 0x040fe400078e028a */
[----:B------:R-:W-:Y:S02]  /*14b00*/  LDGSTS.E [R9+0x6000c], desc[UR10][R226.64], !P2 ;  /* 0x6000c000e2097fae */ /* 0x000fe4000d12184a */
[C---:B------:R-:W-:Y:S02]  /*14b10*/  IMAD.WIDE R14, R184.reuse, 0x4, R142 ;  /* 0x00000004b80e7825 */ /* 0x040fe400078e028e */
[----:B------:R-:W-:Y:S04]  /*14b20*/  STL.64 [R1+0x238], R212 ;  /* 0x000238d401007387 */ /* 0x000fe80000100a00 */
[----:B------:R-:W-:Y:S01]  /*14b30*/  LDGSTS.E [R9+0x6400c], desc[UR10][R224.64], !P2 ;  /* 0x6400c000e0097fae */ /* 0x000fe2000d12184a */
[----:B------:R-:W-:-:S03]  /*14b40*/  IMAD.WIDE R10, R184, 0x4, R146 ;  /* 0x00000004b80a7825 */ /* 0x000fc600078e0292 */
[----:B------:R-:W-:Y:S04]  /*14b50*/  STL.64 [R1+0x40], R228 ;  /* 0x000040e401007387 */ /* 0x000fe80000100a00 */
[----:B------:R1:W-:Y:S04]  /*14b60*/  LDGSTS.E [R9+0x68000], desc[UR10][R220.64], !P3 ;  /* 0x68000000dc097fae */ /* 0x0003e8000d92184a */
[----:B------:R-:W-:Y:S04]  /*14b70*/  STL.64 [R1+0x2f0], R12 ;  /* 0x0002f00c01007387 */ /* 0x000fe80000100a00 */
[----:B------:R-:W-:Y:S04]  /*14b80*/  LDGSTS.E [R9+0x6c000], desc[UR10][R218.64], !P3 ;  /* 0x6c000000da097fae */ /* 0x000fe8000d92184a */
[----:B------:R-:W-:Y:S01]  /*14b90*/  STL.64 [R1+0x50], R224 ;  /* 0x000050e001007387 */ /* 0x000fe20000100a00 */
[----:B-1----:R-:W-:-:S03]  /*14ba0*/  IMAD.WIDE R220, R186, 0x4, R148 ;  /* 0x00000004badc7825 */ /* 0x002fc600078e0294 */
[----:B------:R2:W-:Y:S04]  /*14bb0*/  LDGSTS.E [R9+0x68004], desc[UR10][R216.64], !P5 ;  /* 0x68004000d8097fae */ /* 0x0005e8000e92184a */
[----:B------:R1:W-:Y:S04]  /*14bc0*/  STL.64 [R1+0x220], R218 ;  /* 0x000220da01007387 */ /* 0x0003e80000100a00 */
[----:B------:R-:W-:Y:S04]  /*14bd0*/  LDGSTS.E [R9+0x6c004], desc[UR10][R214.64], !P5 ;  /* 0x6c004000d6097fae */ /* 0x000fe8000e92184a */
[----:B------:R3:W-:Y:S01]  /*14be0*/  LDGSTS.E [R9+0x68008], desc[UR10][R212.64], !P6 ;  /* 0x68008000d4097fae */ /* 0x0007e2000f12184a */
[----:B--2---:R-:W-:-:S03]  /*14bf0*/  IMAD.WIDE R216, R186, 0x4, R58 ;  /* 0x00000004bad87825 */ /* 0x004fc600078e023a */
[----:B------:R2:W-:Y:S01]  /*14c00*/  STL.64 [R1+0x230], R214 ;  /* 0x000230d601007387 */ /* 0x0005e20000100a00 */
[----:B-1----:R-:W-:-:S03]  /*14c10*/  IMAD.WIDE R218, R186, 0x4, R46 ;  /* 0x00000004bada7825 */ /* 0x002fc600078e022e */
[----:B------:R1:W-:Y:S04]  /*14c20*/  LDGSTS.E [R9+0x6c008], desc[UR10][R14.64], !P6 ;  /* 0x6c0080000e097fae */ /* 0x0003e8000f12184a */
[----:B------:R1:W-:Y:S01]  /*14c30*/  STL.64 [R1+0x240], R14 ;  /* 0x0002400e01007387 */ /* 0x0003e20000100a00 */
[----:B---3--:R-:W-:-:S03]  /*14c40*/  IMAD.WIDE R212, R186, 0x4, R82 ;  /* 0x00000004bad47825 */ /* 0x008fc600078e0252 */
[----:B------:R3:W-:Y:S01]  /*14c50*/  LDGSTS.E [R9+0x6800c], desc[UR10][R12.64], !P0 ;  /* 0x6800c0000c097fae */ /* 0x0007e2000c12184a */
[----:B--2---:R-:W-:-:S03]  /*14c60*/  IMAD.WIDE R214, R186, 0x4, R74 ;  /* 0x00000004bad67825 */ /* 0x004fc600078e024a */
[----:B------:R2:W-:Y:S04]  /*14c70*/  STL.64 [R1+0x250], R10 ;  /* 0x0002500a01007387 */ /* 0x0005e80000100a00 */
[----:B------:R2:W-:Y:S01]  /*14c80*/  LDGSTS.E [R9+0x6c00c], desc[UR10][R10.64], !P0 ;  /* 0x6c00c0000a097fae */ /* 0x0005e2000c12184a */
[----:B-1----:R-:W-:-:S03]  /*14c90*/  IMAD.WIDE R14, R186, 0x4, R116 ;  /* 0x00000004ba0e7825 */ /* 0x002fc600078e0274 */
[----:B------:R1:W-:Y:S01]  /*14ca0*/  STL.64 [R1+0x258], R220 ;  /* 0x000258dc01007387 */ /* 0x0003e20000100a00 */
[----:B---3--:R-:W-:-:S03]  /*14cb0*/  IMAD.WIDE R12, R186, 0x4, R100 ;  /* 0x00000004ba0c7825 */ /* 0x008fc600078e0264 */
[----:B------:R-:W0:Y:S04]  /*14cc0*/  LDGDEPBAR ;  /* 0x00000000000079af */ /* 0x000e280000000000 */
[----:B------:R3:W-:Y:S01]  /*14cd0*/  STL.64 [R1+0x360], R218 ;  /* 0x000360da01007387 */ /* 0x0007e20000100a00 */
[----:B--2---:R-:W-:-:S03]  /*14ce0*/  IMAD.WIDE R10, R186, 0x4, R92 ;  /* 0x00000004ba0a7825 */ /* 0x004fc600078e025c */
[----:B------:R1:W-:Y:S04]  /*14cf0*/  LDGSTS.E [R8+-0x68000], desc[UR10][R220.64], P4 ;  /* 0x98000000dc087fae */ /* 0x0003e8000a12184a */
[----:B------:R2:W-:Y:S04]  /*14d00*/  STL.64 [R1+0x388], R216 ;  /* 0x000388d801007387 */ /* 0x0005e80000100a00 */
[----:B------:R3:W-:Y:S04]  /*14d10*/  LDGSTS.E [R8+-0x67c00], desc[UR10][R218.64], P4 ;  /* 0x98400000da087fae */ /* 0x0007e8000a12184a */
[----:B------:R4:W-:Y:S01]  /*14d20*/  STL.64 [R1+0x3a8], R214 ;  /* 0x0003a8d601007387 */ /* 0x0009e20000100a00 */
[----:B-1----:R-:W-:-:S03]  /*14d30*/  IMAD.WIDE R220, R186, 0x4, R150 ;  /* 0x00000004badc7825 */ /* 0x002fc600078e0296 */
[----:B------:R2:W-:Y:S04]  /*14d40*/  LDGSTS.E [R8+-0x67800], desc[UR10][R216.64], P4 ;  /* 0x98800000d8087fae */ /* 0x0005e8000a12184a */
[----:B------:R1:W-:Y:S01]  /*14d50*/  STL.64 [R1+0x3c8], R212 ;  /* 0x0003c8d401007387 */ /* 0x0003e20000100a00 */
[----:B---3--:R-:W-:-:S03]  /*14d60*/  IMAD.WIDE R218, R186, 0x4, R48 ;  /* 0x00000004bada7825 */ /* 0x008fc600078e0230 */
[----:B------:R4:W-:Y:S04]  /*14d70*/  LDGSTS.E [R8+-0x67400], desc[UR10][R214.64], P4 ;  /* 0x98c00000d6087fae */ /* 0x0009e8000a12184a */
[----:B------:R3:W-:Y:S01]  /*14d80*/  STL.64 [R1+0x3e0], R14 ;  /* 0x0003e00e01007387 */ /* 0x0007e20000100a00 */
[----:B--2---:R-:W-:-:S03]  /*14d90*/  IMAD.WIDE R216, R186, 0x4, R62 ;  /* 0x00000004bad87825 */ /* 0x004fc600078e023e */
[----:B------:R1:W-:Y:S04]  /*14da0*/  LDGSTS.E [R8+-0x67000], desc[UR10][R212.64], P4 ;  /* 0x99000000d4087fae */ /* 0x0003e8000a12184a */
[----:B------:R2:W-:Y:S01]  /*14db0*/  STL.64 [R1+0x3f0], R12 ;  /* 0x0003f00c01007387 */ /* 0x0005e20000100a00 */
[----:B----4-:R-:W-:-:S03]  /*14dc0*/  IMAD.WIDE R214, R186, 0x4, R76 ;  /* 0x00000004bad67825 */ /* 0x010fc600078e024c */
[----:B------:R3:W-:Y:S04]  /*14dd0*/  LDGSTS.E [R8+-0x66c00], desc[UR10][R14.64], P4 ;  /* 0x994000000e087fae */ /* 0x0007e8000a12184a */
[----:B------:R4:W-:Y:S01]  /*14de0*/  STL.64 [R1+0x3f8], R10 ;  /* 0x0003f80a01007387 */ /* 0x0009e20000100a00 */
[----:B-1----:R-:W-:-:S03]  /*14df0*/  IMAD.WIDE R212, R186, 0x4, R84 ;  /* 0x00000004bad47825 */ /* 0x002fc600078e0254 */
[----:B------:R2:W-:Y:S04]  /*14e00*/  LDGSTS.E [R8+-0x66800], desc[UR10][R12.64], P4 ;  /* 0x998000000c087fae */ /* 0x0005e8000a12184a */
[----:B------:R4:W-:Y:S01]  /*14e10*/  LDGSTS.E [R8+-0x66400], desc[UR10][R10.64], P4 ;  /* 0x99c000000a087fae */ /* 0x0009e2000a12184a */
[----:B---3--:R-:W-:-:S03]  /*14e20*/  IMAD.WIDE R14, R186, 0x4, R110 ;  /* 0x00000004ba0e7825 */ /* 0x008fc600078e026e */
[----:B------:R-:W-:Y:S04]  /*14e30*/  STL.64 [R1+0x260], R220 ;  /* 0x000260dc01007387 */ /* 0x000fe80000100a00 */
[----:B------:R1:W-:Y:S01]  /*14e40*/  STL.64 [R1+0x280], R218 ;  /* 0x000280da01007387 */ /* 0x0003e20000100a00 */
[----:B--2---:R-:W-:-:S03]  /*14e50*/  IMAD.WIDE R12, R186, 0x4, R98 ;  /* 0x00000004ba0c7825 */ /* 0x004fc600078e0262 */
[----:B------:R-:W-:Y:S01]  /*14e60*/  LDGSTS.E [R7+-0x67f00], desc[UR10][R220.64], P4 ;  /* 0x98100000dc077fae */ /* 0x000fe2000a12184a */
[----:B----4-:R-:W-:-:S03]  /*14e70*/  IMAD.WIDE R10, R186, 0x4, R90 ;  /* 0x00000004ba0a7825 */ /* 0x010fc600078e025a */
[----:B------:R2:W-:Y:S04]  /*14e80*/  STL.64 [R1+0x358], R216 ;  /* 0x000358d801007387 */ /* 0x0005e80000100a00 */
[----:B------:R1:W-:Y:S04]  /*14e90*/  LDGSTS.E [R7+-0x67b00], desc[UR10][R218.64], P4 ;  /* 0x98500000da077fae */ /* 0x0003e8000a12184a */
[----:B------:R3:W-:Y:S04]  /*14ea0*/  STL.64 [R1+0x380], R214 ;  /* 0x000380d601007387 */ /* 0x0007e80000100a00 */
[----:B------:R2:W-:Y:S01]  /*14eb0*/  LDGSTS.E [R7+-0x67700], desc[UR10][R216.64], P4 ;  /* 0x98900000d8077fae */ /* 0x0005e2000a12184a */
[----:B-1----:R-:W-:-:S03]  /*14ec0*/  IMAD.WIDE R218, R186, 0x4, R38 ;  /* 0x00000004bada7825 */ /* 0x002fc600078e0226 */
[----:B------:R1:W-:Y:S04]  /*14ed0*/  STL.64 [R1+0x3a0], R212 ;  /* 0x0003a0d401007387 */ /* 0x0003e80000100a00 */
[----:B------:R3:W-:Y:S01]  /*14ee0*/  LDGSTS.E [R7+-0x67300], desc[UR10][R214.64], P4 ;  /* 0x98d00000d6077fae */ /* 0x0007e2000a12184a */
[----:B--2---:R-:W-:-:S03]  /*14ef0*/  IMAD.WIDE R216, R186, 0x4, R52 ;  /* 0x00000004bad87825 */ /* 0x004fc600078e0234 */
[----:B------:R2:W-:Y:S04]  /*14f00*/  STL.64 [R1+0x3c0], R14 ;  /* 0x0003c00e01007387 */ /* 0x0005e80000100a00 */
[----:B------:R1:W-:Y:S01]  /*14f10*/  LDGSTS.E [R7+-0x66f00], desc[UR10][R212.64], P4 ;  /* 0x99100000d4077fae */ /* 0x0003e2000a12184a */
[----:B---3--:R-:W-:-:S03]  /*14f20*/  IMAD.WIDE R214, R186, 0x4, R66 ;  /* 0x00000004bad67825 */ /* 0x008fc600078e0242 */
[----:B------:R3:W-:Y:S04]  /*14f30*/  STL.64 [R1+0x3d8], R12 ;  /* 0x0003d80c01007387 */ /* 0x0007e80000100a00 */
[----:B------:R2:W-:Y:S01]  /*14f40*/  LDGSTS.E [R7+-0x66b00], desc[UR10][R14.64], P4 ;  /* 0x995000000e077fae */ /* 0x0005e2000a12184a */
[----:B-1----:R-:W-:-:S03]  /*14f50*/  IMAD.WIDE R212, R186, 0x4, R78 ;  /* 0x00000004bad47825 */ /* 0x002fc600078e024e */
[----:B------:R1:W-:Y:S04]  /*14f60*/  STL.64 [R1+0x3e8], R10 ;  /* 0x0003e80a01007387 */ /* 0x0003e80000100a00 */
[----:B------:R3:W-:Y:S01]  /*14f70*/  LDGSTS.E [R7+-0x66700], desc[UR10][R12.64], P4 ;  /* 0x999000000c077fae */ /* 0x0007e2000a12184a */
[----:B------:R-:W-:-:S03]  /*14f80*/  IMAD.WIDE R8, R186, 0x4, R88 ;  /* 0x00000004ba087825 */ /* 0x000fc600078e0258 */
[----:B------:R1:W-:Y:S01]  /*14f90*/  LDGSTS.E [R7+-0x66300], desc[UR10][R10.64], P4 ;  /* 0x99d000000a077fae */ /* 0x0003e2000a12184a */
[----:B--2---:R-:W-:-:S03]  /*14fa0*/  IMAD.WIDE R14, R186, 0x4, R124 ;  /* 0x00000004ba0e7825 */ /* 0x004fc600078e027c */
[----:B------:R2:W-:Y:S01]  /*14fb0*/  STL.64 [R1+0x268], R218 ;  /* 0x000268da01007387 */ /* 0x0005e20000100a00 */
[----:B---3--:R-:W-:-:S03]  /*14fc0*/  IMAD.WIDE R12, R186, 0x4, R108 ;  /* 0x00000004ba0c7825 */ /* 0x008fc600078e026c */
[----:B------:R3:W-:Y:S01]  /*14fd0*/  STL.64 [R1+0x288], R216 ;  /* 0x000288d801007387 */ /* 0x0007e20000100a00 */
[----:B-1----:R-:W-:-:S03]  /*14fe0*/  IMAD.WIDE R10, R186, 0x4, R96 ;  /* 0x00000004ba0a7825 */ /* 0x002fc600078e0260 */
[----:B------:R1:W-:Y:S04]  /*14ff0*/  STL.64 [R1+0x2a8], R214 ;  /* 0x0002a8d601007387 */ /* 0x0003e80000100a00 */
[----:B------:R2:W-:Y:S04]  /*15000*/  LDGSTS.E [R6+-0x67e00], desc[UR10][R218.64], P4 ;  /* 0x98200000da067fae */ /* 0x0005e8000a12184a */
        /* <DEDUP_REMOVED lines=11> */
[----:B----4-:R-:W-:-:S03]  /*150c0*/  IMAD.WIDE R212, R186, 0x4, R80 ;  /* 0x00000004bad47825 */ /* 0x010fc600078e0250 */
[----:B------:R4:W-:Y:S04]  /*150d0*/  STL.64 [R1+0x3d0], R8 ;  /* 0x0003d00801007387 */ /* 0x0009e80000100a00 */
[----:B------:R3:W-:Y:S01]  /*150e0*/  LDGSTS.E [R6+-0x66a00], desc[UR10][R12.64], P4 ;  /* 0x996000000c067fae */ /* 0x0007e2000a12184a */
[----:B--2---:R-:W-:-:S03]  /*150f0*/  IMAD.WIDE R14, R186, 0x4, R118 ;  /* 0x00000004ba0e7825 */ /* 0x004fc600078e0276 */
[----:B------:R1:W-:Y:S04]  /*15100*/  LDGSTS.E [R6+-0x66600], desc[UR10][R10.64], P4 ;  /* 0x99a000000a067fae */ /* 0x0003e8000a12184a */
[----:B------:R2:W-:Y:S01]  /*15110*/  STL.64 [R1+0x270], R218 ;  /* 0x000270da01007387 */ /* 0x0005e20000100a00 */
[----:B---3--:R-:W-:-:S03]  /*15120*/  IMAD.WIDE R12, R186, 0x4, R102 ;  /* 0x00000004ba0c7825 */ /* 0x008fc600078e0266 */
[----:B------:R4:W-:Y:S04]  /*15130*/  LDGSTS.E [R6+-0x66200], desc[UR10][R8.64], P4 ;  /* 0x99e0000008067fae */ /* 0x0009e8000a12184a */
[----:B------:R2:W-:Y:S01]  /*15140*/  STL.64 [R1+0x290], R216 ;  /* 0x000290d801007387 */ /* 0x0005e20000100a00 */
[----:B-1----:R-:W-:-:S03]  /*15150*/  IMAD.WIDE R10, R186, 0x4, R94 ;  /* 0x00000004ba0a7825 */ /* 0x002fc600078e025e */
[----:B------:R2:W-:Y:S01]  /*15160*/  STL.64 [R1+0x2b0], R214 ;  /* 0x0002b0d601007387 */ /* 0x0005e20000100a00 */
[----:B----4-:R-:W-:-:S03]  /*15170*/  IMAD.WIDE R8, R186, 0x4, R86 ;  /* 0x00000004ba087825 */ /* 0x010fc600078e0256 */
[----:B------:R2:W-:Y:S04]  /*15180*/  STL.64 [R1+0x2d0], R212 ;  /* 0x0002d0d401007387 */ /* 0x0005e80000100a00 */
[----:B------:R2:W-:Y:S04]  /*15190*/  STL.64 [R1+0x340], R14 ;  /* 0x0003400e01007387 */ /* 0x0005e80000100a00 */
[----:B------:R2:W-:Y:S04]  /*151a0*/  STL.64 [R1+0x370], R12 ;  /* 0x0003700c01007387 */ /* 0x0005e80000100a00 */
[----:B------:R2:W-:Y:S04]  /*151b0*/  STL.64 [R1+0x390], R10 ;  /* 0x0003900a01007387 */ /* 0x0005e80000100a00 */
[----:B------:R2:W-:Y:S01]  /*151c0*/  STL.64 [R1+0x3b0], R8 ;  /* 0x0003b00801007387 */ /* 0x0005e20000100a00 */
[----:B------:R-:W-:-:S03]  /*151d0*/  ISETP.GE.AND P0, PT, R222, 0x40, PT ;  /* 0x00000040de00780c */ /* 0x000fc60003f06270 */
[----:B------:R2:W-:Y:S04]  /*151e0*/  LDGSTS.E [R4+-0x67d00], desc[UR10][R218.64], P4 ;  /* 0x98300000da047fae */ /* 0x0005e8000a12184a */
[----:B------:R2:W-:Y:S04]  /*151f0*/  LDGSTS.E [R4+-0x67900], desc[UR10][R216.64], P4 ;  /* 0x98700000d8047fae */ /* 0x0005e8000a12184a */
[----:B------:R2:W-:Y:S04]  /*15200*/  LDGSTS.E [R4+-0x67500], desc[UR10][R214.64], P4 ;  /* 0x98b00000d6047fae */ /* 0x0005e8000a12184a */
[----:B------:R2:W-:Y:S04]  /*15210*/  LDGSTS.E [R4+-0x67100], desc[UR10][R212.64], P4 ;  /* 0x98f00000d4047fae */ /* 0x0005e8000a12184a */
[----:B------:R2:W-:Y:S04]  /*15220*/  LDGSTS.E [R4+-0x66d00], desc[UR10][R14.64], P4 ;  /* 0x993000000e047fae */ /* 0x0005e8000a12184a */
[----:B------:R2:W-:Y:S04]  /*15230*/  LDGSTS.E [R4+-0x66900], desc[UR10][R12.64], P4 ;  /* 0x997000000c047fae */ /* 0x0005e8000a12184a */
[----:B------:R2:W-:Y:S04]  /*15240*/  LDGSTS.E [R4+-0x66500], desc[UR10][R10.64], P4 ;  /* 0x99b000000a047fae */ /* 0x0005e8000a12184a */
[----:B------:R2:W-:Y:S01]  /*15250*/  LDGSTS.E [R4+-0x66100], desc[UR10][R8.64], P4 ;  /* 0x99f0000008047fae */ /* 0x0005e2000a12184a */
[----:B------:R-:W-:-:S03]  /*15260*/  CS2R R120, SRZ ;  /* 0x0000000000787805 */ /* 0x000fc6000001ff00 */
[----:B------:R-:W0:Y:S01]  /*15270*/  LDGDEPBAR ;  /* 0x00000000000079af */ /* 0x000e220000000000 */
[----:B------:R-:W-:Y:S02]  /*15280*/  CS2R R122, SRZ ;  /* 0x00000000007a7805 */ /* 0x000fe4000001ff00 */
[----:B------:R-:W-:Y:S02]  /*15290*/  CS2R R124, SRZ ;  /* 0x00000000007c7805 */ /* 0x000fe4000001ff00 */
[----:B------:R-:W-:Y:S02]  /*152a0*/  CS2R R126, SRZ ;  /* 0x00000000007e7805 */ /* 0x000fe4000001ff00 */
[----:B------:R-:W-:Y:S02]  /*152b0*/  CS2R R128, SRZ ;  /* 0x0000000000807805 */ /* 0x000fe4000001ff00 */
[----:B------:R-:W-:Y:S02]  /*152c0*/  CS2R R130, SRZ ;  /* 0x0000000000827805 */ /* 0x000fe4000001ff00 */
[----:B------:R-:W-:-:S02]  /*152d0*/  CS2R R132, SRZ ;  /* 0x0000000000847805 */ /* 0x000fc4000001ff00 */
        /* <DEDUP_REMOVED lines=56> */
[----:B------:R-:W-:Y:S01]  /*15660*/  CS2R R54, SRZ ;  /* 0x0000000000367805 */ /* 0x000fe2000001ff00 */
[----:B--2---:R-:W-:Y:S06]  /*15670*/  @!P0 BRA `(.L_x_0) ;  /* 0x0000008c00b48947 */ /* 0x004fec0003800000 */
[----:B------:R-:W2:Y:S04]  /*15680*/  LDL.LU.64 R220, [R1+0x98] ;  /* 0x0000980001dc7983 */ /* 0x000ea80000300a00 */
[----:B------:R-:W3:Y:S04]  /*15690*/  LDL.LU.64 R224, [R1+0xa8] ;  /* 0x0000a80001e07983 */ /* 0x000ee80000300a00 */
[----:B------:R-:W4:Y:S04]  /*156a0*/  LDL.LU.64 R226, [R1+0xb0] ;  /* 0x0000b00001e27983 */ /* 0x000f280000300a00 */
[----:B------:R-:W3:Y:S04]  /*156b0*/  LDL.LU.64 R230, [R1+0x8] ;  /* 0x0000080001e67983 */ /* 0x000ee80000300a00 */
[----:B------:R1:W-:Y:S04]  /*156c0*/  STL [R1+0x428], R184 ;  /* 0x000428b801007387 */ /* 0x0003e80000100800 */
[----:B-1----:R-:W3:Y:S04]  /*156d0*/  LDL.LU.64 R184, [R1+0x58] ;  /* 0x0000580001b87983 */ /* 0x002ee80000300a00 */
[----:B-----5:R-:W-:Y:S04]  /*156e0*/  STL.64 [R1+0x420], R188 ;  /* 0x000420bc01007387 */ /* 0x020fe80000100a00 */
[----:B------:R1:W-:Y:S04]  /*156f0*/  STL.64 [R1+0x418], R2 ;  /* 0x0004180201007387 */ /* 0x0003e80000100a00 */
[----:B-1----:R-:W3:Y:S01]  /*15700*/  LDL.LU.64 R2, [R1+0x68] ;  /* 0x0000680001027983 */ /* 0x002ee20000300a00 */
[----:B------:R-:W-:Y:S01]  /*15710*/  IMAD.MOV.U32 R4, RZ, RZ, R208 ;  /* 0x000000ffff047224 */ /* 0x000fe200078e00d0 */
[----:B------:R-:W-:Y:S01]  /*15720*/  MOV R6, R209 ;  /* 0x000000d100067202 */ /* 0x000fe20000000f00 */
[----:B------:R-:W-:Y:S01]  /*15730*/  IMAD.MOV.U32 R7, RZ, RZ, R206 ;  /* 0x000000ffff077224 */ /* 0x000fe200078e00ce */
[----:B------:R-:W-:Y:S01]  /*15740*/  MOV R8, R207 ;  /* 0x000000cf00087202 */ /* 0x000fe20000000f00 */
[----:B------:R-:W-:Y:S01]  /*15750*/  IMAD.MOV.U32 R9, RZ, RZ, R198 ;  /* 0x000000ffff097224 */ /* 0x000fe200078e00c6 */
[----:B------:R-:W-:Y:S01]  /*15760*/  STL.64 [R1+0x430], R4 ;  /* 0x0004300401007387 */ /* 0x000fe20000100a00 */
[----:B------:R-:W-:Y:S01]  /*15770*/  MOV R10, R199 ;  /* 0x000000c7000a7202 */ /* 0x000fe20000000f00 */
[----:B------:R-:W-:Y:S01]  /*15780*/  IMAD.MOV.U32 R11, RZ, RZ, R196 ;  /* 0x000000ffff0b7224 */ /* 0x000fe200078e00c4 */
[----:B------:R-:W-:Y:S01]  /*15790*/  MOV R12, R197 ;  /* 0x000000c5000c7202 */ /* 0x000fe20000000f00 */
[----:B------:R1:W-:Y:S01]  /*157a0*/  STL.64 [R1+0x438], R6 ;  /* 0x0004380601007387 */ /* 0x0003e20000100a00 */
[----:B------:R-:W-:-:S03]  /*157b0*/  IMAD.MOV.U32 R13, RZ, RZ, R192 ;  /* 0x000000ffff0d7224 */ /* 0x000fc600078e00c0 */
[----:B-1----:R-:W3:Y:S04]  /*157c0*/  LDL.LU.64 R6, [R1+0xa0] ;  /* 0x0000a00001067983 */ /* 0x002ee80000300a00 */
[----:B------:R1:W-:Y:S04]  /*157d0*/  STL.64 [R1+0x440], R8 ;  /* 0x0004400801007387 */ /* 0x0003e80000100a00 */
[----:B-1----:R-:W3:Y:S04]  /*157e0*/  LDL.LU.64 R8, [R1+0x90] ;  /* 0x0000900001087983 */ /* 0x002ee80000300a00 */
[----:B------:R1:W-:Y:S04]  /*157f0*/  STL.64 [R1+0x448], R10 ;  /* 0x0004480a01007387 */ /* 0x0003e80000100a00 */
[----:B-1----:R-:W3:Y:S04]  /*15800*/  LDL.LU.64 R10, [R1+0x80] ;  /* 0x00008000010a7983 */ /* 0x002ee80000300a00 */
[----:B------:R1:W-:Y:S04]  /*15810*/  STL.64 [R1+0x450], R12 ;  /* 0x0004500c01007387 */ /* 0x0003e80000100a00 */
[----:B-1----:R-:W3:Y:S01]  /*15820*/  LDL.LU.64 R12, [R1+0x70] ;  /* 0x00007000010c7983 */ /* 0x002ee20000300a00 */
[----:B------:R-:W-:Y:S01]  /*15830*/  IMAD.MOV.U32 R15, RZ, RZ, R16 ;  /* 0x000000ffff0f7224 */ /* 0x000fe200078e0010 */
[----:B------:R-:W-:Y:S01]  /*15840*/  MOV R16, R17 ;  /* 0x0000001100107202 */ /* 0x000fe20000000f00 */
        /* <DEDUP_REMOVED lines=10> */
[----:B------:R-:W-:Y:S01]  /*158f0*/  STL.64 [R1+0x458], R14 ;  /* 0x0004580e01007387 */ /* 0x000fe20000100a00 */
[----:B------:R-:W-:Y:S01]  /*15900*/  IMAD.MOV.U32 R153, RZ, RZ, R154 ;  /* 0x000000ffff997224 */ /* 0x000fe200078e009a */
[----:B------:R-:W-:Y:S01]  /*15910*/  MOV R206, R233 ;  /* 0x000000e900ce7202 */ /* 0x000fe20000000f00 */
[----:B------:R-:W-:Y:S01]  /*15920*/  IMAD.MOV.U32 R209, RZ, RZ, R234 ;  /* 0x000000ffffd17224 */ /* 0x000fe200078e00ea */
[----:B------:R-:W-:Y:S01]  /*15930*/  STL.64 [R1+0x460], R16 ;  /* 0x0004601001007387 */ /* 0x000fe20000100a00 */
[----:B------:R-:W-:Y:S01]  /*15940*/  IMAD.MOV.U32 R199, RZ, RZ, R200 ;  /* 0x000000ffffc77224 */ /* 0x000fe200078e00c8 */
[----:B------:R-:W-:Y:S01]  /*15950*/  MOV R200, R203 ;  /* 0x000000cb00c87202 */ /* 0x000fe20000000f00 */
[----:B------:R-:W-:Y:S01]  /*15960*/  IMAD.MOV.U32 R203, RZ, RZ, R204 ;  /* 0x000000ffffcb7224 */ /* 0x000fe200078e00cc */
[----:B------:R1:W-:Y:S01]  /*15970*/  STL.64 [R1+0x468], R18 ;  /* 0x0004681201007387 */ /* 0x0003e20000100a00 */
[----:B------:R-:W-:Y:S01]  /*15980*/  MOV R204, R211 ;  /* 0x000000d300cc7202 */ /* 0x000fe20000000f00 */
[----:B------:R-:W-:Y:S01]  /*15990*/  IMAD.MOV.U32 R211, RZ, RZ, R236 ;  /* 0x000000ffffd37224 */ /* 0x000fe200078e00ec */
[----:B------:R-:W-:Y:S01]  /*159a0*/  MOV R208, R235 ;  /* 0x000000eb00d07202 */ /* 0x000fe20000000f00 */
[----:B------:R1:W-:Y:S01]  /*159b0*/  STL.64 [R1+0x470], R20 ;  /* 0x0004701401007387 */ /* 0x0003e20000100a00 */
        /* <DEDUP_REMOVED lines=8> */
[----:B------:R-:W-:Y:S01]  /*15a40*/  MOV R212, R239 ;  /* 0x000000ef00d47202 */ /* 0x000fe20000000f00 */
[----:B------:R-:W-:Y:S01]  /*15a50*/  IMAD.MOV.U32 R215, RZ, RZ, R240 ;  /* 0x000000ffffd77224 */ /* 0x000fe200078e00f0 */
[----:B------:R-:W-:Y:S01]  /*15a60*/  MOV R214, R241 ;  /* 0x000000f100d67202 */ /* 0x000fe20000000f00 */
[----:B------:R-:W3:Y:S01]  /*15a70*/  LDL.LU.64 R4, [R1+0x48] ;  /* 0x0000480001047983 */ /* 0x000ee20000300a00 */
[----:B------:R-:W-:Y:S01]  /*15a80*/  IMAD.MOV.U32 R217, RZ, RZ, R244 ;  /* 0x000000ffffd97224 */ /* 0x000fe200078e00f4 */
[----:B------:R-:W-:Y:S01]  /*15a90*/  MOV R216, R245 ;  /* 0x000000f500d87202 */ /* 0x000fe20000000f00 */
[----:B------:R-:W-:Y:S01]  /*15aa0*/  IMAD.MOV.U32 R193, RZ, RZ, R194 ;  /* 0x000000ffffc17224 */ /* 0x000fe200078e00c2 */
[----:B------:R-:W3:Y:S01]  /*15ab0*/  LDL.LU.64 R188, [R1+0x60] ;  /* 0x0000600001bc7983 */ /* 0x000ee20000300a00 */
[----:B------:R-:W-:Y:S01]  /*15ac0*/  MOV R192, R195 ;  /* 0x000000c300c07202 */ /* 0x000fe20000000f00 */
[----:B------:R-:W-:Y:S01]  /*15ad0*/  IMAD.MOV.U32 R187, RZ, RZ, R166 ;  /* 0x000000ffffbb7224 */ /* 0x000fe200078e00a6 */
[----:B------:R-:W-:Y:S01]  /*15ae0*/  MOV R196, R183 ;  /* 0x000000b700c47202 */ /* 0x000fe20000000f00 */
[----:B------:R-:W-:Y:S01]  /*15af0*/  IMAD.MOV.U32 R197, RZ, RZ, R182 ;  /* 0x000000ffffc57224 */ /* 0x000fe200078e00b6 */
[----:B------:R-:W-:-:S02]  /*15b00*/  MOV R154, R155 ;  /* 0x0000009b009a7202 */ /* 0x000fc40000000f00 */
[----:B--2---:R-:W-:Y:S01]  /*15b10*/  MOV R218, R221 ;  /* 0x000000dd00da7202 */ /* 0x004fe20000000f00 */
[----:B------:R-:W-:Y:S01]  /*15b20*/  IMAD.MOV.U32 R219, RZ, RZ, R220 ;  /* 0x000000ffffdb7224 */ /* 0x000fe200078e00dc */
[----:B----4-:R-:W-:Y:S01]  /*15b30*/  MOV R223, R227 ;  /* 0x000000e300df7202 */ /* 0x010fe20000000f00 */
[----:B---3--:R-:W-:Y:S01]  /*15b40*/  IMAD.MOV.U32 R221, RZ, RZ, R224 ;  /* 0x000000ffffdd7224 */ /* 0x008fe200078e00e0 */
[----:B------:R-:W-:Y:S01]  /*15b50*/  MOV R220, R225 ;  /* 0x000000e100dc7202 */ /* 0x000fe20000000f00 */
[----:B------:R-:W-:Y:S02]  /*15b60*/  IMAD.MOV.U32 R224, RZ, RZ, R226 ;  /* 0x000000ffffe07224 */ /* 0x000fe400078e00e2 */
[----:B------:R-:W-:Y:S01]  /*15b70*/  IMAD.MOV.U32 R228, RZ, RZ, R230 ;  /* 0x000000ffffe47224 */ /* 0x000fe200078e00e6 */
[----:B------:R-:W-:Y:S02]  /*15b80*/  MOV R227, R231 ;  /* 0x000000e700e37202 */ /* 0x000fe40000000f00 */
[----:B------:R-:W-:Y:S01]  /*15b90*/  MOV R229, R185 ;  /* 0x000000b900e57202 */ /* 0x000fe20000000f00 */
[----:B------:R-:W-:-:S02]  /*15ba0*/  IMAD.MOV.U32 R230, RZ, RZ, R184 ;  /* 0x000000ffffe67224 */ /* 0x000fc400078e00b8 */
[----:B------:R-:W-:Y:S01]  /*15bb0*/  IMAD.MOV.U32 R232, RZ, RZ, R2 ;  /* 0x000000ffffe87224 */ /* 0x000fe200078e0002 */
[----:B------:R-:W2:Y:S01]  /*15bc0*/  LDL.LU.64 R184, [R1] ;  /* 0x0000000001b87983 */ /* 0x000ea20000300a00 */
[----:B------:R-:W-:Y:S01]  /*15bd0*/  MOV R231, R3 ;  /* 0x0000000300e77202 */ /* 0x000fe20000000f00 */
[----:B------:R-:W-:Y:S02]  /*15be0*/  IMAD.MOV.U32 R240, RZ, RZ, R6 ;  /* 0x000000fffff07224 */ /* 0x000fe400078e0006 */
[----:B------:R-:W3:Y:S01]  /*15bf0*/  LDL.LU.64 R2, [R1+0x88] ;  /* 0x0000880001027983 */ /* 0x000ee20000300a00 */
        /* <DEDUP_REMOVED lines=8> */
[----:B------:R-:W4:Y:S01]  /*15c80*/  LDL.LU.64 R12, [R1+0x10] ;  /* 0x00001000010c7983 */ /* 0x000f220000300a00 */
[----:B------:R-:W-:Y:S01]  /*15c90*/  MOV R244, R246 ;  /* 0x000000f600f47202 */ /* 0x000fe20000000f00 */
[----:B------:R-:W-:Y:S01]  /*15ca0*/  IMAD.MOV.U32 R245, RZ, RZ, R251 ;  /* 0x000000fffff57224 */ /* 0x000fe200078e00fb */
[----:B------:R-:W-:Y:S01]  /*15cb0*/  MOV R194, R191 ;  /* 0x000000bf00c27202 */ /* 0x000fe20000000f00 */
[----:B------:R-:W4:Y:S01]  /*15cc0*/  LDL.LU.64 R10, [R1+0x18] ;  /* 0x00001800010a7983 */ /* 0x000f220000300a00 */
[----:B------:R-:W-:Y:S01]  /*15cd0*/  IMAD.MOV.U32 R195, RZ, RZ, R190 ;  /* 0x000000ffffc37224 */ /* 0x000fe200078e00be */
[----:B------:R-:W-:Y:S01]  /*15ce0*/  MOV R166, R167 ;  /* 0x000000a700a67202 */ /* 0x000fe20000000f00 */
[----:B------:R-:W-:Y:S01]  /*15cf0*/  IMAD.MOV.U32 R226, RZ, RZ, R248 ;  /* 0x000000ffffe27224 */ /* 0x000fe200078e00f8 */
[----:B-1----:R-:W4:Y:S01]  /*15d00*/  LDL.LU.64 R18, [R1+0x20] ;  /* 0x0000200001127983 */ /* 0x002f220000300a00 */
        /* <DEDUP_REMOVED lines=11> */
[----:B------:R-:W4:Y:S01]  /*15dc0*/  LDL.LU.64 R16, [R1+0x38] ;  /* 0x0000380001107983 */ /* 0x000f220000300a00 */
[----:B------:R-:W-:-:S02]  /*15dd0*/  MOV R178, R179 ;  /* 0x000000b300b27202 */ /* 0x000fc40000000f00 */
[----:B------:R-:W-:Y:S01]  /*15de0*/  MOV R156, R157 ;  /* 0x0000009d009c7202 */ /* 0x000fe20000000f00 */
[----:B------:R-:W4:Y:S01]  /*15df0*/  LDL.LU.64 R14, [R1+0x40] ;  /* 0x00004000010e7983 */ /* 0x000f220000300a00 */
[----:B------:R-:W-:Y:S01]  /*15e00*/  IMAD.MOV.U32 R157, RZ, RZ, R158 ;  /* 0x000000ffff9d7224 */ /* 0x000fe200078e009e */
[----:B------:R-:W-:Y:S01]  /*15e10*/  MOV R158, R159 ;  /* 0x0000009f009e7202 */ /* 0x000fe20000000f00 */
[----:B------:R-:W-:Y:S01]  /*15e20*/  IMAD.MOV.U32 R159, RZ, RZ, R160 ;  /* 0x000000ffff9f7224 */ /* 0x000fe200078e00a0 */
[----:B------:R-:W-:Y:S02]  /*15e30*/  SHF.R.S32.HI R27, RZ, 0x1f, R222 ;  /* 0x0000001fff1b7819 */ /* 0x000fe400000114de */
[----:B------:R-:W-:Y:S01]  /*15e40*/  MOV R160, R161 ;  /* 0x000000a100a07202 */ /* 0x000fe20000000f00 */
[----:B------:R-:W-:Y:S01]  /*15e50*/  IMAD.MOV.U32 R161, RZ, RZ, R162 ;  /* 0x000000ffffa17224 */ /* 0x000fe200078e00a2 */
[----:B------:R-:W-:Y:S01]  /*15e60*/  MOV R162, R163 ;  /* 0x000000a300a27202 */ /* 0x000fe20000000f00 */
[----:B------:R-:W-:Y:S01]  /*15e70*/  IMAD.MOV.U32 R163, RZ, RZ, R164 ;  /* 0x000000ffffa37224 */ /* 0x000fe200078e00a4 */
[----:B------:R-:W-:Y:S01]  /*15e80*/  MOV R248, R4 ;  /* 0x0000000400f87202 */ /* 0x000fe20000000f00 */
[----:B------:R-:W-:Y:S01]  /*15e90*/  IMAD.MOV.U32 R247, RZ, RZ, R5 ;  /* 0x000000fffff77224 */ /* 0x000fe200078e0005 */
[----:B------:R-:W-:Y:S01]  /*15ea0*/  MOV R250, R188 ;  /* 0x000000bc00fa7202 */ /* 0x000fe20000000f00 */
[----:B------:R-:W4:Y:S01]  /*15eb0*/  LDL.LU.64 R4, [R1+0x78] ;  /* 0x0000780001047983 */ /* 0x000f220000300a00 */
[----:B------:R-:W-:Y:S01]  /*15ec0*/  IMAD.MOV.U32 R249, RZ, RZ, R189 ;  /* 0x000000fffff97224 */ /* 0x000fe200078e00bd */
[----:B--2---:R-:W-:-:S02]  /*15ed0*/  MOV R252, R184 ;  /* 0x000000b800fc7202 */ /* 0x004fc40000000f00 */
[----:B------:R-:W2:Y:S01]  /*15ee0*/  LDL.LU.64 R188, [R1+0x50] ;  /* 0x0000500001bc7983 */ /* 0x000ea20000300a00 */
[----:B------:R-:W-:Y:S01]  /*15ef0*/  IMAD.MOV.U32 R251, RZ, RZ, R185 ;  /* 0x000000fffffb7224 */ /* 0x000fe200078e00b9 */
[----:B---3--:R-:W-:Y:S02]  /*15f00*/  MOV R20, R3 ;  /* 0x0000000300147202 */ /* 0x008fe40000000f00 */
[----:B------:R-:W3:Y:S01]  /*15f10*/  LDL.LU.64 R184, [R1+0x248] ;  /* 0x0002480001b87983 */ /* 0x000ee20000300a00 */
[----:B------:R-:W-:Y:S02]  /*15f20*/  LEA.HI R27, R27, R222, RZ, 0x6 ;  /* 0x000000de1b1b7211 */ /* 0x000fe400078f30ff */
[----:B------:R-:W-:Y:S01]  /*15f30*/  MOV R164, R165 ;  /* 0x000000a500a47202 */ /* 0x000fe20000000f00 */
[----:B------:R1:W-:Y:S01]  /*15f40*/  STL [R1+0x4], R2 ;  /* 0x0000040201007387 */ /* 0x0003e20000100800 */
[----:B------:R-:W-:Y:S01]  /*15f50*/  IMAD.MOV.U32 R165, RZ, RZ, R180 ;  /* 0x000000ffffa57224 */ /* 0x000fe200078e00b4 */
[----:B------:R-:W-:-:S02]  /*15f60*/  MOV R180, R181 ;  /* 0x000000b500b47202 */ /* 0x000fc40000000f00 */
[----:B-1----:R-:W3:Y:S04]  /*15f70*/  LDL.LU.64 R2, [R1+0x278] ;  /* 0x0002780001027983 */ /* 0x002ee80000300a00 */
[----:B------:R1:W-:Y:S04]  /*15f80*/  STL [R1], R20 ;  /* 0x0000001401007387 */ /* 0x0003e80000100800 */
[----:B----4-:R4:W-:Y:S01]  /*15f90*/  STL [R1+0xc], R12 ;  /* 0x00000c0c01007387 */ /* 0x0109e20000100800 */
[----:B-1----:R-:W-:-:S03]  /*15fa0*/  IMAD.MOV.U32 R20, RZ, RZ, R13 ;  /* 0x000000ffff147224 */ /* 0x002fc600078e000d */
[----:B----4-:R-:W4:Y:S04]  /*15fb0*/  LDL.LU.64 R12, [R1+0x2b8] ;  /* 0x0002b800010c7983 */ /* 0x010f280000300a00 */
[----:B------:R1:W-:Y:S04]  /*15fc0*/  STL [R1+0x8], R20 ;  /* 0x0000081401007387 */ /* 0x0003e80000100800 */
[----:B------:R1:W-:Y:S02]  /*15fd0*/  STL [R1+0x14], R10 ;  /* 0x0000140a01007387 */ /* 0x0003e40000100800 */
[----:B-1----:R-:W-:-:S02]  /*15fe0*/  MOV R20, R11 ;  /* 0x0000000b00147202 */ /* 0x002fc40000000f00 */
[----:B------:R-:W4:Y:S04]  /*15ff0*/  LDL.LU.64 R10, [R1+0x2e8] ;  /* 0x0002e800010a7983 */ /* 0x000f280000300a00 */
[----:B------:R1:W-:Y:S04]  /*16000*/  STL [R1+0x10], R20 ;  /* 0x0000101401007387 */ /* 0x0003e80000100800 */
[----:B------:R1:W-:Y:S02]  /*16010*/  STL [R1+0x1c], R18 ;  /* 0x00001c1201007387 */ /* 0x0003e40000100800 */
[----:B-1----:R-:W-:-:S02]  /*16020*/  IMAD.MOV.U32 R20, RZ, RZ, R19 ;  /* 0x000000ffff147224 */ /* 0x002fc400078e0013 */
[----:B------:R-:W4:Y:S04]  /*16030*/  LDL.LU.64 R18, [R1+0x310] ;  /* 0x0003100001127983 */ /* 0x000f280000300a00 */
        /* <DEDUP_REMOVED lines=21> */
[----:B--2---:R2:W-:Y:S01]  /*16190*/  STL [R1+0x4c], R188 ;  /* 0x00004cbc01007387 */ /* 0x0045e20000100800 */
[----:B-1----:R-:W-:-:S03]  /*161a0*/  IMAD.MOV.U32 R20, RZ, RZ, R189 ;  /* 0x000000ffff147224 */ /* 0x002fc600078e00bd */
[----:B--2---:R-:W2:Y:S04]  /*161b0*/  LDL.LU.64 R188, [R1+0x1d0] ;  /* 0x0001d00001bc7983 */ /* 0x004ea80000300a00 */
[----:B------:R1:W-:Y:S04]  /*161c0*/  STL [R1+0x48], R20 ;  /* 0x0000481401007387 */ /* 0x0003e80000100800 */
[----:B---3--:R3:W-:Y:S01]  /*161d0*/  STL [R1+0x54], R184 ;  /* 0x000054b801007387 */ /* 0x0087e20000100800 */
[----:B-1----:R-:W-:-:S03]  /*161e0*/  MOV R20, R185 ;  /* 0x000000b900147202 */ /* 0x002fc60000000f00 */
[----:B---3--:R-:W3:Y:S04]  /*161f0*/  LDL.LU.64 R184, [R1+0x2a0] ;  /* 0x0002a00001b87983 */ /* 0x008ee80000300a00 */
[----:B------:R1:W-:Y:S04]  /*16200*/  STL [R1+0x50], R20 ;  /* 0x0000501401007387 */ /* 0x0003e80000100800 */
[----:B------:R1:W-:Y:S02]  /*16210*/  STL [R1+0x5c], R2 ;  /* 0x00005c0201007387 */ /* 0x0003e40000100800 */
[----:B-1----:R-:W-:-:S02]  /*16220*/  IMAD.MOV.U32 R20, RZ, RZ, R3 ;  /* 0x000000ffff147224 */ /* 0x002fc400078e0003 */
[----:B------:R-:W3:Y:S04]  /*16230*/  LDL.LU.64 R2, [R1+0x2e0] ;  /* 0x0002e00001027983 */ /* 0x000ee80000300a00 */
[----:B------:R1:W-:Y:S04]  /*16240*/  STL [R1+0x58], R20 ;  /* 0x0000581401007387 */ /* 0x0003e80000100800 */
[----:B----4-:R4:W-:Y:S01]  /*16250*/  STL [R1+0x64], R12 ;  /* 0x0000640c01007387 */ /* 0x0109e20000100800 */
[----:B-1----:R-:W-:-:S03]  /*16260*/  MOV R20, R13 ;  /* 0x0000000d00147202 */ /* 0x002fc60000000f00 */
[----:B----4-:R-:W4:Y:S04]  /*16270*/  LDL.LU.64 R12, [R1+0x308] ;  /* 0x00030800010c7983 */ /* 0x010f280000300a00 */
        /* <DEDUP_REMOVED lines=29> */
[----:B--2---:R2:W-:Y:S01]  /*16450*/  STL [R1+0xa4], R188 ;  /* 0x0000a4bc01007387 */ /* 0x0045e20000100800 */
[----:B-1----:R-:W-:-:S03]  /*16460*/  MOV R20, R189 ;  /* 0x000000bd00147202 */ /* 0x002fc60000000f00 */
[----:B--2---:R-:W2:Y:S04]  /*16470*/  LDL.LU.64 R188, [R1+0x2d8] ;  /* 0x0002d80001bc7983 */ /* 0x004ea80000300a00 */
[----:B------:R1:W-:Y:S04]  /*16480*/  STL [R1+0xa0], R20 ;  /* 0x0000a01401007387 */ /* 0x0003e80000100800 */
[----:B---3--:R3:W-:Y:S01]  /*16490*/  STL [R1+0xac], R184 ;  /* 0x0000acb801007387 */ /* 0x0087e20000100800 */
[----:B-1----:R-:W-:-:S03]  /*164a0*/  IMAD.MOV.U32 R20, RZ, RZ, R185 ;  /* 0x000000ffff147224 */ /* 0x002fc600078e00b9 */
[----:B---3--:R-:W3:Y:S04]  /*164b0*/  LDL.LU.64 R184, [R1+0x300] ;  /* 0x0003000001b87983 */ /* 0x008ee80000300a00 */
[----:B------:R1:W-:Y:S04]  /*164c0*/  STL [R1+0xa8], R20 ;  /* 0x0000a81401007387 */ /* 0x0003e80000100800 */
[----:B------:R1:W-:Y:S02]  /*164d0*/  STL [R1+0xb4], R2 ;  /* 0x0000b40201007387 */ /* 0x0003e40000100800 */
[----:B-1----:R-:W-:-:S02]  /*164e0*/  MOV R20, R3 ;  /* 0x0000000300147202 */ /* 0x002fc40000000f00 */
[----:B------:R-:W3:Y:S04]  /*164f0*/  LDL.LU.64 R2, [R1+0x110] ;  /* 0x0001100001027983 */ /* 0x000ee80000300a00 */
[----:B------:R1:W-:Y:S04]  /*16500*/  STL [R1+0xb0], R20 ;  /* 0x0000b01401007387 */ /* 0x0003e80000100800 */
        /* <DEDUP_REMOVED lines=68> */
[----:B------:R1:W-:Y:S04]  /*16950*/  STL [R1+0x144], R14 ;  /* 0x0001440e01007387 */ /* 0x0003e80000100800 */
[----:B-1----:R-:W4:Y:S01]  /*16960*/  LDL.LU.64 R20, [R1+0x1a0] ;  /* 0x0001a00001147983 */ /* 0x002f220000300a00 */
[----:B------:R-:W-:-:S05]  /*16970*/  MOV R14, R15 ;  /* 0x0000000f000e7202 */ /* 0x000fca0000000f00 */
[----:B------:R1:W-:Y:S04]  /*16980*/  STL [R1+0x140], R14 ;  /* 0x0001400e01007387 */ /* 0x0003e80000100800 */
[----:B------:R1:W-:Y:S02]  /*16990*/  STL [R1+0x14c], R4 ;  /* 0x00014c0401007387 */ /* 0x0003e40000100800 */
[----:B-1----:R-:W-:Y:S02]  /*169a0*/  IMAD.MOV.U32 R14, RZ, RZ, R5 ;  /* 0x000000ffff0e7224 */ /* 0x002fe400078e0005 */
        /* <DEDUP_REMOVED lines=14> */
[----:B----4-:R4:W-:Y:S04]  /*16a90*/  STL [R1+0x16c], R12 ;  /* 0x00016c0c01007387 */ /* 0x0109e80000100800 */
[----:B-1----:R-:W3:Y:S01]  /*16aa0*/  LDL.LU.64 R14, [R1+0x1c8] ;  /* 0x0001c800010e7983 */ /* 0x002ee20000300a00 */
[----:B----4-:R-:W-:-:S05]  /*16ab0*/  IMAD.MOV.U32 R12, RZ, RZ, R13 ;  /* 0x000000ffff0c7224 */ /* 0x010fca00078e000d */
[----:B------:R1:W-:Y:S04]  /*16ac0*/  STL [R1+0x168], R12 ;  /* 0x0001680c01007387 */ /* 0x0003e80000100800 */
[----:B------:R4:W-:Y:S04]  /*16ad0*/  STL [R1+0x174], R10 ;  /* 0x0001740a01007387 */ /* 0x0009e80000100800 */
[----:B-1----:R-:W3:Y:S01]  /*16ae0*/  LDL.LU.64 R12, [R1+0x208] ;  /* 0x00020800010c7983 */ /* 0x002ee20000300a00 */
[----:B----4-:R-:W-:-:S05]  /*16af0*/  MOV R10, R11 ;  /* 0x0000000b000a7202 */ /* 0x010fca0000000f00 */
[----:B------:R1:W-:Y:S04]  /*16b00*/  STL [R1+0x170], R10 ;  /* 0x0001700a01007387 */ /* 0x0003e80000100800 */
[----:B------:R4:W-:Y:S04]  /*16b10*/  STL [R1+0x17c], R18 ;  /* 0x00017c1201007387 */ /* 0x0009e80000100800 */
[----:B-1----:R-:W3:Y:S01]  /*16b20*/  LDL.LU.64 R10, [R1+0x1d8] ;  /* 0x0001d800010a7983 */ /* 0x002ee20000300a00 */
[----:B----4-:R-:W-:-:S03]  /*16b30*/  IMAD.MOV.U32 R18, RZ, RZ, R19 ;  /* 0x000000ffff127224 */ /* 0x010fc600078e0013 */
[----:B------:R1:W-:Y:S04]  /*16b40*/  STL [R1+0x184], R8 ;  /* 0x0001840801007387 */ /* 0x0003e80000100800 */
[----:B------:R4:W-:Y:S01]  /*16b50*/  STL [R1+0x178], R18 ;  /* 0x0001781201007387 */ /* 0x0009e20000100800 */
[----:B-1----:R-:W-:-:S03]  /*16b60*/  MOV R8, R9 ;  /* 0x0000000900087202 */ /* 0x002fc60000000f00 */
[----:B----4-:R-:W4:Y:S04]  /*16b70*/  LDL.LU.64 R18, [R1+0x1e0] ;  /* 0x0001e00001127983 */ /* 0x010f280000300a00 */
[----:B------:R-:W-:Y:S04]  /*16b80*/  STL [R1+0x18c], R6 ;  /* 0x00018c0601007387 */ /* 0x000fe80000100800 */
[----:B------:R1:W-:Y:S04]  /*16b90*/  STL [R1+0x180], R8 ;  /* 0x0001800801007387 */ /* 0x0003e80000100800 */
[----:B-1----:R-:W4:Y:S01]  /*16ba0*/  LDL.LU.64 R8, [R1+0x1e8] ;  /* 0x0001e80001087983 */ /* 0x002f220000300a00 */
[----:B------:R-:W-:-:S03]  /*16bb0*/  IMAD.MOV.U32 R6, RZ, RZ, R7 ;  /* 0x000000ffff067224 */ /* 0x000fc600078e0007 */
[----:B------:R1:W-:Y:S04]  /*16bc0*/  STL [R1+0x194], R16 ;  /* 0x0001941001007387 */ /* 0x0003e80000100800 */
[----:B------:R1:W-:Y:S02]  /*16bd0*/  STL [R1+0x188], R6 ;  /* 0x0001880601007387 */ /* 0x0003e40000100800 */
[----:B-1----:R-:W-:Y:S02]  /*16be0*/  MOV R16, R17 ;  /* 0x0000001100107202 */ /* 0x002fe40000000f00 */
[----:B------:R-:W4:Y:S04]  /*16bf0*/  LDL.LU.64 R6, [R1+0x1f0] ;  /* 0x0001f00001067983 */ /* 0x000f280000300a00 */
[----:B------:R-:W-:Y:S04]  /*16c00*/  STL [R1+0x19c], R20 ;  /* 0x00019c1401007387 */ /* 0x000fe80000100800 */
[----:B------:R1:W-:Y:S04]  /*16c10*/  STL [R1+0x190], R16 ;  /* 0x0001901001007387 */ /* 0x0003e80000100800 */
[----:B-1----:R-:W4:Y:S01]  /*16c20*/  LDL.LU.64 R16, [R1+0x1f8] ;  /* 0x0001f80001107983 */ /* 0x002f220000300a00 */
[----:B------:R-:W-:-:S03]  /*16c30*/  IMAD.MOV.U32 R20, RZ, RZ, R21 ;  /* 0x000000ffff147224 */ /* 0x000fc600078e0015 */
[----:B------:R-:W-:Y:S04]  /*16c40*/  STL [R1+0x1a4], R4 ;  /* 0x0001a40401007387 */ /* 0x000fe80000100800 */
[----:B------:R1:W-:Y:S02]  /*16c50*/  STL [R1+0x198], R20 ;  /* 0x0001981401007387 */ /* 0x0003e40000100800 */
[----:B-1----:R-:W-:Y:S02]  /*16c60*/  MOV R20, R5 ;  /* 0x0000000500147202 */ /* 0x002fe40000000f00 */
        /* <DEDUP_REMOVED lines=13> */
[----:B------:R1:W-:Y:S02]  /*16d40*/  STL [R1+0x1b8], R20 ;  /* 0x0001b81401007387 */ /* 0x0003e40000100800 */
[----:B-1----:R-:W-:Y:S02]  /*16d50*/  MOV R20, R15 ;  /* 0x0000000f00147202 */ /* 0x002fe40000000f00 */
[----:B------:R1:W-:Y:S04]  /*16d60*/  STL [R1+0x1c4], R14 ;  /* 0x0001c40e01007387 */ /* 0x0003e80000100800 */
[----:B-1----:R-:W3:Y:S04]  /*16d70*/  LDL.LU.64 R14, [R1+0x220] ;  /* 0x00022000010e7983 */ /* 0x002ee80000300a00 */
[----:B------:R-:W-:Y:S04]  /*16d80*/  STL [R1+0x1c0], R20 ;  /* 0x0001c01401007387 */ /* 0x000fe80000100800 */
[----:B------:R1:W-:Y:S02]  /*16d90*/  STL [R1+0x1cc], R12 ;  /* 0x0001cc0c01007387 */ /* 0x0003e40000100800 */
[----:B-1----:R-:W-:-:S02]  /*16da0*/  IMAD.MOV.U32 R12, RZ, RZ, R13 ;  /* 0x000000ffff0c7224 */ /* 0x002fc400078e000d */
[----:B------:R1:W-:Y:S04]  /*16db0*/  STL [R1+0x1d4], R10 ;  /* 0x0001d40a01007387 */ /* 0x0003e80000100800 */
[----:B------:R1:W-:Y:S02]  /*16dc0*/  STL [R1+0x1c8], R12 ;  /* 0x0001c80c01007387 */ /* 0x0003e40000100800 */
[----:B-1----:R-:W-:Y:S02]  /*16dd0*/  MOV R10, R11 ;  /* 0x0000000b000a7202 */ /* 0x002fe40000000f00 */
[----:B------:R-:W3:Y:S04]  /*16de0*/  LDL.LU.64 R12, [R1+0x228] ;  /* 0x00022800010c7983 */ /* 0x000ee80000300a00 */
[----:B----4-:R1:W-:Y:S04]  /*16df0*/  STL [R1+0x1dc], R18 ;  /* 0x0001dc1201007387 */ /* 0x0103e80000100800 */
[----:B------:R4:W-:Y:S01]  /*16e00*/  STL [R1+0x1d0], R10 ;  /* 0x0001d00a01007387 */ /* 0x0009e20000100800 */
[----:B-1----:R-:W-:-:S03]  /*16e10*/  IMAD.MOV.U32 R18, RZ, RZ, R19 ;  /* 0x000000ffff127224 */ /* 0x002fc600078e0013 */
[----:B----4-:R-:W4:Y:S04]  /*16e20*/  LDL.LU.64 R10, [R1+0x230] ;  /* 0x00023000010a7983 */ /* 0x010f280000300a00 */
[----:B------:R1:W-:Y:S04]  /*16e30*/  STL [R1+0x1e4], R8 ;  /* 0x0001e40801007387 */ /* 0x0003e80000100800 */
[----:B------:R-:W-:Y:S04]  /*16e40*/  STL [R1+0x1d8], R18 ;  /* 0x0001d81201007387 */ /* 0x000fe80000100800 */
[----:B------:R-:W4:Y:S01]  /*16e50*/  LDL.LU.64 R22, [R1+0x238] ;  /* 0x0002380001167983 */ /* 0x000f220000300a00 */
[----:B-1----:R-:W-:-:S03]  /*16e60*/  MOV R8, R9 ;  /* 0x0000000900087202 */ /* 0x002fc60000000f00 */
[----:B------:R1:W-:Y:S04]  /*16e70*/  STL [R1+0x1ec], R6 ;  /* 0x0001ec0601007387 */ /* 0x0003e80000100800 */
[----:B------:R1:W-:Y:S02]  /*16e80*/  STL [R1+0x1e0], R8 ;  /* 0x0001e00801007387 */ /* 0x0003e40000100800 */
[----:B-1----:R-:W-:Y:S02]  /*16e90*/  IMAD.MOV.U32 R6, RZ, RZ, R7 ;  /* 0x000000ffff067224 */ /* 0x002fe400078e0007 */
[----:B------:R-:W4:Y:S04]  /*16ea0*/  LDL.LU.64 R8, [R1+0x240] ;  /* 0x0002400001087983 */ /* 0x000f280000300a00 */
[----:B------:R-:W-:Y:S04]  /*16eb0*/  STL [R1+0x1f4], R16 ;  /* 0x0001f41001007387 */ /* 0x000fe80000100800 */
[----:B------:R1:W-:Y:S04]  /*16ec0*/  STL [R1+0x1e8], R6 ;  /* 0x0001e80601007387 */ /* 0x0003e80000100800 */
[----:B-1----:R-:W4:Y:S04]  /*16ed0*/  LDL.LU.64 R6, [R1+0x2f0] ;  /* 0x0002f00001067983 */ /* 0x002f280000300a00 */
[----:B------:R-:W4:Y:S01]  /*16ee0*/  LDL.LU.64 R20, [R1+0x250] ;  /* 0x0002500001147983 */ /* 0x000f220000300a00 */
[----:B------:R-:W-:-:S05]  /*16ef0*/  MOV R16, R17 ;  /* 0x0000001100107202 */ /* 0x000fca0000000f00 */
[----:B------:R1:W-:Y:S04]  /*16f00*/  STL [R1+0x1f0], R16 ;  /* 0x0001f01001007387 */ /* 0x0003e80000100800 */
[----:B------:R1:W-:Y:S02]  /*16f10*/  STL [R1+0x1fc], R4 ;  /* 0x0001fc0401007387 */ /* 0x0003e40000100800 */
[----:B-1----:R-:W-:Y:S02]  /*16f20*/  IMAD.MOV.U32 R16, RZ, RZ, R5 ;  /* 0x000000ffff107224 */ /* 0x002fe400078e0005 */
[----:B------:R-:W4:Y:S04]  /*16f30*/  LDL.LU.64 R4, [R1+0x258] ;  /* 0x0002580001047983 */ /* 0x000f280000300a00 */
[----:B------:R2:W-:Y:S02]  /*16f40*/  STL [R1+0x1f8], R16 ;  /* 0x0001f81001007387 */ /* 0x0005e40000100800 */
[----:B--2---:R-:W-:-:S02]  /*16f50*/  MOV R16, R189 ;  /* 0x000000bd00107202 */ /* 0x004fc40000000f00 */
[----:B------:R1:W-:Y:S04]  /*16f60*/  STL [R1+0x204], R188 ;  /* 0x000204bc01007387 */ /* 0x0003e80000100800 */
[----:B-1----:R-:W2:Y:S04]  /*16f70*/  LDL.LU.64 R188, [R1+0x260] ;  /* 0x0002600001bc7983 */ /* 0x002ea80000300a00 */
[----:B------:R1:W-:Y:S04]  /*16f80*/  STL [R1+0x200], R16 ;  /* 0x0002001001007387 */ /* 0x0003e80000100800 */
[----:B---3--:R3:W-:Y:S04]  /*16f90*/  STL [R1+0x20c], R184 ;  /* 0x00020cb801007387 */ /* 0x0087e80000100800 */
[----:B------:R-:W2:Y:S01]  /*16fa0*/  LDL.LU.64 R18, [R1+0x268] ;  /* 0x0002680001127983 */ /* 0x000ea20000300a00 */
[----:B-1----:R-:W-:-:S03]  /*16fb0*/  IMAD.MOV.U32 R16, RZ, RZ, R185 ;  /* 0x000000ffff107224 */ /* 0x002fc600078e00b9 */
[----:B------:R1:W-:Y:S04]  /*16fc0*/  STL [R1+0x214], R2 ;  /* 0x0002140201007387 */ /* 0x0003e80000100800 */
[----:B------:R-:W-:Y:S04]  /*16fd0*/  STL [R1+0x208], R16 ;  /* 0x0002081001007387 */ /* 0x000fe80000100800 */
[----:B---3--:R-:W3:Y:S01]  /*16fe0*/  LDL.LU.64 R184, [R1+0x270] ;  /* 0x0002700001b87983 */ /* 0x008ee20000300a00 */
[----:B-1----:R-:W-:-:S03]  /*16ff0*/  MOV R2, R3 ;  /* 0x0000000300027202 */ /* 0x002fc60000000f00 */
[----:B------:R1:W-:Y:S04]  /*17000*/  STL [R1+0x21c], R14 ;  /* 0x00021c0e01007387 */ /* 0x0003e80000100800 */
[----:B------:R1:W-:Y:S02]  /*17010*/  STL [R1+0x210], R2 ;  /* 0x0002100201007387 */ /* 0x0003e40000100800 */
[----:B-1----:R-:W-:Y:S02]  /*17020*/  IMAD.MOV.U32 R14, RZ, RZ, R15 ;  /* 0x000000ffff0e7224 */ /* 0x002fe400078e000f */
[----:B------:R-:W3:Y:S04]  /*17030*/  LDL.LU.64 R2, [R1+0x360] ;  /* 0x0003600001027983 */ /* 0x000ee80000300a00 */
[----:B------:R-:W3:Y:S04]  /*17040*/  LDL.LU.64 R16, [R1+0x280] ;  /* 0x0002800001107983 */ /* 0x000ee80000300a00 */
[----:B------:R1:W-:Y:S04]  /*17050*/  STL [R1+0x218], R14 ;  /* 0x0002180e01007387 */ /* 0x0003e80000100800 */
[----:B------:R1:W-:Y:S04]  /*17060*/  STL [R1+0x224], R12 ;  /* 0x0002240c01007387 */ /* 0x0003e80000100800 */
[----:B-1----:R-:W3:Y:S01]  /*17070*/  LDL.LU.64 R14, [R1+0x288] ;  /* 0x00028800010e7983 */ /* 0x002ee20000300a00 */
[----:B------:R-:W-:-:S05]  /*17080*/  MOV R12, R13 ;  /* 0x0000000d000c7202 */ /* 0x000fca0000000f00 */
[----:B------:R1:W-:Y:S04]  /*17090*/  STL [R1+0x220], R12 ;  /* 0x0002200c01007387 */ /* 0x0003e80000100800 */
[----:B----4-:R4:W-:Y:S04]  /*170a0*/  STL [R1+0x22c], R10 ;  /* 0x00022c0a01007387 */ /* 0x0109e80000100800 */
[----:B-1----:R-:W3:Y:S01]  /*170b0*/  LDL.LU.64 R12, [R1+0x290] ;  /* 0x00029000010c7983 */ /* 0x002ee20000300a00 */
[----:B----4-:R-:W-:-:S05]  /*170c0*/  IMAD.MOV.U32 R10, RZ, RZ, R11 ;  /* 0x000000ffff0a7224 */ /* 0x010fca00078e000b */
[----:B------:R1:W-:Y:S04]  /*170d0*/  STL [R1+0x228], R10 ;  /* 0x0002280a01007387 */ /* 0x0003e80000100800 */
[----:B------:R4:W-:Y:S04]  /*170e0*/  STL [R1+0x234], R22 ;  /* 0x0002341601007387 */ /* 0x0009e80000100800 */
[----:B-1----:R-:W3:Y:S01]  /*170f0*/  LDL.LU.64 R10, [R1+0x388] ;  /* 0x00038800010a7983 */ /* 0x002ee20000300a00 */
[----:B----4-:R-:W-:-:S03]  /*17100*/  MOV R22, R23 ;  /* 0x0000001700167202 */ /* 0x010fc60000000f00 */
[----:B------:R-:W-:Y:S04]  /*17110*/  STL [R1+0x23c], R8 ;  /* 0x00023c0801007387 */ /* 0x000fe80000100800 */
[----:B------:R1:W-:Y:S02]  /*17120*/  STL [R1+0x230], R22 ;  /* 0x0002301601007387 */ /* 0x0003e40000100800 */
[----:B-1----:R-:W-:Y:S02]  /*17130*/  IMAD.MOV.U32 R22, RZ, RZ, R9 ;  /* 0x000000ffff167224 */ /* 0x002fe400078e0009 */
[----:B------:R-:W4:Y:S04]  /*17140*/  LDL.LU.64 R8, [R1+0x358] ;  /* 0x0003580001087983 */ /* 0x000f280000300a00 */
[----:B------:R-:W-:Y:S04]  /*17150*/  STL [R1+0x238], R22 ;  /* 0x0002381601007387 */ /* 0x000fe80000100800 */
[----:B------:R1:W-:Y:S04]  /*17160*/  STL [R1+0x244], R6 ;  /* 0x0002440601007387 */ /* 0x0003e80000100800 */
[----:B------:R1:W-:Y:S02]  /*17170*/  STL [R1+0x24c], R20 ;  /* 0x00024c1401007387 */ /* 0x0003e40000100800 */
[----:B-1----:R-:W-:-:S05]  /*17180*/  MOV R6, R7 ;  /* 0x0000000700067202 */ /* 0x002fca0000000f00 */
[----:B------:R1:W-:Y:S01]  /*17190*/  STL [R1+0x240], R6 ;  /* 0x0002400601007387 */ /* 0x0003e20000100800 */
[----:B------:R-:W-:-:S03]  /*171a0*/  IMAD.MOV.U32 R20, RZ, RZ, R21 ;  /* 0x000000ffff147224 */ /* 0x000fc600078e0015 */
[----:B-1----:R-:W4:Y:S04]  /*171b0*/  LDL.LU.64 R6, [R1+0x2a8] ;  /* 0x0002a80001067983 */ /* 0x002f280000300a00 */
[----:B------:R-:W-:Y:S04]  /*171c0*/  STL [R1+0x254], R4 ;  /* 0x0002540401007387 */ /* 0x000fe80000100800 */
[----:B------:R1:W-:Y:S02]  /*171d0*/  STL [R1+0x248], R20 ;  /* 0x0002481401007387 */ /* 0x0003e40000100800 */
[----:B-1----:R-:W-:-:S02]  /*171e0*/  MOV R20, R5 ;  /* 0x0000000500147202 */ /* 0x002fc40000000f00 */
[----:B------:R-:W4:Y:S04]  /*171f0*/  LDL.LU.64 R4, [R1+0x2b0] ;  /* 0x0002b00001047983 */ /* 0x000f280000300a00 */
[----:B------:R2:W-:Y:S02]  /*17200*/  STL [R1+0x250], R20 ;  /* 0x0002501401007387 */ /* 0x0005e40000100800 */
[----:B--2---:R-:W-:Y:S02]  /*17210*/  IMAD.MOV.U32 R20, RZ, RZ, R189 ;  /* 0x000000ffff147224 */ /* 0x004fe400078e00bd */
[----:B------:R1:W-:Y:S04]  /*17220*/  STL [R1+0x25c], R188 ;  /* 0x00025cbc01007387 */ /* 0x0003e80000100800 */
[----:B------:R2:W-:Y:S04]  /*17230*/  STL [R1+0x264], R18 ;  /* 0x0002641201007387 */ /* 0x0005e80000100800 */
[----:B------:R-:W-:Y:S04]  /*17240*/  STL [R1+0x258], R20 ;  /* 0x0002581401007387 */ /* 0x000fe80000100800 */
[----:B-1----:R-:W4:Y:S01]  /*17250*/  LDL.LU.64 R188, [R1+0x3a8] ;  /* 0x0003a80001bc7983 */ /* 0x002f220000300a00 */
[----:B--2---:R-:W-:-:S03]  /*17260*/  MOV R18, R19 ;  /* 0x0000001300127202 */ /* 0x004fc60000000f00 */
[----:B---3--:R-:W-:Y:S04]  /*17270*/  STL [R1+0x26c], R184 ;  /* 0x00026cb801007387 */ /* 0x008fe80000100800 */
[----:B------:R1:W-:Y:S02]  /*17280*/  STL [R1+0x260], R18 ;  /* 0x0002601201007387 */ /* 0x0003e40000100800 */
[----:B-1----:R-:W-:Y:S02]  /*17290*/  IMAD.MOV.U32 R18, RZ, RZ, R185 ;  /* 0x000000ffff127224 */ /* 0x002fe400078e00b9 */
[----:B------:R-:W2:Y:S04]  /*172a0*/  LDL.LU.64 R184, [R1+0x380] ;  /* 0x0003800001b87983 */ /* 0x000ea80000300a00 */
[----:B------:R-:W-:Y:S04]  /*172b0*/  STL [R1+0x268], R18 ;  /* 0x0002681201007387 */ /* 0x000fe80000100800 */
[----:B------:R1:W-:Y:S04]  /*172c0*/  STL [R1+0x274], R2 ;  /* 0x0002740201007387 */ /* 0x0003e80000100800 */
[----:B------:R3:W-:Y:S01]  /*172d0*/  STL [R1+0x27c], R16 ;  /* 0x00027c1001007387 */ /* 0x0007e20000100800 */
[----:B-1----:R-:W-:Y:S01]  /*172e0*/  MOV R2, R3 ;  /* 0x0000000300027202 */ /* 0x002fe20000000f00 */
[----:B---3--:R-:W-:-:S04]  /*172f0*/  IMAD.MOV.U32 R16, RZ, RZ, R17 ;  /* 0x000000ffff107224 */ /* 0x008fc800078e0011 */
[----:B------:R1:W-:Y:S04]  /*17300*/  STL [R1+0x270], R2 ;  /* 0x0002700201007387 */ /* 0x0003e80000100800 */
[----:B-1----:R-:W3:Y:S04]  /*17310*/  LDL.LU.64 R2, [R1+0x348] ;  /* 0x0003480001027983 */ /* 0x002ee80000300a00 */
[----:B------:R1:W-:Y:S04]  /*17320*/  STL [R1+0x284], R14 ;  /* 0x0002840e01007387 */ /* 0x0003e80000100800 */
[----:B------:R-:W-:Y:S04]  /*17330*/  STL [R1+0x278], R16 ;  /* 0x0002781001007387 */ /* 0x000fe80000100800 */
[----:B------:R-:W3:Y:S01]  /*17340*/  LDL.LU.64 R190, [R1+0x2d0] ;  /* 0x0002d00001be7983 */ /* 0x000ee20000300a00 */
[----:B-1----:R-:W-:-:S05]  /*17350*/  MOV R14, R15 ;  /* 0x0000000f000e7202 */ /* 0x002fca0000000f00 */
[----:B------:R-:W-:Y:S04]  /*17360*/  STL [R1+0x280], R14 ;  /* 0x0002800e01007387 */ /* 0x000fe80000100800 */
[----:B------:R1:W-:Y:S02]  /*17370*/  STL [R1+0x28c], R12 ;  /* 0x00028c0c01007387 */ /* 0x0003e40000100800 */
[----:B-1----:R-:W-:Y:S02]  /*17380*/  IMAD.MOV.U32 R12, RZ, RZ, R13 ;  /* 0x000000ffff0c7224 */ /* 0x002fe400078e000d */
[----:B------:R1:W-:Y:S04]  /*17390*/  STL [R1+0x294], R10 ;  /* 0x0002940a01007387 */ /* 0x0003e80000100800 */
[----:B------:R-:W-:Y:S04]  /*173a0*/  STL [R1+0x288], R12 ;  /* 0x0002880c01007387 */ /* 0x000fe80000100800 */
[----:B------:R-:W3:Y:S01]  /*173b0*/  LDL.LU.64 R152, [R1+0x3c8] ;  /* 0x0003c80001987983 */ /* 0x000ee20000300a00 */
[----:B-1----:R-:W-:-:S03]  /*173c0*/  MOV R10, R11 ;  /* 0x0000000b000a7202 */ /* 0x002fc60000000f00 */
[----:B------:R-:W3:Y:S04]  /*173d0*/  LDL.LU.64 R22, [R1+0x3a0] ;  /* 0x0003a00001167983 */ /* 0x000ee80000300a00 */
[----:B------:R-:W-:Y:S04]  /*173e0*/  STL [R1+0x290], R10 ;  /* 0x0002900a01007387 */ /* 0x000fe80000100800 */
[----:B----4-:R1:W-:Y:S04]  /*173f0*/  STL [R1+0x29c], R8 ;  /* 0x00029c0801007387 */ /* 0x0103e80000100800 */
[----:B------:R-:W4:Y:S04]  /*17400*/  LDL.LU.64 R20, [R1+0x378] ;  /* 0x0003780001147983 */ /* 0x000f280000300a00 */
[----:B------:R-:W4:Y:S01]  /*17410*/  LDL.LU.64 R18, [R1+0x340] ;  /* 0x0003400001127983 */ /* 0x000f220000300a00 */
[----:B-1----:R-:W-:-:S05]  /*17420*/  IMAD.MOV.U32 R8, RZ, RZ, R9 ;  /* 0x000000ffff087224 */ /* 0x002fca00078e0009 */
[----:B------:R-:W-:Y:S04]  /*17430*/  STL [R1+0x298], R8 ;  /* 0x0002980801007387 */ /* 0x000fe80000100800 */
[----:B------:R1:W-:Y:S04]  /*17440*/  STL [R1+0x2a4], R6 ;  /* 0x0002a40601007387 */ /* 0x0003e80000100800 */
[----:B------:R-:W4:Y:S04]  /*17450*/  LDL.LU.64 R16, [R1+0x3e0] ;  /* 0x0003e00001107983 */ /* 0x000f280000300a00 */
[----:B------:R-:W4:Y:S01]  /*17460*/  LDL.LU.64 R14, [R1+0x3c0] ;  /* 0x0003c000010e7983 */ /* 0x000f220000300a00 */
[----:B-1----:R-:W-:-:S05]  /*17470*/  MOV R6, R7 ;  /* 0x0000000700067202 */ /* 0x002fca0000000f00 */
[----:B------:R-:W-:Y:S04]  /*17480*/  STL [R1+0x2a0], R6 ;  /* 0x0002a00601007387 */ /* 0x000fe80000100800 */
[----:B------:R1:W-:Y:S04]  /*17490*/  STL [R1+0x2ac], R4 ;  /* 0x0002ac0401007387 */ /* 0x0003e80000100800 */
[----:B------:R-:W4:Y:S04]  /*174a0*/  LDL.LU.64 R12, [R1+0x398] ;  /* 0x00039800010c7983 */ /* 0x000f280000300a00 */
[----:B------:R-:W4:Y:S01]  /*174b0*/  LDL.LU.64 R10, [R1+0x370] ;  /* 0x00037000010a7983 */ /* 0x000f220000300a00 */
[----:B-1----:R-:W-:-:S05]  /*174c0*/  IMAD.MOV.U32 R4, RZ, RZ, R5 ;  /* 0x000000ffff047224 */ /* 0x002fca00078e0005 */
[----:B------:R1:W-:Y:S04]  /*174d0*/  STL [R1+0x2a8], R4 ;  /* 0x0002a80401007387 */ /* 0x0003e80000100800 */
[----:B------:R-:W-:Y:S04]  /*174e0*/  STL [R1+0x2b4], R188 ;  /* 0x0002b4bc01007387 */ /* 0x000fe80000100800 */
[----:B------:R-:W4:Y:S01]  /*174f0*/  LDL.LU.64 R8, [R1+0x3f0] ;  /* 0x0003f00001087983 */ /* 0x000f220000300a00 */
[----:B-1----:R-:W-:-:S03]  /*17500*/  MOV R4, R189 ;  /* 0x000000bd00047202 */ /* 0x002fc60000000f00 */
[----:B------:R-:W4:Y:S04]  /*17510*/  LDL.LU.64 R6, [R1+0x3d8] ;  /* 0x0003d80001067983 */ /* 0x000f280000300a00 */
[----:B------:R1:W-:Y:S04]  /*17520*/  STL [R1+0x2b0], R4 ;  /* 0x0002b00401007387 */ /* 0x0003e80000100800 */
[----:B--2---:R2:W-:Y:S04]  /*17530*/  STL [R1+0x2bc], R184 ;  /* 0x0002bcb801007387 */ /* 0x0045e80000100800 */
[----:B-1----:R-:W4:Y:S01]  /*17540*/  LDL.LU.64 R4, [R1+0x3b8] ;  /* 0x0003b80001047983 */ /* 0x002f220000300a00 */
[----:B------:R-:W-:-:S03]  /*17550*/  IMAD.MOV.U32 R179, RZ, RZ, R185 ;  /* 0x000000ffffb37224 */ /* 0x000fc600078e00b9 */
[----:B--2---:R-:W2:Y:S04]  /*17560*/  LDL.LU.64 R184, [R1+0x390] ;  /* 0x0003900001b87983 */ /* 0x004ea80000300a00 */
[----:B------:R3:W-:Y:S02]  /*17570*/  STL [R1+0x2b8], R179 ;  /* 0x0002b8b301007387 */ /* 0x0007e40000100800 */
[----:B---3--:R-:W-:Y:S02]  /*17580*/  MOV R179, R3 ;  /* 0x0000000300b37202 */ /* 0x008fe40000000f00 */
[----:B------:R1:W-:Y:S04]  /*17590*/  STL [R1+0x2c4], R2 ;  /* 0x0002c40201007387 */ /* 0x0003e80000100800 */
[----:B------:R-:W3:Y:S04]  /*175a0*/  LDL.LU.64 R188, [R1+0x3f8] ;  /* 0x0003f80001bc7983 */ /* 0x000ee80000300a00 */
[----:B-1----:R-:W3:Y:S04]  /*175b0*/  LDL.LU.64 R2, [R1+0x3e8] ;  /* 0x0003e80001027983 */ /* 0x002ee80000300a00 */
[----:B------:R1:W-:Y:S04]  /*175c0*/  STL [R1+0x2c0], R179 ;  /* 0x0002c0b301007387 */ /* 0x0003e80000100800 */
[----:B------:R1:W-:Y:S04]  /*175d0*/  STL [R1+0x2cc], R190 ;  /* 0x0002ccbe01007387 */ /* 0x0003e80000100800 */
[----:B------:R-:W3:Y:S01]  /*175e0*/  LDL.LU.64 R182, [R1+0x3d0] ;  /* 0x0003d00001b67983 */ /* 0x000ee20000300a00 */
[----:B-1----:R-:W-:-:S03]  /*175f0*/  IMAD.MOV.U32 R179, RZ, RZ, R191 ;  /* 0x000000ffffb37224 */ /* 0x002fc600078e00bf */
[----:B------:R-:W3:Y:S04]  /*17600*/  LDL.LU.64 R190, [R1+0x3b0] ;  /* 0x0003b00001be7983 */ /* 0x000ee80000300a00 */
[----:B------:R1:W-:Y:S02]  /*17610*/  STL [R1+0x2c8], R179 ;  /* 0x0002c8b301007387 */ /* 0x0003e40000100800 */
[----:B-1----:R-:W-:Y:S02]  /*17620*/  MOV R179, R153 ;  /* 0x0000009900b37202 */ /* 0x002fe40000000f00 */
[----:B------:R1:W-:Y:S04]  /*17630*/  STL [R1+0x2d4], R152 ;  /* 0x0002d49801007387 */ /* 0x0003e80000100800 */
[----:B-1----:R1:W5:Y:S04]  /*17640*/  LDL.LU.64 R152, [R1+0x480] ;  /* 0x0004800001987983 */ /* 0x0023680000300a00 */
[----:B------:R-:W-:Y:S04]  /*17650*/  STL [R1+0x2dc], R22 ;  /* 0x0002dc1601007387 */ /* 0x000fe80000100800 */
[----:B------:R1:W-:Y:S02]  /*17660*/  STL [R1+0x2d0], R179 ;  /* 0x0002d0b301007387 */ /* 0x0003e40000100800 */
[----:B-1----:R-:W-:-:S02]  /*17670*/  IMAD.MOV.U32 R179, RZ, RZ, R23 ;  /* 0x000000ffffb37224 */ /* 0x002fc400078e0017 */
[----:B------:R1:W5:Y:S04]  /*17680*/  LDL.LU.64 R22, [R1+0x478] ;  /* 0x0004780001167983 */ /* 0x0003680000300a00 */
[----:B----4-:R-:W-:Y:S04]  /*17690*/  STL [R1+0x2e4], R20 ;  /* 0x0002e41401007387 */ /* 0x010fe80000100800 */
[----:B------:R4:W-:Y:S02]  /*176a0*/  STL [R1+0x2d8], R179 ;  /* 0x0002d8b301007387 */ /* 0x0009e40000100800 */
[----:B----4-:R-:W-:-:S02]  /*176b0*/  MOV R179, R21 ;  /* 0x0000001500b37202 */ /* 0x010fc40000000f00 */
[----:B------:R1:W5:Y:S04]  /*176c0*/  LDL.LU.64 R20, [R1+0x470] ;  /* 0x0004700001147983 */ /* 0x0003680000300a00 */
[----:B------:R-:W-:Y:S04]  /*176d0*/  STL [R1+0x2ec], R18 ;  /* 0x0002ec1201007387 */ /* 0x000fe80000100800 */
[----:B------:R4:W-:Y:S02]  /*176e0*/  STL [R1+0x2e0], R179 ;  /* 0x0002e0b301007387 */ /* 0x0009e40000100800 */
[----:B----4-:R-:W-:-:S02]  /*176f0*/  IMAD.MOV.U32 R179, RZ, RZ, R19 ;  /* 0x000000ffffb37224 */ /* 0x010fc400078e0013 */
[----:B------:R1:W5:Y:S04]  /*17700*/  LDL.LU.64 R18, [R1+0x468] ;  /* 0x0004680001127983 */ /* 0x0003680000300a00 */
[----:B------:R-:W-:Y:S04]  /*17710*/  STL [R1+0x2f4], R16 ;  /* 0x0002f41001007387 */ /* 0x000fe80000100800 */
        /* <DEDUP_REMOVED lines=27> */
[----:B--2---:R2:W-:Y:S04]  /*178d0*/  STL [R1+0x32c], R184 ;  /* 0x00032cb801007387 */ /* 0x0045e80000100800 */
[----:B------:R4:W-:Y:S04]  /*178e0*/  STL [R1+0x320], R179 ;  /* 0x000320b301007387 */ /* 0x0009e80000100800 */
[----:B--2---:R-:W2:Y:S01]  /*178f0*/  LDL.LU R184, [R1+0x428] ;  /* 0x0004280001b87983 */ /* 0x004ea20000300800 */
[----:B----4-:R-:W-:-:S03]  /*17900*/  IMAD.MOV.U32 R179, RZ, RZ, R185 ;  /* 0x000000ffffb37224 */ /* 0x010fc600078e00b9 */
[----:B---3--:R-:W-:Y:S04]  /*17910*/  STL [R1+0x334], R188 ;  /* 0x000334bc01007387 */ /* 0x008fe80000100800 */
[----:B------:R3:W-:Y:S02]  /*17920*/  STL [R1+0x328], R179 ;  /* 0x000328b301007387 */ /* 0x0007e40000100800 */
[----:B---3--:R-:W-:Y:S02]  /*17930*/  MOV R179, R189 ;  /* 0x000000bd00b37202 */ /* 0x008fe40000000f00 */
[----:B------:R1:W5:Y:S04]  /*17940*/  LDL.LU.64 R188, [R1+0x420] ;  /* 0x0004200001bc7983 */ /* 0x0003680000300a00 */
[----:B------:R-:W-:Y:S04]  /*17950*/  STL [R1+0x33c], R2 ;  /* 0x00033c0201007387 */ /* 0x000fe80000100800 */
[----:B------:R3:W-:Y:S02]  /*17960*/  STL [R1+0x330], R179 ;  /* 0x000330b301007387 */ /* 0x0007e40000100800 */
[----:B---3--:R-:W-:-:S02]  /*17970*/  IMAD.MOV.U32 R179, RZ, RZ, R3 ;  /* 0x000000ffffb37224 */ /* 0x008fc400078e0003 */
[----:B------:R1:W5:Y:S04]  /*17980*/  LDL.LU.64 R2, [R1+0x418] ;  /* 0x0004180001027983 */ /* 0x0003680000300a00 */
[----:B------:R-:W-:Y:S04]  /*17990*/  STL [R1+0x344], R182 ;  /* 0x000344b601007387 */ /* 0x000fe80000100800 */
[----:B------:R3:W-:Y:S01]  /*179a0*/  STL [R1+0x338], R179 ;  /* 0x000338b301007387 */ /* 0x0007e20000100800 */
[----:B------:R-:W-:-:S03]  /*179b0*/  SHF.R.S32.HI R181, RZ, 0x6, R27 ;  /* 0x00000006ffb57819 */ /* 0x000fc6000001141b */
[----:B------:R-:W-:Y:S01]  /*179c0*/  STL [R1+0x34c], R190 ;  /* 0x00034cbe01007387 */ /* 0x000fe20000100800 */
[----:B---3--:R-:W-:-:S05]  /*179d0*/  MOV R179, R183 ;  /* 0x000000b700b37202 */ /* 0x008fca0000000f00 */
[----:B------:R3:W-:Y:S02]  /*179e0*/  STL [R1+0x340], R179 ;  /* 0x000340b301007387 */ /* 0x0007e40000100800 */
[----:B---3--:R-:W-:-:S05]  /*179f0*/  IMAD.MOV.U32 R179, RZ, RZ, R191 ;  /* 0x000000ffffb37224 */ /* 0x008fca00078e00bf */
[----:B------:R-:W-:Y:S04]  /*17a00*/  STL [R1+0x348], R179 ;  /* 0x000348b301007387 */ /* 0x000fe80000100800 */
[----:B------:R3:W-:Y:S02]  /*17a10*/  STL [R1+0x358], R181 ;  /* 0x000358b501007387 */ /* 0x0007e40000100800 */
[----:B---3--:R-:W-:-:S05]  /*17a20*/  IADD3 R181, R181, -0x7, RZ ;  /* 0xfffffff9b5b57810 */ /* 0x008fca0007ffe0ff */
[----:B------:R1:W-:Y:S01]  /*17a30*/  STL [R1+0x35c], R181 ;  /* 0x00035cb501007387 */ /* 0x0003e20000100800 */
[----:B------:R-:W-:Y:S01]  /*17a40*/  SHF.R.S32.HI R185, RZ, 0x1f, R186 ;  /* 0x0000001fffb97819 */ /* 0x000fe200000114ba */
[----:B------:R-:W-:Y:S01]  /*17a50*/  IMAD.MOV.U32 R182, RZ, RZ, RZ ;  /* 0x000000ffffb67224 */ /* 0x000fe200078e00ff */
[----:B------:R-:W-:Y:S02]  /*17a60*/  MOV R179, 0x6 ;  /* 0x0000000600b37802 */ /* 0x000fe40000000f00 */
[----:B------:R-:W-:Y:S02]  /*17a70*/  CS2R R120, SRZ ;  /* 0x0000000000787805 */ /* 0x000fe4000001ff00 */
[C---:B------:R-:W-:Y:S01]  /*17a80*/  SHF.L.U64.HI R185, R186.reuse, 0x2, R185 ;  /* 0x00000002bab97819 */ /* 0x040fe200000102b9 */
[----:B------:R-:W-:Y:S01]  /*17a90*/  IMAD.SHL.U32 R186, R186, 0x4, RZ ;  /* 0x00000004baba7824 */ /* 0x000fe200078e00ff */
        /* <DEDUP_REMOVED lines=62> */
[----:B------:R-:W-:Y:S01]  /*17e80*/  CS2R R54, SRZ ;  /* 0x0000000000367805 */ /* 0x000fe2000001ff00 */
[----:B------:R-:W-:Y:S01]  /*17e90*/  UMOV UR9, 0xffffffff ;  /* 0xffffffff00097882 */ /* 0x000fe20000000000 */
[----:B--2---:R-:W-:-:S04]  /*17ea0*/  SHF.R.S32.HI R183, RZ, 0x1f, R184 ;  /* 0x0000001fffb77819 */ /* 0x004fc800000114b8 */
[C---:B------:R-:W-:Y:S02]  /*17eb0*/  SHF.L.U64.HI R183, R184.reuse, 0x2, R183 ;  /* 0x00000002b8b77819 */ /* 0x040fe400000102b7 */
[----:B-1----:R-:W-:-:S07]  /*17ec0*/  SHF.L.U32 R184, R184, 0x2, RZ ;  /* 0x00000002b8b87819 */ /* 0x002fce00000006ff */
.L_x_1:
[----:B------:R-:W-:Y:S01]  /*17ed0*/  UIADD3 UR9, UR9, 0x1, URZ ;  /* 0x0000000109097890 */ /* 0x000fe2000fffe03f */
[----:B------:R-:W-:-:S04]  /*17ee0*/  DEPBAR.LE SB0, 0xc ;  /* 0x000083000000791a */ /* 0x000fc80000000000 */
[----:B------:R-:W-:Y:S01]  /*17ef0*/  BAR.SYNC.DEFER_BLOCKING 0x0 ;  /* 0x0000000000007b1d */ /* 0x000fe20000010000 */
[----:B------:R-:W-:-:S04]  /*17f00*/  UISETP.GT.AND UP0, UPT, UR9, 0x7, UPT ;  /* 0x000000070900788c */ /* 0x000fc8000bf04270 */
[----:B------:R-:W-:-:S03]  /*17f10*/  USEL UR9, UR9, URZ, !UP0 ;  /* 0x0000003f09097287 */ /* 0x000fc6000c000000 */
[----:B------:R-:W1:Y:S01]  /*17f20*/  LDC R181, c[0x0][0x230] ;  /* 0x00008c00ffb57b82 */ /* 0x000e620000000800 */
[----:B------:R-:W2:Y:S01]  /*17f30*/  LDL R190, [R1+0x35c] ;  /* 0x00035c0001be7983 */ /* 0x000ea20000100800 */
[----:B------:R-:W-:Y:S01]  /*17f40*/  ULEA UR5, UR9, UR8, 0xe ;  /* 0x0000000809057291 */ /* 0x000fe2000f8e703f */
[----:B------:R-:W-:Y:S01]  /*17f50*/  IADD3 R179, R179, 0x1, RZ ;  /* 0x00000001b3b37810 */ /* 0x000fe20007ffe0ff */
[----:B------:R-:W-:Y:S01]  /*17f60*/  ULEA UR4, UR9, UR8, 0x10 ;  /* 0x0000000809047291 */ /* 0x000fe2000f8e803f */
[----:B-----5:R3:W-:Y:S01]  /*17f70*/  STL [R1+0x428], R189 ;  /* 0x000428bd01007387 */ /* 0x0207e20000100800 */
[----:B------:R-:W-:Y:S02]  /*17f80*/  UIADD3 UR5, UR5, 0x80000, URZ ;  /* 0x0008000005057890 */ /* 0x000fe4000fffe03f */
[----:B------:R-:W-:Y:S01]  /*17f90*/  USHF.R.U32.HI UR4, URZ, 0x4, UR4 ;  /* 0x000000043f047899 */ /* 0x000fe20008011604 */
[----:B------:R4:W-:Y:S01]  /*17fa0*/  STL [R1+0x424], R188 ;  /* 0x000424bc01007387 */ /* 0x0009e20000100800 */
[----:B------:R-:W-:-:S02]  /*17fb0*/  USHF.R.U32.HI UR5, URZ, 0x4, UR5 ;  /* 0x000000043f057899 */ /* 0x000fc40008011605 */
[----:B------:R-:W-:Y:S01]  /*17fc0*/  USGXT.U32 UR4, UR4, 0xe ;  /* 0x0000000e0404789a */ /* 0x000fe20008000000 */
[----:B------:R4:W-:Y:S01]  /*17fd0*/  STL [R1+0x420], R5 ;  /* 0x0004200501007387 */ /* 0x0009e20000100800 */
[----:B------:R-:W-:Y:S01]  /*17fe0*/  USGXT.U32 UR6, UR5, 0xe ;  /* 0x0000000e0506789a */ /* 0x000fe20008000000 */
[----:B------:R-:W-:Y:S01]  /*17ff0*/  UMOV UR7, 0x40000040 ;  /* 0x4000004000077882 */ /* 0x000fe20000000000 */
[----:B------:R-:W-:Y:S01]  /*18000*/  WARPGROUP.ARRIVE ;  /* 0x00000000000079c5 */ /* 0x000fe20000000000 */
[----:B------:R-:W-:Y:S01]  /*18010*/  UMOV UR5, 0x40000040 ;  /* 0x4000004000057882 */ /* 0x000fe20000000000 */
[----:B------:R-:W-:Y:S01]  /*18020*/  UIADD3 UR12, UP0, UR4, 0x2, URZ ;  /* 0x00000002040c7890 */ /* 0x000fe2000ff1e03f */
[----:B------:R4:W-:Y:S01]  /*18030*/  STL [R1+0x41c], R3 ;  /* 0x00041c0301007387 */ /* 0x0009e20000100800 */
[----:B------:R-:W-:-:S03]  /*18040*/  UIADD3 UR14, UP1, UR6, 0x2, URZ ;  /* 0x00000002060e7890 */ /* 0x000fc6000ff3e03f */
[----:B------:R-:W-:Y:S01]  /*18050*/  HGMMA.64x64x8.F32.TF32 R120, gdesc[UR4], R120 ;  /* 0x04e00000047879f0 */ /* 0x000fe20008702878 */
[----:B------:R-:W-:Y:S01]  /*18060*/  UMOV UR4, URZ ;  /* 0x0000003f00047c82 */ /* 0x000fe20008000000 */
[----:B------:R-:W-:Y:S01]  /*18070*/  UMOV UR5, URZ ;  /* 0x0000003f00057c82 */ /* 0x000fe20008000000 */
[----:B------:R-:W-:Y:S01]  /*18080*/  UIADD3.X UR13, UR4, 0x40000040, URZ, UP0, !UPT ;  /* 0x40000040040d7890 */ /* 0x000fe200087fe43f */
[----:B-1----:R-:W-:Y:S01]  /*18090*/  VIADD R181, R181, 0xfffffe40 ;  /* 0xfffffe40b5b57836 */ /* 0x002fe20000000000 */
[----:B------:R-:W-:Y:S01]  /*180a0*/  UIADD3.X UR15, UR5, 0x40000040, URZ, UP1, !UPT ;  /* 0x40000040050f7890 */ /* 0x000fe20008ffe43f */
[----:B------:R1:W-:Y:S01]  /*180b0*/  STL [R1+0x418], R0 ;  /* 0x0004180001007387 */ /* 0x0003e20000100800 */
[----:B------:R-:W-:Y:S01]  /*180c0*/  UIADD3.64 UR36, UR12, 0x2, URZ ;  /* 0x000000020c247897 */ /* 0x000fe2000fffe03f */
[----:B------:R-:W-:Y:S01]  /*180d0*/  IMAD R181, R182, -0x40, R181 ;  /* 0xffffffc0b6b57824 */ /* 0x000fe200078e02b5 */
[----:B------:R-:W-:Y:S01]  /*180e0*/  UIADD3.64 UR38, UR14, 0x2, URZ ;  /* 0x000000020e267897 */ /* 0x000fe2000fffe03f */
[----:B---3--:R-:W3:Y:S01]  /*180f0*/  LDL.LU R189, [R1+0x58] ;  /* 0x0000580001bd7983 */ /* 0x008ee20000300800 */
[----:B------:R-:W-:-:S02]  /*18100*/  UIADD3.64 UR32, UR12, 0x4, URZ ;  /* 0x000000040c207897 */ /* 0x000fc4000fffe03f */
[----:B------:R-:W-:Y:S01]  /*18110*/  UIADD3.64 UR34, UR14, 0x4, URZ ;  /* 0x000000040e227897 */ /* 0x000fe2000fffe03f */
[----:B------:R-:W-:Y:S01]  /*18120*/  ISETP.GT.AND P1, PT, R181, RZ, PT ;  /* 0x000000ffb500720c */ /* 0x000fe20003f24270 */
[----:B------:R-:W-:Y:S01]  /*18130*/  UIADD3.64 UR28, UR12, 0x7fe, URZ ;  /* 0x000007fe0c1c7897 */ /* 0x000fe2000fffe03f */
[----:B----4-:R-:W4:Y:S01]  /*18140*/  LDL.LU R188, [R1+0x5c] ;  /* 0x00005c0001bc7983 */ /* 0x010f220000300800 */
[----:B------:R-:W-:Y:S02]  /*18150*/  UIADD3.64 UR30, UR14, 0x1fe, URZ ;  /* 0x000001fe0e1e7897 */ /* 0x000fe4000fffe03f */
[----:B------:R-:W-:Y:S01]  /*18160*/  UIADD3.64 UR24, UR12, 0x800, URZ ;  /* 0x000008000c187897 */ /* 0x000fe2000fffe03f */
[----:B------:R-:W-:Y:S01]  /*18170*/  IADD3 R7, P3, R7, R184, RZ ;  /* 0x000000b807077210 */ /* 0x000fe20007f7e0ff */
[----:B------:R-:W-:Y:S01]  /*18180*/  UIADD3.64 UR26, UR14, 0x200, URZ ;  /* 0x000002000e1a7897 */ /* 0x000fe2000fffe03f */
[----:B------:R-:W3:Y:S01]  /*18190*/  LDL.LU R5, [R1+0x68] ;  /* 0x0000680001057983 */ /* 0x000ee20000300800 */
[----:B------:R-:W-:-:S02]  /*181a0*/  UIADD3.64 UR20, UR12, 0x802, URZ ;  /* 0x000008020c147897 */ /* 0x000fc4000fffe03f */
[----:B------:R-:W-:Y:S01]  /*181b0*/  UIADD3.64 UR22, UR14, 0x202, URZ ;  /* 0x000002020e167897 */ /* 0x000fe2000fffe03f */
[----:B------:R-:W3:Y:S01]  /*181c0*/  LDL.LU R3, [R1+0x6c] ;  /* 0x00006c0001037983 */ /* 0x000ee20000300800 */
[----:B------:R-:W-:Y:S02]  /*181d0*/  UIADD3.64 UR16, UR12, 0x804, URZ ;  /* 0x000008040c107897 */ /* 0x000fe4000fffe03f */
[----:B------:R-:W-:Y:S02]  /*181e0*/  UIADD3.64 UR18, UR14, 0x204, URZ ;  /* 0x000002040e127897 */ /* 0x000fe4000fffe03f */
[----:B------:R-:W-:Y:S02]  /*181f0*/  UIADD3.64 UR4, UR12, 0x1fe, URZ ;  /* 0x000001fe0c047897 */ /* 0x000fe4000fffe03f */
[----:B------:R-:W-:Y:S01]  /*18200*/  UIADD3.64 UR40, UR12, 0x200, URZ ;  /* 0x000002000c287897 */ /* 0x000fe2000fffe03f */
[----:B------:R-:W-:Y:S01]  /*18210*/  UMOV UR42, UR14 ;  /* 0x0000000e002a7c82 */ /* 0x000fe20008000000 */
[----:B------:R-:W-:Y:S01]  /*18220*/  UMOV UR43, UR15 ;  /* 0x0000000f002b7c82 */ /* 0x000fe20008000000 */
[----:B------:R-:W-:Y:S04]  /*18230*/  HGMMA.64x64x8.F32.TF32 R120, gdesc[UR12], R120 ;  /* 0x04e000000c7879f0 */ /* 0x000fe80008702878 */
[----:B------:R-:W-:Y:S01]  /*18240*/  HGMMA.64x64x8.F32.TF32 R120, gdesc[UR36], R120 ;  /* 0x04e00000247879f0 */ /* 0x000fe20008702878 */
[----:B------:R-:W-:-:S03]  /*18250*/  UIADD3.64 UR36, UR12, 0x202, URZ ;  /* 0x000002020c247897 */ /* 0x000fc6000fffe03f */
[----:B------:R-:W-:Y:S01]  /*18260*/  HGMMA.64x64x8.F32.TF32 R120, gdesc[UR32], R120 ;  /* 0x04e00000207879f0 */ /* 0x000fe20008702878 */
[----:B------:R-:W-:Y:S01]  /*18270*/  UIADD3.64 UR32, UR12, 0x204, URZ ;  /* 0x000002040c207897 */ /* 0x000fe2000fffe03f */
[----:B--2---:R-:W-:Y:S02]  /*18280*/  ISETP.GE.AND P0, PT, R182, R190, PT ;  /* 0x000000beb600720c */ /* 0x004fe40003f06270 */
[----:B------:R-:W-:Y:S01]  /*18290*/  HGMMA.64x64x8.F32.TF32 R120, gdesc[UR28], R120 ;  /* 0x04e000001c7879f0 */ /* 0x000fe20008702878 */
[----:B------:R-:W-:-:S03]  /*182a0*/  UIADD3.64 UR28, UR12, 0x9fe, URZ ;  /* 0x000009fe0c1c7897 */ /* 0x000fc6000fffe03f */
        /* <DEDUP_REMOVED lines=9> */
[----:B------:R-:W-:Y:S01]  /*18340*/  UIADD3.64 UR40, UR12, 0x400, URZ ;  /* 0x000004000c287897 */ /* 0x000fe2000fffe03f */
[----:B------:R-:W-:Y:S01]  /*18350*/  UMOV UR42, UR14 ;  /* 0x0000000e002a7c82 */ /* 0x000fe20008000000 */
[----:B------:R-:W-:Y:S01]  /*18360*/  UMOV UR43, UR15 ;  /* 0x0000000f002b7c82 */ /* 0x000fe20008000000 */
        /* <DEDUP_REMOVED lines=14> */
[----:B------:R-:W-:Y:S04]  /*18450*/  HGMMA.64x64x8.F32.TF32 R56, gdesc[UR40], R56 ;  /* 0x04e00000283879f0 */ /* 0x000fe80008702838 */
        /* <DEDUP_REMOVED lines=12> */
[----:B------:R-:W-:Y:S01]  /*18520*/  UIADD3.64 UR4, UR12, 0x600, URZ ;  /* 0x000006000c047897 */ /* 0x000fe2000fffe03f */
[----:B------:R-:W-:Y:S01]  /*18530*/  UMOV UR6, UR14 ;  /* 0x0000000e00067c82 */ /* 0x000fe20008000000 */
[----:B------:R-:W-:Y:S01]  /*18540*/  UMOV UR7, UR15 ;  /* 0x0000000f00077c82 */ /* 0x000fe20008000000 */
[----:B------:R-:W-:Y:S01]  /*18550*/  UIADD3.64 UR12, UR12, 0xe04, URZ ;  /* 0x00000e040c0c7897 */ /* 0x000fe2000fffe03f */
[----:B------:R-:W-:Y:S01]  /*18560*/  UMOV UR14, UR18 ;  /* 0x00000012000e7c82 */ /* 0x000fe20008000000 */
[----:B------:R-:W-:-:S04]  /*18570*/  UMOV UR15, UR19 ;  /* 0x00000013000f7c82 */ /* 0x000fc80008000000 */
[----:B------:R-:W-:Y:S04]  /*18580*/  HGMMA.64x64x8.F32.TF32 R24, gdesc[UR4], R24 ;  /* 0x04e00000041879f0 */ /* 0x000fe80008702818 */
[----:B------:R-:W-:Y:S04]  /*18590*/  HGMMA.64x64x8.F32.TF32 R24, gdesc[UR36], R24 ;  /* 0x04e00000241879f0 */ /* 0x000fe80008702818 */
[----:B------:R-:W-:Y:S04]  /*185a0*/  HGMMA.64x64x8.F32.TF32 R24, gdesc[UR32], R24 ;  /* 0x04e00000201879f0 */ /* 0x000fe80008702818 */
[----:B------:R-:W-:Y:S04]  /*185b0*/  HGMMA.64x64x8.F32.TF32 R24, gdesc[UR28], R24 ;  /* 0x04e000001c1879f0 */ /* 0x000fe80008702818 */
[----:B------:R-:W-:Y:S04]  /*185c0*/  HGMMA.64x64x8.F32.TF32 R24, gdesc[UR24], R24 ;  /* 0x04e00000181879f0 */ /* 0x000fe80008702818 */
[----:B------:R-:W-:Y:S04]  /*185d0*/  HGMMA.64x64x8.F32.TF32 R24, gdesc[UR20], R24 ;  /* 0x04e00000141879f0 */ /* 0x000fe80008702818 */
[----:B------:R-:W-:Y:S01]  /*185e0*/  HGMMA.64x64x8.F32.TF32 R24, gdesc[UR12], R24, gsb0 ;  /* 0x04e000000c1879f0 */ /* 0x000fe20008002818 */
[----:B------:R-:W-:-:S02]  /*185f0*/  SEL R190, RZ, 0x4, !P1 ;  /* 0x00000004ffbe7807 */ /* 0x000fc40004800000 */
[C---:B------:R-:W-:Y:S02]  /*18600*/  ISETP.GT.AND P1, PT, R179.reuse, 0x7, PT ;  /* 0x00000007b300780c */ /* 0x040fe40003f24270 */
[----:B------:R-:W-:Y:S02]  /*18610*/  SEL R190, R190, RZ, !P0 ;  /* 0x000000ffbebe7207 */ /* 0x000fe40004000000 */
[----:B-1----:R-:W-:Y:S02]  /*18620*/  SEL R0, R179, RZ, !P1 ;  /* 0x000000ffb3007207 */ /* 0x002fe40004800000 */
[----:B------:R-:W-:Y:S02]  /*18630*/  IADD3 R4, P1, R4, R184, RZ ;  /* 0x000000b804047210 */ /* 0x000fe40007f3e0ff */
[----:B------:R-:W-:Y:S02]  /*18640*/  ISETP.NE.U32.AND P2, PT, R190, RZ, PT ;  /* 0x000000ffbe00720c */ /* 0x000fe40003f45070 */
[----:B------:R-:W-:Y:S01]  /*18650*/  LEA R179, R0, UR8, 0x10 ;  /* 0x0000000800b37c11 */ /* 0x000fe2000f8e80ff */
[----:B------:R-:W-:Y:S01]  /*18660*/  IMAD.X R6, R6, 0x1, R183, P1 ;  /* 0x0000000106067824 */ /* 0x000fe200008e06b7 */
[----:B------:R1:W-:Y:S01]  /*18670*/  STL [R1+0x42c], R182 ;  /* 0x00042cb601007387 */ /* 0x0003e20000100800 */
[----:B------:R-:W-:-:S02]  /*18680*/  MOV R190, R4 ;  /* 0x0000000400be7202 */ /* 0x000fc40000000f00 */
[----:B------:R-:W-:Y:S01]  /*18690*/  IMAD.IADD R222, R2, 0x1, R179 ;  /* 0x0000000102de7824 */ /* 0x000fe200078e02b3 */
[----:B------:R-:W-:Y:S01]  /*186a0*/  IADD3.X R8, R8, R183, RZ, P3, !PT ;  /* 0x000000b708087210 */ /* 0x000fe20001ffe4ff */
[----:B------:R-:W-:Y:S01]  /*186b0*/  IMAD.MOV.U32 R191, RZ, RZ, R6 ;  /* 0x000000ffffbf7224 */ /* 0x000fe200078e0006 */
[----:B-1----:R-:W2:Y:S04]  /*186c0*/  LDL.LU R182, [R1+0x54] ;  /* 0x0000540001b67983 */ /* 0x002ea80000300800 */
[----:B------:R1:W-:Y:S04]  /*186d0*/  STL [R1+0x434], R4 ;  /* 0x0004340401007387 */ /* 0x0003e80000100800 */
[----:B-1----:R-:W2:Y:S04]  /*186e0*/  LDL.LU R4, [R1+0x64] ;  /* 0x0000640001047983 */ /* 0x002ea80000300800 */
[----:B------:R1:W-:Y:S04]  /*186f0*/  STL [R1+0x430], R6 ;  /* 0x0004300601007387 */ /* 0x0003e80000100800 */
[----:B-1----:R-:W2:Y:S01]  /*18700*/  LDL.LU R6, [R1+0x60] ;  /* 0x0000600001067983 */ /* 0x002ea20000300800 */
[----:B------:R-:W-:-:S02]  /*18710*/  WARPGROUP.DEPBAR.LE gsb0, 0x1 ;  /* 0x00008000000079c5 */ /* 0x000fc40000010100 */
[----:B------:R-:W-:Y:S06]  /*18720*/  BAR.SYNC.DEFER_BLOCKING 0x0 ;  /* 0x0000000000007b1d */ /* 0x000fec0000010000 */
[----:B------:R1:W-:Y:S04]  /*18730*/  STL [R1+0x438], R8 ;  /* 0x0004380801007387 */ /* 0x0003e80000100800 */
[----:B------:R-:W-:Y:S01]  /*18740*/  @!PT LDS RZ, [RZ] ;  /* 0x00000000fffff984 */ /* 0x000fe20000000800 */
[----:B------:R-:W-:Y:S01]  /*18750*/  @!PT LDS RZ, [RZ] ;  /* 0x00000000fffff984 */ /* 0x000fe20000000800 */
[----:B------:R-:W-:Y:S01]  /*18760*/  @!PT LDS RZ, [RZ] ;  /* 0x00000000fffff984 */ /* 0x000fe20000000800 */
[----:B------:R4:W-:Y:S02]  /*18770*/  LDGSTS.E [R222], desc[UR10][R190.64], P2 ;  /* 0x00000000bede7fae */ /* 0x0009e4000912184a */
[----:B----4-:R-:W-:-:S02]  /*18780*/  IMAD.MOV.U32 R191, RZ, RZ, R8 ;  /* 0x000000ffffbf7224 */ /* 0x010fc400078e0008 */
[----:B-1----:R-:W4:Y:S01]  /*18790*/  LDL.LU R8, [R1+0x50] ;  /* 0x0000500001087983 */ /* 0x002f220000300800 */
[----:B------:R-:W-:Y:S02]  /*187a0*/  MOV R190, R7 ;  /* 0x0000000700be7202 */ /* 0x000fe40000000f00 */
[----:B------:R-:W-:-:S03]  /*187b0*/  ISETP.GT.AND P1, PT, R181, 0x1, PT ;  /* 0x00000001b500780c */ /* 0x000fc60003f24270 */
[----:B------:R1:W-:Y:S01]  /*187c0*/  LDGSTS.E [R222+0x4000], desc[UR10][R190.64], P2 ;  /* 0x04000000bede7fae */ /* 0x0003e2000912184a */
[----:B------:R-:W-:Y:S02]  /*187d0*/  IADD3 R9, P2, R9, R184, RZ ;  /* 0x000000b809097210 */ /* 0x000fe40007f5e0ff */
[----:B-1----:R-:W-:-:S04]  /*187e0*/  SEL R190, RZ, 0x4, !P1 ;  /* 0x00000004ffbe7807 */ /* 0x002fc80004800000 */
[----:B------:R-:W-:-:S04]  /*187f0*/  SEL R190, R190, RZ, !P0 ;  /* 0x000000ffbebe7207 */ /* 0x000fc80004000000 */
[----:B------:R-:W-:Y:S02]  /*18800*/  ISETP.NE.U32.AND P1, PT, R190, RZ, PT ;  /* 0x000000ffbe00720c */ /* 0x000fe40003f25070 */
[----:B------:R-:W-:Y:S02]  /*18810*/  IADD3.X R10, R10, R183, RZ, P2, !PT ;  /* 0x000000b70a0a7210 */ /* 0x000fe400017fe4ff */
[----:B------:R-:W-:Y:S02]  /*18820*/  IADD3 R11, P3, R11, R184, RZ ;  /* 0x000000b80b0b7210 */ /* 0x000fe40007f7e0ff */
[----:B------:R-:W-:Y:S01]  /*18830*/  MOV R190, R9 ;  /* 0x0000000900be7202 */ /* 0x000fe20000000f00 */
[----:B------:R-:W-:Y:S02]  /*18840*/  IMAD.MOV.U32 R191, RZ, RZ, R10 ;  /* 0x000000ffffbf7224 */ /* 0x000fe400078e000a */
[----:B------:R-:W-:-:S04]  /*18850*/  IMAD.X R12, R12, 0x1, R183, P3 ;  /* 0x000000010c0c7824 */ /* 0x000fc800018e06b7 */
[----:B------:R1:W-:Y:S02]  /*18860*/  LDGSTS.E [R222+0x4], desc[UR10][R190.64], P1 ;  /* 0x00004000bede7fae */ /* 0x0003e4000892184a */
[----:B-1----:R-:W-:Y:S01]  /*18870*/  MOV R190, R11 ;  /* 0x0000000b00be7202 */ /* 0x002fe20000000f00 */
[----:B------:R-:W-:-:S05]  /*18880*/  IMAD.MOV.U32 R191, RZ, RZ, R12 ;  /* 0x000000ffffbf7224 */ /* 0x000fca00078e000c */
[----:B------:R1:W-:Y:S01]  /*18890*/  LDGSTS.E [R222+0x4004], desc[UR10][R190.64], P1 ;  /* 0x04004000bede7fae */ /* 0x0003e2000892184a */
[----:B------:R-:W-:Y:S02]  /*188a0*/  ISETP.GT.AND P1, PT, R181, 0x2, PT ;  /* 0x00000002b500780c */ /* 0x000fe40003f24270 */
        /* <DEDUP_REMOVED lines=27> */
[----:B------:R-:W-:-:S04]  /*18a60*/  ISETP.GT.AND P1, PT, R181, 0x20, PT ;  /* 0x00000020b500780c */ /* 0x000fc80003f24270 */
[----:B-1----:R-:W-:-:S04]  /*18a70*/  SEL R190, RZ, 0x4, !P1 ;  /* 0x00000004ffbe7807 */ /* 0x002fc80004800000 */
[----:B------:R-:W-:-:S04]  /*18a80*/  SEL R190, R190, RZ, !P0 ;  /* 0x000000ffbebe7207 */ /* 0x000fc80004000000 */
[----:B------:R-:W-:Y:S02]  /*18a90*/  ISETP.NE.U32.AND P1, PT, R190, RZ, PT ;  /* 0x000000ffbe00720c */ /* 0x000fe40003f25070 */
[----:B------:R-:W-:-:S05]  /*18aa0*/  IADD3 R188, P3, R188, R184, RZ ;  /* 0x000000b8bcbc7210 */ /* 0x000fca0007f7e0ff */
[----:B---3--:R-:W-:Y:S01]  /*18ab0*/  IMAD.X R189, R189, 0x1, R183, P3 ;  /* 0x00000001bdbd7824 */ /* 0x008fe200018e06b7 */
[----:B--2---:R-:W-:-:S04]  /*18ac0*/  IADD3 R182, P2, R182, R184, RZ ;  /* 0x000000b8b6b67210 */ /* 0x004fc80007f5e0ff */
[----:B------:R-:W-:Y:S01]  /*18ad0*/  MOV R190, R182 ;  /* 0x000000b600be7202 */ /* 0x000fe20000000f00 */
[----:B------:R-:W-:Y:S01]  /*18ae0*/  STL [R1+0x54], R182 ;  /* 0x000054b601007387 */ /* 0x000fe20000100800 */
[----:B------:R-:W-:-:S05]  /*18af0*/  IADD3 R3, P3, R3, R184, RZ ;  /* 0x000000b803037210 */ /* 0x000fca0007f7e0ff */
[----:B------:R-:W-:Y:S01]  /*18b00*/  IMAD.X R5, R5, 0x1, R183, P3 ;  /* 0x0000000105057824 */ /* 0x000fe200018e06b7 */
[----:B----4-:R-:W-:-:S05]  /*18b10*/  IADD3.X R8, R8, R183, RZ, P2, !PT ;  /* 0x000000b708087210 */ /* 0x010fca00017fe4ff */
[----:B------:R-:W-:-:S05]  /*18b20*/  IMAD.MOV.U32 R191, RZ, RZ, R8 ;  /* 0x000000ffffbf7224 */ /* 0x000fca00078e0008 */
[----:B------:R1:W-:Y:S02]  /*18b30*/  LDGSTS.E [R222+0x8000], desc[UR10][R190.64], P1 ;  /* 0x08000000bede7fae */ /* 0x0003e4000892184a */
[----:B-1----:R-:W-:Y:S01]  /*18b40*/  MOV R190, R188 ;  /* 0x000000bc00be7202 */ /* 0x002fe20000000f00 */
[----:B------:R-:W-:-:S05]  /*18b50*/  IMAD.MOV.U32 R191, RZ, RZ, R189 ;  /* 0x000000ffffbf7224 */ /* 0x000fca00078e00bd */
[----:B------:R1:W-:Y:S01]  /*18b60*/  LDGSTS.E [R222+0xc000], desc[UR10][R190.64], P1 ;  /* 0x0c000000bede7fae */ /* 0x0003e2000892184a */
[----:B------:R-:W-:Y:S02]  /*18b70*/  ISETP.GT.AND P1, PT, R181, 0x21, PT ;  /* 0x00000021b500780c */ /* 0x000fe40003f24270 */
[----:B------:R-:W-:Y:S02]  /*18b80*/  IADD3 R4, P2, R4, R184, RZ ;  /* 0x000000b804047210 */ /* 0x000fe40007f5e0ff */
[----:B-1----:R-:W-:-:S04]  /*18b90*/  SEL R190, RZ, 0x4, !P1 ;  /* 0x00000004ffbe7807 */ /* 0x002fc80004800000 */
[----:B------:R-:W-:Y:S01]  /*18ba0*/  SEL R190, R190, RZ, !P0 ;  /* 0x000000ffbebe7207 */ /* 0x000fe20004000000 */
[----:B------:R-:W-:Y:S03]  /*18bb0*/  STL [R1+0x50], R8 ;  /* 0x0000500801007387 */ /* 0x000fe60000100800 */
[----:B------:R-:W-:Y:S01]  /*18bc0*/  ISETP.NE.U32.AND P1, PT, R190, RZ, PT ;  /* 0x000000ffbe00720c */ /* 0x000fe20003f25070 */
[----:B------:R-:W-:Y:S01]  /*18bd0*/  STL [R1+0x5c], R188 ;  /* 0x00005cbc01007387 */ /* 0x000fe20000100800 */
[----:B------:R-:W-:-:S03]  /*18be0*/  IADD3.X R6, R6, R183, RZ, P2, !PT ;  /* 0x000000b706067210 */ /* 0x000fc600017fe4ff */
[----:B------:R1:W-:Y:S01]  /*18bf0*/  STL [R1+0x58], R189 ;  /* 0x000058bd01007387 */ /* 0x0003e20000100800 */
[----:B------:R-:W-:Y:S01]  /*18c00*/  MOV R190, R4 ;  /* 0x0000000400be7202 */ /* 0x000fe20000000f00 */
[----:B------:R-:W-:-:S06]  /*18c10*/  IMAD.MOV.U32 R191, RZ, RZ, R6 ;  /* 0x000000ffffbf7224 */ /* 0x000fcc00078e0006 */
[----:B------:R2:W-:Y:S04]  /*18c20*/  LDGSTS.E [R222+0x8004], desc[UR10][R190.64], P1 ;  /* 0x08004000bede7fae */ /* 0x0005e8000892184a */
[----:B-1----:R-:W3:Y:S04]  /*18c30*/  LDL.LU R189, [R1+0x70] ;  /* 0x0000700001bd7983 */ /* 0x002ee80000300800 */
[----:B------:R-:W4:Y:S04]  /*18c40*/  LDL.LU R188, [R1+0x74] ;  /* 0x0000740001bc7983 */ /* 0x000f280000300800 */
[----:B------:R-:W3:Y:S04]  /*18c50*/  LDL.LU R182, [R1+0x78] ;  /* 0x0000780001b67983 */ /* 0x000ee80000300800 */
[----:B------:R-:W3:Y:S04]  /*18c60*/  LDL.LU R8, [R1+0x7c] ;  /* 0x00007c0001087983 */ /* 0x000ee80000300800 */
[----:B------:R-:W-:Y:S01]  /*18c70*/  STL [R1+0x64], R4 ;  /* 0x0000640401007387 */ /* 0x000fe20000100800 */
[----:B--2---:R-:W-:-:S03]  /*18c80*/  IMAD.MOV.U32 R191, RZ, RZ, R5 ;  /* 0x000000ffffbf7224 */ /* 0x004fc600078e0005 */
[----:B------:R1:W-:Y:S04]  /*18c90*/  STL [R1+0x60], R6 ;  /* 0x0000600601007387 */ /* 0x0003e80000100800 */
[----:B------:R-:W-:Y:S01]  /*18ca0*/  STL [R1+0x6c], R3 ;  /* 0x00006c0301007387 */ /* 0x000fe20000100800 */
[----:B------:R-:W-:-:S03]  /*18cb0*/  MOV R190, R3 ;  /* 0x0000000300be7202 */ /* 0x000fc60000000f00 */
[----:B------:R2:W-:Y:S04]  /*18cc0*/  STL [R1+0x68], R5 ;  /* 0x0000680501007387 */ /* 0x0005e80000100800 */
[----:B-1----:R-:W3:Y:S04]  /*18cd0*/  LDL.LU R6, [R1+0x80] ;  /* 0x0000800001067983 */ /* 0x002ee80000300800 */
[----:B------:R1:W-:Y:S04]  /*18ce0*/  LDGSTS.E [R222+0xc004], desc[UR10][R190.64], P1 ;  /* 0x0c004000bede7fae */ /* 0x0003e8000892184a */
[----:B--2---:R-:W2:Y:S04]  /*18cf0*/  LDL.LU R5, [R1+0x84] ;  /* 0x0000840001057983 */ /* 0x004ea80000300800 */
[----:B------:R-:W2:Y:S04]  /*18d00*/  LDL.LU R4, [R1+0x88] ;  /* 0x0000880001047983 */ /* 0x000ea80000300800 */
[----:B------:R-:W2:Y:S01]  /*18d10*/  LDL.LU R3, [R1+0x8c] ;  /* 0x00008c0001037983 */ /* 0x000ea20000300800 */
[----:B------:R-:W-:-:S04]  /*18d20*/  ISETP.GT.AND P1, PT, R181, 0x22, PT ;  /* 0x00000022b500780c */ /* 0x000fc80003f24270 */
[----:B-1----:R-:W-:-:S04]  /*18d30*/  SEL R190, RZ, 0x4, !P1 ;  /* 0x00000004ffbe7807 */ /* 0x002fc80004800000 */
[----:B------:R-:W-:-:S04]  /*18d40*/  SEL R190, R190, RZ, !P0 ;  /* 0x000000ffbebe7207 */ /* 0x000fc80004000000 */
[----:B------:R-:W-:Y:S02]  /*18d50*/  ISETP.NE.U32.AND P1, PT, R190, RZ, PT ;  /* 0x000000ffbe00720c */ /* 0x000fe40003f25070 */
[----:B----4-:R-:W-:-:S04]  /*18d60*/  IADD3 R188, P2, R188, R184, RZ ;  /* 0x000000b8bcbc7210 */ /* 0x010fc80007f5e0ff */
[----:B---3--:R-:W-:Y:S02]  /*18d70*/  IADD3.X R189, R189, R183, RZ, P2, !PT ;  /* 0x000000b7bdbd7210 */ /* 0x008fe400017fe4ff */
[----:B------:R-:W-:Y:S01]  /*18d80*/  IADD3 R8, P3, R8, R184, RZ ;  /* 0x000000b808087210 */ /* 0x000fe20007f7e0ff */
[----:B------:R-:W-:Y:S04]  /*18d90*/  STL [R1+0x74], R188 ;  /* 0x000074bc01007387 */ /* 0x000fe80000100800 */
[----:B------:R-:W-:Y:S01]  /*18da0*/  IMAD.X R182, R182, 0x1, R183, P3 ;  /* 0x00000001b6b67824 */ /* 0x000fe200018e06b7 */
[----:B------:R1:W-:Y:S01]  /*18db0*/  STL [R1+0x70], R189 ;  /* 0x000070bd01007387 */ /* 0x0003e20000100800 */
[----:B------:R-:W-:-:S03]  /*18dc0*/  MOV R190, R188 ;  /* 0x000000bc00be7202 */ /* 0x000fc60000000f00 */
[----:B------:R-:W-:Y:S01]  /*18dd0*/  STL [R1+0x7c], R8 ;  /* 0x00007c0801007387 */ /* 0x000fe20000100800 */
[----:B------:R-:W-:-:S03]  /*18de0*/  IMAD.MOV.U32 R191, RZ, RZ, R189 ;  /* 0x000000ffffbf7224 */ /* 0x000fc600078e00bd */
[----:B------:R3:W-:Y:S04]  /*18df0*/  STL [R1+0x78], R182 ;  /* 0x000078b601007387 */ /* 0x0007e80000100800 */
[----:B------:R4:W-:Y:S01]  /*18e00*/  LDGSTS.E [R222+0x8008], desc[UR10][R190.64], P1 ;  /* 0x08008000bede7fae */ /* 0x0009e2000892184a */
[----:B--2---:R-:W-:-:S04]  /*18e10*/  IADD3 R5, P2, R5, R184, RZ ;  /* 0x000000b805057210 */ /* 0x004fc80007f5e0ff */
[----:B------:R-:W-:Y:S02]  /*18e20*/  IADD3.X R6, R6, R183, RZ, P2, !PT ;  /* 0x000000b706067210 */ /* 0x000fe400017fe4ff */
[----:B------:R-:W-:Y:S01]  /*18e30*/  IADD3 R3, P3, R3, R184, RZ ;  /* 0x000000b803037210 */ /* 0x000fe20007f7e0ff */
[----:B------:R-:W-:Y:S04]  /*18e40*/  STL [R1+0x84], R5 ;  /* 0x0000840501007387 */ /* 0x000fe80000100800 */
[----:B------:R-:W-:Y:S01]  /*18e50*/  IMAD.X R4, R4, 0x1, R183, P3 ;  /* 0x0000000104047824 */ /* 0x000fe200018e06b7 */
[----:B------:R2:W-:Y:S04]  /*18e60*/  STL [R1+0x80], R6 ;  /* 0x0000800601007387 */ /* 0x0005e80000100800 */
[----:B------:R-:W-:Y:S04]  /*18e70*/  STL [R1+0x8c], R3 ;  /* 0x00008c0301007387 */ /* 0x000fe80000100800 */
[----:B------:R2:W-:Y:S01]  /*18e80*/  STL [R1+0x88], R4 ;  /* 0x0000880401007387 */ /* 0x0005e20000100800 */
[----:B----4-:R-:W-:-:S03]  /*18e90*/  MOV R190, R8 ;  /* 0x0000000800be7202 */ /* 0x010fc60000000f00 */
[----:B-1----:R-:W4:Y:S01]  /*18ea0*/  LDL.LU R189, [R1+0x90] ;  /* 0x0000900001bd7983 */ /* 0x002f220000300800 */
[----:B------:R-:W-:-:S03]  /*18eb0*/  IMAD.MOV.U32 R191, RZ, RZ, R182 ;  /* 0x000000ffffbf7224 */ /* 0x000fc600078e00b6 */
[----:B------:R-:W4:Y:S04]  /*18ec0*/  LDL.LU R188, [R1+0x94] ;  /* 0x0000940001bc7983 */ /* 0x000f280000300800 */
[----:B------:R1:W-:Y:S01]  /*18ed0*/  LDGSTS.E [R222+0xc008], desc[UR10][R190.64], P1 ;  /* 0x0c008000bede7fae */ /* 0x0003e2000892184a */
[----:B------:R-:W-:-:S03]  /*18ee0*/  ISETP.GT.AND P1, PT, R181, 0x23, PT ;  /* 0x00000023b500780c */ /* 0x000fc60003f24270 */
[----:B---3--:R-:W3:Y:S04]  /*18ef0*/  LDL.LU R182, [R1+0x98] ;  /* 0x0000980001b67983 */ /* 0x008ee80000300800 */
[----:B------:R-:W3:Y:S01]  /*18f00*/  LDL.LU R8, [R1+0x9c] ;  /* 0x00009c0001087983 */ /* 0x000ee20000300800 */
[----:B-1----:R-:W-:-:S04]  /*18f10*/  SEL R190, RZ, 0x4, !P1 ;  /* 0x00000004ffbe7807 */ /* 0x002fc80004800000 */
[----:B------:R-:W-:-:S04]  /*18f20*/  SEL R190, R190, RZ, !P0 ;  /* 0x000000ffbebe7207 */ /* 0x000fc80004000000 */
[----:B------:R-:W-:Y:S01]  /*18f30*/  ISETP.NE.U32.AND P1, PT, R190, RZ, PT ;  /* 0x000000ffbe00720c */ /* 0x000fe20003f25070 */
[----:B------:R-:W-:Y:S01]  /*18f40*/  IMAD.MOV.U32 R191, RZ, RZ, R6 ;  /* 0x000000ffffbf7224 */ /* 0x000fe200078e0006 */
[----:B------:R-:W-:Y:S01]  /*18f50*/  MOV R190, R5 ;  /* 0x0000000500be7202 */ /* 0x000fe20000000f00 */
[----:B--2---:R-:W2:Y:S04]  /*18f60*/  LDL.LU R6, [R1+0xa0] ;  /* 0x0000a00001067983 */ /* 0x004ea80000300800 */
[----:B------:R-:W2:Y:S06]  /*18f70*/  LDL.LU R5, [R1+0xa4] ;  /* 0x0000a40001057983 */ /* 0x000eac0000300800 */
[----:B------:R1:W-:Y:S02]  /*18f80*/  LDGSTS.E [R222+0x800c], desc[UR10][R190.64], P1 ;  /* 0x0800c000bede7fae */ /* 0x0003e4000892184a */
[----:B-1----:R-:W-:Y:S01]  /*18f90*/  IMAD.MOV.U32 R191, RZ, RZ, R4 ;  /* 0x000000ffffbf7224 */ /* 0x002fe200078e0004 */
[----:B------:R-:W-:Y:S01]  /*18fa0*/  MOV R190, R3 ;  /* 0x0000000300be7202 */ /* 0x000fe20000000f00 */
[----:B------:R-:W2:Y:S04]  /*18fb0*/  LDL.LU R4, [R1+0xa8] ;  /* 0x0000a80001047983 */ /* 0x000ea80000300800 */
[----:B------:R-:W2:Y:S04]  /*18fc0*/  LDL.LU R3, [R1+0xac] ;  /* 0x0000ac0001037983 */ /* 0x000ea80000300800 */
[----:B------:R1:W-:Y:S01]  /*18fd0*/  LDGSTS.E [R222+0xc00c], desc[UR10][R190.64], P1 ;  /* 0x0c00c000bede7fae */ /* 0x0003e2000892184a */
[----:B------:R-:W-:-:S02]  /*18fe0*/  ISETP.GT.AND P1, PT, R181, 0x4, PT ;  /* 0x00000004b500780c */ /* 0x000fc40003f24270 */
[----:B------:R-:W-:Y:S02]  /*18ff0*/  IADD3 R21, P2, R21, R184, RZ ;  /* 0x000000b815157210 */ /* 0x000fe40007f5e0ff */
[----:B-1----:R-:W-:-:S04]  /*19000*/  SEL R190, RZ, 0x4, !P1 ;  /* 0x00000004ffbe7807 */ /* 0x002fc80004800000 */
[----:B------:R-:W-:-:S04]  /*19010*/  SEL R190, R190, RZ, !P0 ;  /* 0x000000ffbebe7207 */ /* 0x000fc80004000000 */
[----:B------:R-:W-:Y:S02]  /*19020*/  ISETP.NE.U32.AND P1, PT, R190, RZ, PT ;  /* 0x000000ffbe00720c */ /* 0x000fe40003f25070 */
[----:B------:R-:W-:Y:S02]  /*19030*/  LOP3.LUT R222, R2, 0x10, RZ, 0x3c, !PT ;  /* 0x0000001002de7812 */ /* 0x000fe400078e3cff */
[-C--:B------:R-:W-:Y:S02]  /*19040*/  IADD3.X R22, R22, R183.reuse, RZ, P2, !PT ;  /* 0x000000b716167210 */ /* 0x080fe400017fe4ff */
[----:B------:R-:W-:Y:S01]  /*19050*/  IADD3 R23, P3, R23, R184, RZ ;  /* 0x000000b817177210 */ /* 0x000fe20007f7e0ff */
[----:B------:R-:W-:Y:S01]  /*19060*/  IMAD.IADD R222, R222, 0x1, R179 ;  /* 0x00000001dede7824 */ /* 0x000fe200078e02b3 */
[----:B------:R-:W-:Y:S01]  /*19070*/  MOV R191, R22 ;  /* 0x0000001600bf7202 */ /* 0x000fe20000000f00 */
[----:B------:R-:W-:Y:S01]  /*19080*/  IMAD.MOV.U32 R190, RZ, RZ, R21 ;  /* 0x000000ffffbe7224 */ /* 0x000fe200078e0015 */
[----:B------:R-:W-:-:S04]  /*19090*/  IADD3.X R152, R152, R183, RZ, P3, !PT ;  /* 0x000000b798987210 */ /* 0x000fc80001ffe4ff */
[----:B------:R1:W-:Y:S02]  /*190a0*/  LDGSTS.E [R222], desc[UR10][R190.64], P1 ;  /* 0x00000000bede7fae */ /* 0x0003e4000892184a */
[----:B-1----:R-:W-:Y:S01]  /*190b0*/  IMAD.MOV.U32 R190, RZ, RZ, R23 ;  /* 0x000000ffffbe7224 */ /* 0x002fe200078e0017 */
[----:B------:R-:W-:-:S05]  /*190c0*/  MOV R191, R152 ;  /* 0x0000009800bf7202 */ /* 0x000fca0000000f00 */
[----:B------:R1:W-:Y:S01]  /*190d0*/  LDGSTS.E [R222+0x4000], desc[UR10][R190.64], P1 ;  /* 0x04000000bede7fae */ /* 0x0003e2000892184a */
[----:B------:R-:W-:Y:S02]  /*190e0*/  ISETP.GT.AND P1, PT, R181, 0x5, PT ;  /* 0x00000005b500780c */ /* 0x000fe40003f24270 */
[----:B------:R-:W-:Y:S02]  /*190f0*/  IADD3 R153, P2, R153, R184, RZ ;  /* 0x000000b899997210 */ /* 0x000fe40007f5e0ff */
[----:B-1----:R-:W-:-:S04]  /*19100*/  SEL R190, RZ, 0x4, !P1 ;  /* 0x00000004ffbe7807 */ /* 0x002fc80004800000 */
[----:B------:R-:W-:Y:S01]  /*19110*/  SEL R190, R190, RZ, !P0 ;  /* 0x000000ffbebe7207 */ /* 0x000fe20004000000 */
[----:B------:R-:W-:-:S03]  /*19120*/  IMAD.X R154, R154, 0x1, R183, P2 ;  /* 0x000000019a9a7824 */ /* 0x000fc600010e06b7 */
[----:B------:R-:W-:Y:S02]  /*19130*/  ISETP.NE.U32.AND P1, PT, R190, RZ, PT ;  /* 0x000000ffbe00720c */ /* 0x000fe40003f25070 */
[----:B------:R-:W-:Y:S01]  /*19140*/  IADD3 R155, P3, R155, R184, RZ ;  /* 0x000000b89b9b7210 */ /* 0x000fe20007f7e0ff */
[----:B------:R-:W-:Y:S01]  /*19150*/  IMAD.MOV.U32 R190, RZ, RZ, R153 ;  /* 0x000000ffffbe7224 */ /* 0x000fe200078e0099 */
[----:B------:R-:W-:Y:S02]  /*19160*/  MOV R191, R154 ;  /* 0x0000009a00bf7202 */ /* 0x000fe40000000f00 */
[----:B------:R-:W-:-:S07]  /*19170*/  IADD3.X R156, R156, R183, RZ, P3, !PT ;  /* 0x000000b79c9c7210 */ /* 0x000fce0001ffe4ff */
[----:B------:R1:W-:Y:S02]  /*19180*/  LDGSTS.E [R222+0x4], desc[UR10][R190.64], P1 ;  /* 0x00004000bede7fae */ /* 0x0003e4000892184a */
        /* <DEDUP_REMOVED lines=31> */
[----:B------:R-:W-:-:S04]  /*19380*/  ISETP.GT.AND P1, PT, R181, 0x24, PT ;  /* 0x00000024b500780c */ /* 0x000fc80003f24270 */
[----:B-1----:R-:W-:-:S04]  /*19390*/  SEL R190, RZ, 0x4, !P1 ;  /* 0x00000004ffbe7807 */ /* 0x002fc80004800000 */
[----:B------:R-:W-:-:S04]  /*193a0*/  SEL R190, R190, RZ, !P0 ;  /* 0x000000ffbebe7207 */ /* 0x000fc80004000000 */
[----:B------:R-:W-:Y:S02]  /*193b0*/  ISETP.NE.U32.AND P1, PT, R190, RZ, PT ;  /* 0x000000ffbe00720c */ /* 0x000fe40003f25070 */
[----:B----4-:R-:W-:-:S05]  /*193c0*/  IADD3 R188, P2, R188, R184, RZ ;  /* 0x000000b8bcbc7210 */ /* 0x010fca0007f5e0ff */
[----:B------:R-:W-:Y:S02]  /*193d0*/  IMAD.X R189, R189, 0x1, R183, P2 ;  /* 0x00000001bdbd7824 */ /* 0x000fe400010e06b7 */
[----:B------:R-:W-:-:S03]  /*193e0*/  IMAD.MOV.U32 R190, RZ, RZ, R188 ;  /* 0x000000ffffbe7224 */ /* 0x000fc600078e00bc */
[----:B------:R-:W-:Y:S02]  /*193f0*/  MOV R191, R189 ;  /* 0x000000bd00bf7202 */ /* 0x000fe40000000f00 */
[----:B---3--:R-:W-:-:S03]  /*19400*/  IADD3 R8, P3, R8, R184, RZ ;  /* 0x000000b808087210 */ /* 0x008fc60007f7e0ff */
[----:B------:R1:W-:Y:S01]  /*19410*/  LDGSTS.E [R222+0x8000], desc[UR10][R190.64], P1 ;  /* 0x08000000bede7fae */ /* 0x0003e2000892184a */
[----:B------:R-:W-:Y:S01]  /*19420*/  IADD3.X R182, R182, R183, RZ, P3, !PT ;  /* 0x000000b7b6b67210 */ /* 0x000fe20001ffe4ff */
[----:B-1----:R-:W-:-:S03]  /*19430*/  IMAD.MOV.U32 R190, RZ, RZ, R8 ;  /* 0x000000ffffbe7224 */ /* 0x002fc600078e0008 */
[----:B------:R-:W-:-:S05]  /*19440*/  MOV R191, R182 ;  /* 0x000000b600bf7202 */ /* 0x000fca0000000f00 */
[----:B------:R1:W-:Y:S01]  /*19450*/  LDGSTS.E [R222+0xc000], desc[UR10][R190.64], P1 ;  /* 0x0c000000bede7fae */ /* 0x0003e2000892184a */
[----:B------:R-:W-:Y:S02]  /*19460*/  ISETP.GT.AND P1, PT, R181, 0x25, PT ;  /* 0x00000025b500780c */ /* 0x000fe40003f24270 */
[----:B--2---:R-:W-:Y:S01]  /*19470*/  IADD3 R5, P2, R5, R184, RZ ;  /* 0x000000b805057210 */ /* 0x004fe20007f5e0ff */
[----:B------:R-:W-:Y:S01]  /*19480*/  STL [R1+0x94], R188 ;  /* 0x000094bc01007387 */ /* 0x000fe20000100800 */
[----:B-1----:R-:W-:-:S04]  /*19490*/  SEL R190, RZ, 0x4, !P1 ;  /* 0x00000004ffbe7807 */ /* 0x002fc80004800000 */
[----:B------:R-:W-:Y:S01]  /*194a0*/  SEL R190, R190, RZ, !P0 ;  /* 0x000000ffbebe7207 */ /* 0x000fe20004000000 */
[----:B------:R1:W-:Y:S03]  /*194b0*/  STL [R1+0x90], R189 ;  /* 0x000090bd01007387 */ /* 0x0003e60000100800 */
[----:B------:R-:W-:Y:S01]  /*194c0*/  ISETP.NE.U32.AND P1, PT, R190, RZ, PT ;  /* 0x000000ffbe00720c */ /* 0x000fe20003f25070 */
[----:B------:R-:W-:Y:S01]  /*194d0*/  STL [R1+0x9c], R8 ;  /* 0x00009c0801007387 */ /* 0x000fe20000100800 */
[----:B------:R-:W-:Y:S01]  /*194e0*/  IADD3 R3, P3, R3, R184, RZ ;  /* 0x000000b803037210 */ /* 0x000fe20007f7e0ff */
[----:B------:R-:W-:Y:S02]  /*194f0*/  IMAD.X R6, R6, 0x1, R183, P2 ;  /* 0x0000000106067824 */ /* 0x000fe400010e06b7 */
[----:B------:R2:W-:Y:S01]  /*19500*/  STL [R1+0x98], R182 ;  /* 0x000098b601007387 */ /* 0x0005e20000100800 */
[----:B------:R-:W-:-:S03]  /*19510*/  IADD3.X R4, R4, R183, RZ, P3, !PT ;  /* 0x000000b704047210 */ /* 0x000fc60001ffe4ff */
[----:B-1----:R-:W3:Y:S01]  /*19520*/  LDL.LU R189, [R1+0xb0] ;  /* 0x0000b00001bd7983 */ /* 0x002ee20000300800 */
[----:B------:R-:W-:-:S03]  /*19530*/  IMAD.MOV.U32 R190, RZ, RZ, R5 ;  /* 0x000000ffffbe7224 */ /* 0x000fc600078e0005 */
[----:B------:R-:W4:Y:S01]  /*19540*/  LDL.LU R188, [R1+0xb4] ;  /* 0x0000b40001bc7983 */ /* 0x000f220000300800 */
[----:B------:R-:W-:-:S03]  /*19550*/  MOV R191, R6 ;  /* 0x0000000600bf7202 */ /* 0x000fc60000000f00 */
[----:B--2---:R-:W2:Y:S04]  /*19560*/  LDL.LU R182, [R1+0xb8] ;  /* 0x0000b80001b67983 */ /* 0x004ea80000300800 */
[----:B------:R-:W2:Y:S04]  /*19570*/  LDL.LU R8, [R1+0xbc] ;  /* 0x0000bc0001087983 */ /* 0x000ea80000300800 */
[----:B------:R-:W-:Y:S04]  /*19580*/  STL [R1+0xa4], R5 ;  /* 0x0000a40501007387 */ /* 0x000fe80000100800 */
[----:B------:R1:W-:Y:S04]  /*19590*/  STL [R1+0xa0], R6 ;  /* 0x0000a00601007387 */ /* 0x0003e80000100800 */
[----:B------:R-:W-:Y:S04]  /*195a0*/  STL [R1+0xac], R3 ;  /* 0x0000ac0301007387 */ /* 0x000fe80000100800 */
[----:B------:R1:W-:Y:S04]  /*195b0*/  STL [R1+0xa8], R4 ;  /* 0x0000a80401007387 */ /* 0x0003e80000100800 */
[----:B-1----:R-:W2:Y:S04]  /*195c0*/  LDL.LU R6, [R1+0xc0] ;  /* 0x0000c00001067983 */ /* 0x002ea80000300800 */
[----:B------:R1:W-:Y:S04]  /*195d0*/  LDGSTS.E [R222+0x8004], desc[UR10][R190.64], P1 ;  /* 0x08004000bede7fae */ /* 0x0003e8000892184a */
[----:B------:R-:W2:Y:S01]  /*195e0*/  LDL.LU R5, [R1+0xc4] ;  /* 0x0000c40001057983 */ /* 0x000ea20000300800 */
[----:B-1----:R-:W-:Y:S01]  /*195f0*/  MOV R191, R4 ;  /* 0x0000000400bf7202 */ /* 0x002fe20000000f00 */
[----:B------:R-:W-:-:S02]  /*19600*/  IMAD.MOV.U32 R190, RZ, RZ, R3 ;  /* 0x000000ffffbe7224 */ /* 0x000fc400078e0003 */
[----:B------:R-:W2:Y:S04]  /*19610*/  LDL.LU R4, [R1+0xc8] ;  /* 0x0000c80001047983 */ /* 0x000ea80000300800 */
[----:B------:R-:W2:Y:S04]  /*19620*/  LDL.LU R3, [R1+0xcc] ;  /* 0x0000cc0001037983 */ /* 0x000ea80000300800 */
[----:B------:R1:W-:Y:S01]  /*19630*/  LDGSTS.E [R222+0xc004], desc[UR10][R190.64], P1 ;  /* 0x0c004000bede7fae */ /* 0x0003e2000892184a */
[----:B------:R-:W-:-:S04]  /*19640*/  ISETP.GT.AND P1, PT, R181, 0x26, PT ;  /* 0x00000026b500780c */ /* 0x000fc80003f24270 */
[----:B-1----:R-:W-:-:S04]  /*19650*/  SEL R190, RZ, 0x4, !P1 ;  /* 0x00000004ffbe7807 */ /* 0x002fc80004800000 */
[----:B------:R-:W-:-:S04]  /*19660*/  SEL R190, R190, RZ, !P0 ;  /* 0x000000ffbebe7207 */ /* 0x000fc80004000000 */
[----:B------:R-:W-:Y:S02]  /*19670*/  ISETP.NE.U32.AND P1, PT, R190, RZ, PT ;  /* 0x000000ffbe00720c */ /* 0x000fe40003f25070 */
[----:B----4-:R-:W-:-:S05]  /*19680*/  IADD3 R188, P2, R188, R184, RZ ;  /* 0x000000b8bcbc7210 */ /* 0x010fca0007f5e0ff */
[----:B---3--:R-:W-:Y:S01]  /*19690*/  IMAD.X R189, R189, 0x1, R183, P2 ;  /* 0x00000001bdbd7824 */ /* 0x008fe200010e06b7 */
[-C--:B--2---:R-:W-:Y:S01]  /*196a0*/  IADD3 R8, P3, R8, R184.reuse, RZ ;  /* 0x000000b808087210 */ /* 0x084fe20007f7e0ff */
[----:B------:R-:W-:Y:S03]  /*196b0*/  STL [R1+0xb4], R188 ;  /* 0x0000b4bc01007387 */ /* 0x000fe60000100800 */
[----:B------:R-:W-:Y:S01]  /*196c0*/  IADD3.X R182, R182, R183, RZ, P3, !PT ;  /* 0x000000b7b6b67210 */ /* 0x000fe20001ffe4ff */
[----:B------:R1:W-:Y:S01]  /*196d0*/  STL [R1+0xb0], R189 ;  /* 0x0000b0bd01007387 */ /* 0x0003e20000100800 */
[----:B------:R-:W-:Y:S01]  /*196e0*/  IMAD.MOV.U32 R190, RZ, RZ, R188 ;  /* 0x000000ffffbe7224 */ /* 0x000fe200078e00bc */
[----:B------:R-:W-:Y:S02]  /*196f0*/  MOV R191, R189 ;  /* 0x000000bd00bf7202 */ /* 0x000fe40000000f00 */
[----:B------:R-:W-:Y:S04]  /*19700*/  STL [R1+0xbc], R8 ;  /* 0x0000bc0801007387 */ /* 0x000fe80000100800 */
[----:B------:R2:W-:Y:S04]  /*19710*/  STL [R1+0xb8], R182 ;  /* 0x0000b8b601007387 */ /* 0x0005e80000100800 */
[----:B------:R3:W-:Y:S01]  /*19720*/  LDGSTS.E [R222+0x8008], desc[UR10][R190.64], P1 ;  /* 0x08008000bede7fae */ /* 0x0007e2000892184a */
[----:B------:R-:W-:-:S05]  /*19730*/  IADD3 R5, P2, R5, R184, RZ ;  /* 0x000000b805057210 */ /* 0x000fca0007f5e0ff */
[----:B------:R-:W-:Y:S01]  /*19740*/  IMAD.X R6, R6, 0x1, R183, P2 ;  /* 0x0000000106067824 */ /* 0x000fe200010e06b7 */
[----:B------:R-:W-:Y:S01]  /*19750*/  STL [R1+0xc4], R5 ;  /* 0x0000c40501007387 */ /* 0x000fe20000100800 */
[----:B------:R-:W-:-:S03]  /*19760*/  IADD3 R3, P3, R3, R184, RZ ;  /* 0x000000b803037210 */ /* 0x000fc60007f7e0ff */
[----:B------:R4:W-:Y:S01]  /*19770*/  STL [R1+0xc0], R6 ;  /* 0x0000c00601007387 */ /* 0x0009e20000100800 */
[----:B------:R-:W-:-:S03]  /*19780*/  IADD3.X R4, R4, R183, RZ, P3, !PT ;  /* 0x000000b704047210 */ /* 0x000fc60001ffe4ff */
[----:B------:R-:W-:Y:S01]  /*19790*/  STL [R1+0xcc], R3 ;  /* 0x0000cc0301007387 */ /* 0x000fe20000100800 */
[----:B---3--:R-:W-:-:S03]  /*197a0*/  IMAD.MOV.U32 R190, RZ, RZ, R8 ;  /* 0x000000ffffbe7224 */ /* 0x008fc600078e0008 */
[----:B------:R3:W-:Y:S01]  /*197b0*/  STL [R1+0xc8], R4 ;  /* 0x0000c80401007387 */ /* 0x0007e20000100800 */
[----:B------:R-:W-:-:S03]  /*197c0*/  MOV R191, R182 ;  /* 0x000000b600bf7202 */ /* 0x000fc60000000f00 */
[----:B-1----:R-:W3:Y:S04]  /*197d0*/  LDL.LU R189, [R1+0xd0] ;  /* 0x0000d00001bd7983 */ /* 0x002ee80000300800 */
[----:B------:R-:W3:Y:S04]  /*197e0*/  LDL.LU R188, [R1+0xd4] ;  /* 0x0000d40001bc7983 */ /* 0x000ee80000300800 */
[----:B--2---:R-:W2:Y:S04]  /*197f0*/  LDL.LU R182, [R1+0xd8] ;  /* 0x0000d80001b67983 */ /* 0x004ea80000300800 */
[----:B------:R1:W-:Y:S01]  /*19800*/  LDGSTS.E [R222+0xc008], desc[UR10][R190.64], P1 ;  /* 0x0c008000bede7fae */ /* 0x0003e2000892184a */
[----:B------:R-:W-:-:S03]  /*19810*/  ISETP.GT.AND P1, PT, R181, 0x27, PT ;  /* 0x00000027b500780c */ /* 0x000fc60003f24270 */
[----:B------:R-:W2:Y:S01]  /*19820*/  LDL.LU R8, [R1+0xdc] ;  /* 0x0000dc0001087983 */ /* 0x000ea20000300800 */
[----:B-1----:R-:W-:-:S04]  /*19830*/  SEL R190, RZ, 0x4, !P1 ;  /* 0x00000004ffbe7807 */ /* 0x002fc80004800000 */
[----:B------:R-:W-:-:S04]  /*19840*/  SEL R190, R190, RZ, !P0 ;  /* 0x000000ffbebe7207 */ /* 0x000fc80004000000 */
[----:B------:R-:W-:Y:S01]  /*19850*/  ISETP.NE.U32.AND P1, PT, R190, RZ, PT ;  /* 0x000000ffbe00720c */ /* 0x000fe20003f25070 */
[----:B------:R-:W-:Y:S01]  /*19860*/  IMAD.MOV.U32 R190, RZ, RZ, R5 ;  /* 0x000000ffffbe7224 */ /* 0x000fe200078e0005 */
[----:B------:R-:W-:Y:S02]  /*19870*/  MOV R191, R6 ;  /* 0x0000000600bf7202 */ /* 0x000fe40000000f00 */
[----:B----4-:R-:W4:Y:S04]  /*19880*/  LDL.LU R6, [R1+0xe0] ;  /* 0x0000e00001067983 */ /* 0x010f280000300800 */
[----:B------:R-:W4:Y:S05]  /*19890*/  LDL.LU R5, [R1+0xe4] ;  /* 0x0000e40001057983 */ /* 0x000f2a0000300800 */
[----:B------:R1:W-:Y:S02]  /*198a0*/  LDGSTS.E [R222+0x800c], desc[UR10][R190.64], P1 ;  /* 0x0800c000bede7fae */ /* 0x0003e4000892184a */
[----:B-1----:R-:W-:Y:S01]  /*198b0*/  MOV R191, R4 ;  /* 0x0000000400bf7202 */ /* 0x002fe20000000f00 */
[----:B------:R-:W-:Y:S01]  /*198c0*/  IMAD.MOV.U32 R190, RZ, RZ, R3 ;  /* 0x000000ffffbe7224 */ /* 0x000fe200078e0003 */
[----:B---3--:R-:W3:Y:S04]  /*198d0*/  LDL.LU R4, [R1+0xe8] ;  /* 0x0000e80001047983 */ /* 0x008ee80000300800 */
[----:B------:R-:W3:Y:S04]  /*198e0*/  LDL.LU R3, [R1+0xec] ;  /* 0x0000ec0001037983 */ /* 0x000ee80000300800 */
[----:B------:R1:W-:Y:S01]  /*198f0*/  LDGSTS.E [R222+0xc00c], desc[UR10][R190.64], P1 ;  /* 0x0c00c000bede7fae */ /* 0x0003e2000892184a */
[----:B------:R-:W-:-:S02]  /*19900*/  ISETP.GT.AND P1, PT, R181, 0x8, PT ;  /* 0x00000008b500780c */ /* 0x000fc40003f24270 */
[----:B------:R-:W-:Y:S02]  /*19910*/  IADD3 R187, P2, R187, R184, RZ ;  /* 0x000000b8bbbb7210 */ /* 0x000fe40007f5e0ff */
[----:B-1----:R-:W-:-:S04]  /*19920*/  SEL R190, RZ, 0x4, !P1 ;  /* 0x00000004ffbe7807 */ /* 0x002fc80004800000 */
[----:B------:R-:W-:-:S04]  /*19930*/  SEL R190, R190, RZ, !P0 ;  /* 0x000000ffbebe7207 */ /* 0x000fc80004000000 */
[----:B------:R-:W-:Y:S01]  /*19940*/  ISETP.NE.U32.AND P1, PT, R190, RZ, PT ;  /* 0x000000ffbe00720c */ /* 0x000fe20003f25070 */
[--C-:B------:R-:W-:Y:S01]  /*19950*/  IMAD.X R166, R166, 0x1, R183.reuse, P2 ;  /* 0x00000001a6a67824 */ /* 0x100fe200010e06b7 */
[----:B------:R-:W-:Y:S02]  /*19960*/  LOP3.LUT R222, R2, 0x20, RZ, 0x3c, !PT ;  /* 0x0000002002de7812 */ /* 0x000fe400078e3cff */
[----:B------:R-:W-:Y:S01]  /*19970*/  IADD3 R165, P3, R165, R184, RZ ;  /* 0x000000b8a5a57210 */ /* 0x000fe20007f7e0ff */
[----:B------:R-:W-:Y:S01]  /*19980*/  IMAD.MOV.U32 R191, RZ, RZ, R166 ;  /* 0x000000ffffbf7224 */ /* 0x000fe200078e00a6 */
[----:B------:R-:W-:Y:S02]  /*19990*/  IADD3 R222, R222, R179, RZ ;  /* 0x000000b3dede7210 */ /* 0x000fe40007ffe0ff */
[----:B------:R-:W-:Y:S01]  /*199a0*/  MOV R190, R187 ;  /* 0x000000bb00be7202 */ /* 0x000fe20000000f00 */
[----:B------:R-:W-:-:S04]  /*199b0*/  IMAD.X R180, R180, 0x1, R183, P3 ;  /* 0x00000001b4b47824 */ /* 0x000fc800018e06b7 */
[----:B------:R1:W-:Y:S02]  /*199c0*/  LDGSTS.E [R222], desc[UR10][R190.64], P1 ;  /* 0x00000000bede7fae */ /* 0x0003e4000892184a */
        /* <DEDUP_REMOVED lines=13> */
[----:B------:R1:W-:Y:S04]  /*19aa0*/  LDGSTS.E [R222+0x4], desc[UR10][R190.64], P1 ;  /* 0x00004000bede7fae */ /* 0x0003e8000892184a */
[----:B------:R-:W-:Y:S01]  /*19ab0*/  LDGSTS.E [R222+0x4004], desc[UR10][R168.64], P1 ;  /* 0x04004000a8de7fae */ /* 0x000fe2000892184a */
[----:B------:R-:W-:-:S04]  /*19ac0*/  ISETP.GT.AND P1, PT, R181, 0xa, PT ;  /* 0x0000000ab500780c */ /* 0x000fc80003f24270 */
[----:B-1----:R-:W-:-:S04]  /*19ad0*/  SEL R190, RZ, 0x4, !P1 ;  /* 0x00000004ffbe7807 */ /* 0x002fc80004800000 */
[----:B------:R-:W-:Y:S02]  /*19ae0*/  SEL R190, R190, RZ, !P0 ;  /* 0x000000ffbebe7207 */ /* 0x000fe40004000000 */
[-C--:B------:R-:W-:Y:S02]  /*19af0*/  IADD3 R171, P2, R171, R184.reuse, RZ ;  /* 0x000000b8abab7210 */ /* 0x080fe40007f5e0ff */
[----:B------:R-:W-:Y:S02]  /*19b00*/  ISETP.NE.U32.AND P1, PT, R190, RZ, PT ;  /* 0x000000ffbe00720c */ /* 0x000fe40003f25070 */
[----:B------:R-:W-:Y:S02]  /*19b10*/  IADD3.X R174, R174, R183, RZ, P2, !PT ;  /* 0x000000b7aeae7210 */ /* 0x000fe400017fe4ff */
[----:B------:R-:W-:Y:S02]  /*19b20*/  IADD3 R172, P3, R172, R184, RZ ;  /* 0x000000b8acac7210 */ /* 0x000fe40007f7e0ff */
[----:B------:R-:W-:Y:S01]  /*19b30*/  MOV R190, R171 ;  /* 0x000000ab00be7202 */ /* 0x000fe20000000f00 */
[----:B------:R-:W-:-:S02]  /*19b40*/  IMAD.MOV.U32 R191, RZ, RZ, R174 ;  /* 0x000000ffffbf7224 */ /* 0x000fc400078e00ae */
        /* <DEDUP_REMOVED lines=17> */
[----:B------:R-:W-:-:S04]  /*19c60*/  SEL R190, R190, RZ, !P0 ;  /* 0x000000ffbebe7207 */ /* 0x000fc80004000000 */
[----:B------:R-:W-:Y:S02]  /*19c70*/  ISETP.NE.U32.AND P1, PT, R190, RZ, PT ;  /* 0x000000ffbe00720c */ /* 0x000fe40003f25070 */
[----:B------:R-:W-:-:S04]  /*19c80*/  IADD3 R188, P2, R188, R184, RZ ;  /* 0x000000b8bcbc7210 */ /* 0x000fc80007f5e0ff */
[----:B------:R-:W-:Y:S02]  /*19c90*/  IADD3.X R189, R189, R183, RZ, P2, !PT ;  /* 0x000000b7bdbd7210 */ /* 0x000fe400017fe4ff */
[----:B------:R-:W-:-:S03]  /*19ca0*/  MOV R190, R188 ;  /* 0x000000bc00be7202 */ /* 0x000fc60000000f00 */
[----:B------:R-:W-:Y:S01]  /*19cb0*/  IMAD.MOV.U32 R191, RZ, RZ, R189 ;  /* 0x000000ffffbf7224 */ /* 0x000fe200078e00bd */
[----:B--2---:R-:W-:-:S04]  /*19cc0*/  IADD3 R8, P3, R8, R184, RZ ;  /* 0x000000b808087210 */ /* 0x004fc80007f7e0ff */
[----:B------:R1:W-:Y:S01]  /*19cd0*/  LDGSTS.E [R222+0x8000], desc[UR10][R190.64], P1 ;  /* 0x08000000bede7fae */ /* 0x0003e2000892184a */
[----:B------:R-:W-:Y:S01]  /*19ce0*/  IMAD.X R182, R182, 0x1, R183, P3 ;  /* 0x00000001b6b67824 */ /* 0x000fe200018e06b7 */
[----:B-1----:R-:W-:-:S03]  /*19cf0*/  MOV R190, R8 ;  /* 0x0000000800be7202 */ /* 0x002fc60000000f00 */
[----:B------:R-:W-:-:S05]  /*19d00*/  IMAD.MOV.U32 R191, RZ, RZ, R182 ;  /* 0x000000ffffbf7224 */ /* 0x000fca00078e00b6 */
[----:B------:R1:W-:Y:S01]  /*19d10*/  LDGSTS.E [R222+0xc000], desc[UR10][R190.64], P1 ;  /* 0x0c000000bede7fae */ /* 0x0003e2000892184a */
[----:B------:R-:W-:Y:S02]  /*19d20*/  ISETP.GT.AND P1, PT, R181, 0x29, PT ;  /* 0x00000029b500780c */ /* 0x000fe40003f24270 */
[----:B----4-:R-:W-:Y:S02]  /*19d30*/  IADD3 R5, P2, R5, R184, RZ ;  /* 0x000000b805057210 */ /* 0x010fe40007f5e0ff */
[----:B-1----:R-:W-:-:S04]  /*19d40*/  SEL R190, RZ, 0x4, !P1 ;  /* 0x00000004ffbe7807 */ /* 0x002fc80004800000 */
[----:B------:R-:W-:Y:S01]  /*19d50*/  SEL R190, R190, RZ, !P0 ;  /* 0x000000ffbebe7207 */ /* 0x000fe20004000000 */
[----:B------:R-:W-:Y:S03]  /*19d60*/  STL [R1+0xd4], R188 ;  /* 0x0000d4bc01007387 */ /* 0x000fe60000100800 */
[----:B------:R-:W-:Y:S01]  /*19d70*/  ISETP.NE.U32.AND P1, PT, R190, RZ, PT ;  /* 0x000000ffbe00720c */ /* 0x000fe20003f25070 */
[----:B------:R1:W-:Y:S01]  /*19d80*/  STL [R1+0xd0], R189 ;  /* 0x0000d0bd01007387 */ /* 0x0003e20000100800 */
[----:B------:R-:W-:-:S03]  /*19d90*/  IADD3.X R6, R6, R183, RZ, P2, !PT ;  /* 0x000000b706067210 */ /* 0x000fc600017fe4ff */
[----:B------:R-:W-:Y:S01]  /*19da0*/  STL [R1+0xdc], R8 ;  /* 0x0000dc0801007387 */ /* 0x000fe20000100800 */
[----:B---3--:R-:W-:-:S03]  /*19db0*/  IADD3 R3, P3, R3, R184, RZ ;  /* 0x000000b803037210 */ /* 0x008fc60007f7e0ff */
[----:B------:R2:W-:Y:S01]  /*19dc0*/  STL [R1+0xd8], R182 ;  /* 0x0000d8b601007387 */ /* 0x0005e20000100800 */
[----:B------:R-:W-:-:S03]  /*19dd0*/  MOV R190, R5 ;  /* 0x0000000500be7202 */ /* 0x000fc60000000f00 */
[----:B-1----:R-:W3:Y:S01]  /*19de0*/  LDL.LU R189, [R1+0xf0] ;  /* 0x0000f00001bd7983 */ /* 0x002ee20000300800 */
[----:B------:R-:W-:-:S03]  /*19df0*/  IMAD.X R4, R4, 0x1, R183, P3 ;  /* 0x0000000104047824 */ /* 0x000fc600018e06b7 */
[----:B------:R-:W4:Y:S01]  /*19e00*/  LDL.LU R188, [R1+0xf4] ;  /* 0x0000f40001bc7983 */ /* 0x000f220000300800 */
[----:B------:R-:W-:-:S03]  /*19e10*/  IMAD.MOV.U32 R191, RZ, RZ, R6 ;  /* 0x000000ffffbf7224 */ /* 0x000fc600078e0006 */
[----:B--2---:R-:W2:Y:S04]  /*19e20*/  LDL.LU R182, [R1+0xf8] ;  /* 0x0000f80001b67983 */ /* 0x004ea80000300800 */
[----:B------:R-:W2:Y:S04]  /*19e30*/  LDL.LU R8, [R1+0xfc] ;  /* 0x0000fc0001087983 */ /* 0x000ea80000300800 */
[----:B------:R-:W-:Y:S04]  /*19e40*/  STL [R1+0xe4], R5 ;  /* 0x0000e40501007387 */ /* 0x000fe80000100800 */
[----:B------:R1:W-:Y:S04]  /*19e50*/  STL [R1+0xe0], R6 ;  /* 0x0000e00601007387 */ /* 0x0003e80000100800 */
[----:B------:R-:W-:Y:S04]  /*19e60*/  STL [R1+0xec], R3 ;  /* 0x0000ec0301007387 */ /* 0x000fe80000100800 */
[----:B------:R1:W-:Y:S04]  /*19e70*/  STL [R1+0xe8], R4 ;  /* 0x0000e80401007387 */ /* 0x0003e80000100800 */
[----:B------:R1:W-:Y:S04]  /*19e80*/  LDGSTS.E [R222+0x8004], desc[UR10][R190.64], P1 ;  /* 0x08004000bede7fae */ /* 0x0003e8000892184a */
[----:B-1----:R-:W2:Y:S04]  /*19e90*/  LDL.LU R6, [R1+0x100] ;  /* 0x0001000001067983 */ /* 0x002ea80000300800 */
[----:B------:R-:W2:Y:S01]  /*19ea0*/  LDL.LU R5, [R1+0x104] ;  /* 0x0001040001057983 */ /* 0x000ea20000300800 */
[----:B------:R-:W-:Y:S01]  /*19eb0*/  IMAD.MOV.U32 R191, RZ, RZ, R4 ;  /* 0x000000ffffbf7224 */ /* 0x000fe200078e0004 */
[----:B------:R-:W-:-:S02]  /*19ec0*/  MOV R190, R3 ;  /* 0x0000000300be7202 */ /* 0x000fc40000000f00 */
[----:B------:R-:W2:Y:S04]  /*19ed0*/  LDL.LU R4, [R1+0x108] ;  /* 0x0001080001047983 */ /* 0x000ea80000300800 */
[----:B------:R-:W2:Y:S04]  /*19ee0*/  LDL.LU R3, [R1+0x10c] ;  /* 0x00010c0001037983 */ /* 0x000ea80000300800 */
[----:B------:R1:W-:Y:S01]  /*19ef0*/  LDGSTS.E [R222+0xc004], desc[UR10][R190.64], P1 ;  /* 0x0c004000bede7fae */ /* 0x0003e2000892184a */
[----:B------:R-:W-:-:S04]  /*19f00*/  ISETP.GT.AND P1, PT, R181, 0x2a, PT ;  /* 0x0000002ab500780c */ /* 0x000fc80003f24270 */
[----:B-1----:R-:W-:-:S04]  /*19f10*/  SEL R190, RZ, 0x4, !P1 ;  /* 0x00000004ffbe7807 */ /* 0x002fc80004800000 */
[----:B------:R-:W-:-:S04]  /*19f20*/  SEL R190, R190, RZ, !P0 ;  /* 0x000000ffbebe7207 */ /* 0x000fc80004000000 */
[----:B------:R-:W-:Y:S02]  /*19f30*/  ISETP.NE.U32.AND P1, PT, R190, RZ, PT ;  /* 0x000000ffbe00720c */ /* 0x000fe40003f25070 */
[----:B----4-:R-:W-:-:S04]  /*19f40*/  IADD3 R188, P2, R188, R184, RZ ;  /* 0x000000b8bcbc7210 */ /* 0x010fc80007f5e0ff */
[----:B---3--:R-:W-:Y:S02]  /*19f50*/  IADD3.X R189, R189, R183, RZ, P2, !PT ;  /* 0x000000b7bdbd7210 */ /* 0x008fe400017fe4ff */
[----:B--2---:R-:W-:Y:S01]  /*19f60*/  IADD3 R8, P3, R8, R184, RZ ;  /* 0x000000b808087210 */ /* 0x004fe20007f7e0ff */
        /* <DEDUP_REMOVED lines=8> */
[----:B------:R-:W-:-:S04]  /*19ff0*/  IADD3 R5, P2, R5, R184, RZ ;  /* 0x000000b805057210 */ /* 0x000fc80007f5e0ff */
[----:B------:R-:W-:Y:S02]  /*1a000*/  IADD3.X R6, R6, R183, RZ, P2, !PT ;  /* 0x000000b706067210 */ /* 0x000fe400017fe4ff */
[----:B------:R-:W-:Y:S01]  /*1a010*/  IADD3 R3, P3, R3, R184, RZ ;  /* 0x000000b803037210 */ /* 0x000fe20007f7e0ff */
[----:B------:R-:W-:Y:S04]  /*1a020*/  STL [R1+0x104], R5 ;  /* 0x0001040501007387 */ /* 0x000fe80000100800 */
[----:B------:R-:W-:Y:S01]  /*1a030*/  IMAD.X R4, R4, 0x1, R183, P3 ;  /* 0x0000000104047824 */ /* 0x000fe200018e06b7 */
[----:B------:R4:W-:Y:S04]  /*1a040*/  STL [R1+0x100], R6 ;  /* 0x0001000601007387 */ /* 0x0009e80000100800 */
[----:B------:R-:W-:Y:S04]  /*1a050*/  STL [R1+0x10c], R3 ;  /* 0x00010c0301007387 */ /* 0x000fe80000100800 */
[----:B------:R4:W-:Y:S01]  /*1a060*/  STL [R1+0x108], R4 ;  /* 0x0001080401007387 */ /* 0x0009e20000100800 */
[----:B---3--:R-:W-:-:S03]  /*1a070*/  MOV R190, R8 ;  /* 0x0000000800be7202 */ /* 0x008fc60000000f00 */
[----:B-1----:R-:W3:Y:S01]  /*1a080*/  LDL.LU R189, [R1+0x110] ;  /* 0x0001100001bd7983 */ /* 0x002ee20000300800 */
[----:B------:R-:W-:-:S03]  /*1a090*/  IMAD.MOV.U32 R191, RZ, RZ, R182 ;  /* 0x000000ffffbf7224 */ /* 0x000fc600078e00b6 */
[----:B------:R-:W3:Y:S04]  /*1a0a0*/  LDL.LU R188, [R1+0x114] ;  /* 0x0001140001bc7983 */ /* 0x000ee80000300800 */
[----:B------:R1:W-:Y:S01]  /*1a0b0*/  LDGSTS.E [R222+0xc008], desc[UR10][R190.64], P1 ;  /* 0x0c008000bede7fae */ /* 0x0003e2000892184a */
[----:B------:R-:W-:-:S03]  /*1a0c0*/  ISETP.GT.AND P1, PT, R181, 0x2b, PT ;  /* 0x0000002bb500780c */ /* 0x000fc60003f24270 */
[----:B--2---:R-:W2:Y:S04]  /*1a0d0*/  LDL.LU R182, [R1+0x118] ;  /* 0x0001180001b67983 */ /* 0x004ea80000300800 */
[----:B------:R-:W2:Y:S01]  /*1a0e0*/  LDL.LU R8, [R1+0x11c] ;  /* 0x00011c0001087983 */ /* 0x000ea20000300800 */
[----:B-1----:R-:W-:-:S04]  /*1a0f0*/  SEL R190, RZ, 0x4, !P1 ;  /* 0x00000004ffbe7807 */ /* 0x002fc80004800000 */
[----:B------:R-:W-:-:S04]  /*1a100*/  SEL R190, R190, RZ, !P0 ;  /* 0x000000ffbebe7207 */ /* 0x000fc80004000000 */
[----:B------:R-:W-:Y:S01]  /*1a110*/  ISETP.NE.U32.AND P1, PT, R190, RZ, PT ;  /* 0x000000ffbe00720c */ /* 0x000fe20003f25070 */
[----:B------:R-:W-:Y:S01]  /*1a120*/  IMAD.MOV.U32 R191, RZ, RZ, R6 ;  /* 0x000000ffffbf7224 */ /* 0x000fe200078e0006 */
[----:B------:R-:W-:Y:S01]  /*1a130*/  MOV R190, R5 ;  /* 0x0000000500be7202 */ /* 0x000fe20000000f00 */
[----:B----4-:R-:W4:Y:S04]  /*1a140*/  LDL.LU R6, [R1+0x120] ;  /* 0x0001200001067983 */ /* 0x010f280000300800 */
[----:B------:R-:W4:Y:S06]  /*1a150*/  LDL.LU R5, [R1+0x124] ;  /* 0x0001240001057983 */ /* 0x000f2c0000300800 */
[----:B------:R1:W-:Y:S02]  /*1a160*/  LDGSTS.E [R222+0x800c], desc[UR10][R190.64], P1 ;  /* 0x0800c000bede7fae */ /* 0x0003e4000892184a */
[----:B-1----:R-:W-:Y:S01]  /*1a170*/  IMAD.MOV.U32 R191, RZ, RZ, R4 ;  /* 0x000000ffffbf7224 */ /* 0x002fe200078e0004 */
[----:B------:R-:W-:Y:S01]  /*1a180*/  MOV R190, R3 ;  /* 0x0000000300be7202 */ /* 0x000fe20000000f00 */
[----:B------:R-:W4:Y:S04]  /*1a190*/  LDL.LU R4, [R1+0x128] ;  /* 0x0001280001047983 */ /* 0x000f280000300800 */
[----:B------:R-:W4:Y:S04]  /*1a1a0*/  LDL.LU R3, [R1+0x12c] ;  /* 0x00012c0001037983 */ /* 0x000f280000300800 */
        /* <DEDUP_REMOVED lines=63> */
[----:B---3--:R-:W-:-:S05]  /*1a5a0*/  IADD3 R188, P2, R188, R184, RZ ;  /* 0x000000b8bcbc7210 */ /* 0x008fca0007f5e0ff */
[----:B------:R-:W-:Y:S02]  /*1a5b0*/  IMAD.X R189, R189, 0x1, R183, P2 ;  /* 0x00000001bdbd7824 */ /* 0x000fe400010e06b7 */
[----:B------:R-:W-:-:S03]  /*1a5c0*/  IMAD.MOV.U32 R190, RZ, RZ, R188 ;  /* 0x000000ffffbe7224 */ /* 0x000fc600078e00bc */
[----:B------:R-:W-:Y:S02]  /*1a5d0*/  MOV R191, R189 ;  /* 0x000000bd00bf7202 */ /* 0x000fe40000000f00 */
[----:B--2---:R-:W-:-:S03]  /*1a5e0*/  IADD3 R8, P3, R8, R184, RZ ;  /* 0x000000b808087210 */ /* 0x004fc60007f7e0ff */
[----:B------:R1:W-:Y:S01]  /*1a5f0*/  LDGSTS.E [R222+0x8000], desc[UR10][R190.64], P1 ;  /* 0x08000000bede7fae */ /* 0x0003e2000892184a */
[----:B------:R-:W-:Y:S01]  /*1a600*/  IADD3.X R182, R182, R183, RZ, P3, !PT ;  /* 0x000000b7b6b67210 */ /* 0x000fe20001ffe4ff */
[----:B-1----:R-:W-:-:S03]  /*1a610*/  IMAD.MOV.U32 R190, RZ, RZ, R8 ;  /* 0x000000ffffbe7224 */ /* 0x002fc600078e0008 */
[----:B------:R-:W-:-:S05]  /*1a620*/  MOV R191, R182 ;  /* 0x000000b600bf7202 */ /* 0x000fca0000000f00 */
[----:B------:R1:W-:Y:S01]  /*1a630*/  LDGSTS.E [R222+0xc000], desc[UR10][R190.64], P1 ;  /* 0x0c000000bede7fae */ /* 0x0003e2000892184a */
[----:B------:R-:W-:Y:S02]  /*1a640*/  ISETP.GT.AND P1, PT, R181, 0x2d, PT ;  /* 0x0000002db500780c */ /* 0x000fe40003f24270 */
[----:B----4-:R-:W-:Y:S01]  /*1a650*/  IADD3 R5, P2, R5, R184, RZ ;  /* 0x000000b805057210 */ /* 0x010fe20007f5e0ff */
        /* <DEDUP_REMOVED lines=184> */
[----:B------:R-:W-:Y:S01]  /*1b1e0*/  MOV R190, R188 ;  /* 0x000000bc00be7202 */ /* 0x000fe20000000f00 */
[----:B------:R-:W-:-:S02]  /*1b1f0*/  IMAD.MOV.U32 R191, RZ, RZ, R189 ;  /* 0x000000ffffbf7224 */ /* 0x000fc400078e00bd */
[----:B------:R-:W-:Y:S04]  /*1b200*/  STL [R1+0x17c], R8 ;  /* 0x00017c0801007387 */ /* 0x000fe80000100800 */
        /* <DEDUP_REMOVED lines=8> */
[----:B------:R-:W-:Y:S01]  /*1b290*/  STL [R1+0x18c], R3 ;  /* 0x00018c0301007387 */ /* 0x000fe20000100800 */
[----:B---3--:R-:W-:-:S03]  /*1b2a0*/  MOV R190, R8 ;  /* 0x0000000800be7202 */ /* 0x008fc60000000f00 */
[----:B------:R3:W-:Y:S01]  /*1b2b0*/  STL [R1+0x188], R4 ;  /* 0x0001880401007387 */ /* 0x0007e20000100800 */
[----:B------:R-:W-:-:S03]  /*1b2c0*/  IMAD.MOV.U32 R191, RZ, RZ, R182 ;  /* 0x000000ffffbf7224 */ /* 0x000fc600078e00b6 */
[----:B-1----:R-:W3:Y:S04]  /*1b2d0*/  LDL.LU R189, [R1+0x190] ;  /* 0x0001900001bd7983 */ /* 0x002ee80000300800 */
[----:B------:R-:W3:Y:S04]  /*1b2e0*/  LDL.LU R188, [R1+0x194] ;  /* 0x0001940001bc7983 */ /* 0x000ee80000300800 */
[----:B--2---:R-:W2:Y:S04]  /*1b2f0*/  LDL.LU R182, [R1+0x198] ;  /* 0x0001980001b67983 */ /* 0x004ea80000300800 */
[----:B------:R-:W2:Y:S04]  /*1b300*/  LDL.LU R8, [R1+0x19c] ;  /* 0x00019c0001087983 */ /* 0x000ea80000300800 */
[----:B------:R1:W-:Y:S01]  /*1b310*/  LDGSTS.E [R222+0xc008], desc[UR10][R190.64], P1 ;  /* 0x0c008000bede7fae */ /* 0x0003e2000892184a */
[----:B------:R-:W-:-:S04]  /*1b320*/  ISETP.GT.AND P1, PT, R181, 0x33, PT ;  /* 0x00000033b500780c */ /* 0x000fc80003f24270 */
        /* <DEDUP_REMOVED lines=10> */
[----:B---3--:R-:W3:Y:S04]  /*1b3d0*/  LDL.LU R4, [R1+0x1a8] ;  /* 0x0001a80001047983 */ /* 0x008ee80000300800 */
[----:B------:R-:W3:Y:S04]  /*1b3e0*/  LDL.LU R3, [R1+0x1ac] ;  /* 0x0001ac0001037983 */ /* 0x000ee80000300800 */
[----:B------:R1:W-:Y:S01]  /*1b3f0*/  LDGSTS.E [R222+0xc00c], desc[UR10][R190.64], P1 ;  /* 0x0c00c000bede7fae */ /* 0x0003e2000892184a */
[----:B------:R-:W-:-:S02]  /*1b400*/  ISETP.GT.AND P1, PT, R181, 0x14, PT ;  /* 0x00000014b500780c */ /* 0x000fc40003f24270 */
[----:B------:R-:W-:Y:S02]  /*1b410*/  IADD3 R226, P2, R226, R184, RZ ;  /* 0x000000b8e2e27210 */ /* 0x000fe40007f5e0ff */
[----:B-1----:R-:W-:-:S04]  /*1b420*/  SEL R190, RZ, 0x4, !P1 ;  /* 0x00000004ffbe7807 */ /* 0x002fc80004800000 */
[----:B------:R-:W-:-:S04]  /*1b430*/  SEL R190, R190, RZ, !P0 ;  /* 0x000000ffbebe7207 */ /* 0x000fc80004000000 */
[----:B------:R-:W-:Y:S02]  /*1b440*/  ISETP.NE.U32.AND P1, PT, R190, RZ, PT ;  /* 0x000000ffbe00720c */ /* 0x000fe40003f25070 */
[----:B------:R-:W-:Y:S02]  /*1b450*/  LOP3.LUT R222, R2, 0x50, RZ, 0x3c, !PT ;  /* 0x0000005002de7812 */ /* 0x000fe400078e3cff */
[----:B------:R-:W-:Y:S02]  /*1b460*/  IADD3.X R225, R225, R183, RZ, P2, !PT ;  /* 0x000000b7e1e17210 */ /* 0x000fe400017fe4ff */
        /* <DEDUP_REMOVED lines=55> */
[----:B------:R-:W-:-:S05]  /*1b7e0*/  IADD3 R188, P2, R188, R184, RZ ;  /* 0x000000b8bcbc7210 */ /* 0x000fca0007f5e0ff */
[----:B------:R-:W-:Y:S01]  /*1b7f0*/  IMAD.X R189, R189, 0x1, R183, P2 ;  /* 0x00000001bdbd7824 */ /* 0x000fe200010e06b7 */
[----:B--2---:R-:W-:Y:S01]  /*1b800*/  IADD3 R8, P3, R8, R184, RZ ;  /* 0x000000b808087210 */ /* 0x004fe20007f7e0ff */
[----:B------:R-:W-:Y:S03]  /*1b810*/  STL [R1+0x194], R188 ;  /* 0x000194bc01007387 */ /* 0x000fe60000100800 */
[----:B------:R-:W-:Y:S01]  /*1b820*/  IADD3.X R182, R182, R183, RZ, P3, !PT ;  /* 0x000000b7b6b67210 */ /* 0x000fe20001ffe4ff */
[----:B------:R1:W-:Y:S01]  /*1b830*/  STL [R1+0x190], R189 ;  /* 0x000190bd01007387 */ /* 0x0003e20000100800 */
[----:B------:R-:W-:Y:S01]  /*1b840*/  MOV R191, R189 ;  /* 0x000000bd00bf7202 */ /* 0x000fe20000000f00 */
[----:B------:R-:W-:Y:S02]  /*1b850*/  IMAD.MOV.U32 R190, RZ, RZ, R188 ;  /* 0x000000ffffbe7224 */ /* 0x000fe400078e00bc */
[----:B------:R-:W-:Y:S04]  /*1b860*/  STL [R1+0x19c], R8 ;  /* 0x00019c0801007387 */ /* 0x000fe80000100800 */
[----:B------:R2:W-:Y:S04]  /*1b870*/  STL [R1+0x198], R182 ;  /* 0x000198b601007387 */ /* 0x0005e80000100800 */
[----:B-1----:R-:W3:Y:S04]  /*1b880*/  LDL.LU R189, [R1+0x1b0] ;  /* 0x0001b00001bd7983 */ /* 0x002ee80000300800 */
[----:B------:R-:W3:Y:S04]  /*1b890*/  LDL.LU R188, [R1+0x1b4] ;  /* 0x0001b40001bc7983 */ /* 0x000ee80000300800 */
[----:B------:R1:W-:Y:S02]  /*1b8a0*/  LDGSTS.E [R222+0x8000], desc[UR10][R190.64], P1 ;  /* 0x08000000bede7fae */ /* 0x0003e4000892184a */
[----:B-1----:R-:W-:Y:S01]  /*1b8b0*/  IMAD.MOV.U32 R190, RZ, RZ, R8 ;  /* 0x000000ffffbe7224 */ /* 0x002fe200078e0008 */
[----:B------:R-:W-:-:S02]  /*1b8c0*/  MOV R191, R182 ;  /* 0x000000b600bf7202 */ /* 0x000fc40000000f00 */
[----:B--2---:R-:W2:Y:S04]  /*1b8d0*/  LDL.LU R182, [R1+0x1b8] ;  /* 0x0001b80001b67983 */ /* 0x004ea80000300800 */
[----:B------:R-:W2:Y:S04]  /*1b8e0*/  LDL.LU R8, [R1+0x1bc] ;  /* 0x0001bc0001087983 */ /* 0x000ea80000300800 */
[----:B------:R1:W-:Y:S01]  /*1b8f0*/  LDGSTS.E [R222+0xc000], desc[UR10][R190.64], P1 ;  /* 0x0c000000bede7fae */ /* 0x0003e2000892184a */
[----:B------:R-:W-:Y:S02]  /*1b900*/  ISETP.GT.AND P1, PT, R181, 0x35, PT ;  /* 0x00000035b500780c */ /* 0x000fe40003f24270 */
[----:B----4-:R-:W-:-:S02]  /*1b910*/  IADD3 R5, P2, R5, R184, RZ ;  /* 0x000000b805057210 */ /* 0x010fc40007f5e0ff */
[----:B---3--:R-:W-:Y:S02]  /*1b920*/  IADD3 R3, P3, R3, R184, RZ ;  /* 0x000000b803037210 */ /* 0x008fe40007f7e0ff */
[----:B-1----:R-:W-:Y:S01]  /*1b930*/  SEL R190, RZ, 0x4, !P1 ;  /* 0x00000004ffbe7807 */ /* 0x002fe20004800000 */
[----:B------:R-:W-:-:S03]  /*1b940*/  IMAD.X R6, R6, 0x1, R183, P2 ;  /* 0x0000000106067824 */ /* 0x000fc600010e06b7 */
[----:B------:R-:W-:Y:S02]  /*1b950*/  SEL R190, R190, RZ, !P0 ;  /* 0x000000ffbebe7207 */ /* 0x000fe40004000000 */
[----:B------:R-:W-:Y:S02]  /*1b960*/  IADD3.X R4, R4, R183, RZ, P3, !PT ;  /* 0x000000b704047210 */ /* 0x000fe40001ffe4ff */
[----:B------:R-:W-:Y:S01]  /*1b970*/  ISETP.NE.U32.AND P1, PT, R190, RZ, PT ;  /* 0x000000ffbe00720c */ /* 0x000fe20003f25070 */
[----:B------:R-:W-:Y:S01]  /*1b980*/  STL [R1+0x1a4], R5 ;  /* 0x0001a40501007387 */ /* 0x000fe20000100800 */
[----:B------:R-:W-:-:S03]  /*1b990*/  MOV R191, R6 ;  /* 0x0000000600bf7202 */ /* 0x000fc60000000f00 */
[----:B------:R1:W-:Y:S01]  /*1b9a0*/  STL [R1+0x1a0], R6 ;  /* 0x0001a00601007387 */ /* 0x0003e20000100800 */
[----:B------:R-:W-:-:S03]  /*1b9b0*/  IMAD.MOV.U32 R190, RZ, RZ, R5 ;  /* 0x000000ffffbe7224 */ /* 0x000fc600078e0005 */
[----:B------:R-:W-:Y:S04]  /*1b9c0*/  STL [R1+0x1ac], R3 ;  /* 0x0001ac0301007387 */ /* 0x000fe80000100800 */
[----:B------:R3:W-:Y:S04]  /*1b9d0*/  STL [R1+0x1a8], R4 ;  /* 0x0001a80401007387 */ /* 0x0007e80000100800 */
[----:B-1----:R-:W4:Y:S04]  /*1b9e0*/  LDL.LU R6, [R1+0x1c0] ;  /* 0x0001c00001067983 */ /* 0x002f280000300800 */
[----:B------:R-:W4:Y:S04]  /*1b9f0*/  LDL.LU R5, [R1+0x1c4] ;  /* 0x0001c40001057983 */ /* 0x000f280000300800 */
[----:B------:R1:W-:Y:S02]  /*1ba00*/  LDGSTS.E [R222+0x8004], desc[UR10][R190.64], P1 ;  /* 0x08004000bede7fae */ /* 0x0003e4000892184a */
[----:B-1----:R-:W-:Y:S01]  /*1ba10*/  MOV R191, R4 ;  /* 0x0000000400bf7202 */ /* 0x002fe20000000f00 */
[----:B------:R-:W-:Y:S01]  /*1ba20*/  IMAD.MOV.U32 R190, RZ, RZ, R3 ;  /* 0x000000ffffbe7224 */ /* 0x000fe200078e0003 */
[----:B---3--:R-:W3:Y:S04]  /*1ba30*/  LDL.LU R4, [R1+0x1c8] ;  /* 0x0001c80001047983 */ /* 0x008ee80000300800 */
[----:B------:R-:W3:Y:S04]  /*1ba40*/  LDL.LU R3, [R1+0x1cc] ;  /* 0x0001cc0001037983 */ /* 0x000ee80000300800 */
[----:B------:R1:W-:Y:S01]  /*1ba50*/  LDGSTS.E [R222+0xc004], desc[UR10][R190.64], P1 ;  /* 0x0c004000bede7fae */ /* 0x0003e2000892184a */
[----:B------:R-:W-:-:S04]  /*1ba60*/  ISETP.GT.AND P1, PT, R181, 0x36, PT ;  /* 0x00000036b500780c */ /* 0x000fc80003f24270 */
[----:B-1----:R-:W-:-:S04]  /*1ba70*/  SEL R190, RZ, 0x4, !P1 ;  /* 0x00000004ffbe7807 */ /* 0x002fc80004800000 */
[----:B------:R-:W-:-:S04]  /*1ba80*/  SEL R190, R190, RZ, !P0 ;  /* 0x000000ffbebe7207 */ /* 0x000fc80004000000 */
[----:B------:R-:W-:Y:S02]  /*1ba90*/  ISETP.NE.U32.AND P1, PT, R190, RZ, PT ;  /* 0x000000ffbe00720c */ /* 0x000fe40003f25070 */
[----:B------:R-:W-:-:S05]  /*1baa0*/  IADD3 R188, P2, R188, R184, RZ ;  /* 0x000000b8bcbc7210 */ /* 0x000fca0007f5e0ff */
[----:B------:R-:W-:Y:S02]  /*1bab0*/  IMAD.X R189, R189, 0x1, R183, P2 ;  /* 0x00000001bdbd7824 */ /* 0x000fe400010e06b7 */
[----:B------:R-:W-:-:S03]  /*1bac0*/  IMAD.MOV.U32 R190, RZ, RZ, R188 ;  /* 0x000000ffffbe7224 */ /* 0x000fc600078e00bc */
[----:B------:R-:W-:-:S05]  /*1bad0*/  MOV R191, R189 ;  /* 0x000000bd00bf7202 */ /* 0x000fca0000000f00 */
[----:B------:R1:W-:Y:S01]  /*1bae0*/  LDGSTS.E [R222+0x8008], desc[UR10][R190.64], P1 ;  /* 0x08008000bede7fae */ /* 0x0003e2000892184a */
[----:B--2---:R-:W-:-:S04]  /*1baf0*/  IADD3 R8, P3, R8, R184, RZ ;  /* 0x000000b808087210 */ /* 0x004fc80007f7e0ff */
[----:B------:R-:W-:Y:S01]  /*1bb00*/  IADD3.X R182, R182, R183, RZ, P3, !PT ;  /* 0x000000b7b6b67210 */ /* 0x000fe20001ffe4ff */
[----:B-1----:R-:W-:-:S03]  /*1bb10*/  IMAD.MOV.U32 R190, RZ, RZ, R8 ;  /* 0x000000ffffbe7224 */ /* 0x002fc600078e0008 */
[----:B------:R-:W-:-:S05]  /*1bb20*/  MOV R191, R182 ;  /* 0x000000b600bf7202 */ /* 0x000fca0000000f00 */
[----:B------:R1:W-:Y:S01]  /*1bb30*/  LDGSTS.E [R222+0xc008], desc[UR10][R190.64], P1 ;  /* 0x0c008000bede7fae */ /* 0x0003e2000892184a */
[----:B------:R-:W-:-:S04]  /*1bb40*/  ISETP.GT.AND P1, PT, R181, 0x37, PT ;  /* 0x00000037b500780c */ /* 0x000fc80003f24270 */
[----:B-1----:R-:W-:-:S04]  /*1bb50*/  SEL R190, RZ, 0x4, !P1 ;  /* 0x00000004ffbe7807 */ /* 0x002fc80004800000 */
[----:B------:R-:W-:-:S04]  /*1bb60*/  SEL R190, R190, RZ, !P0 ;  /* 0x000000ffbebe7207 */ /* 0x000fc80004000000 */
[----:B------:R-:W-:Y:S01]  /*1bb70*/  ISETP.NE.U32.AND P1, PT, R190, RZ, PT ;  /* 0x000000ffbe00720c */ /* 0x000fe20003f25070 */
[----:B------:R-:W-:Y:S01]  /*1bb80*/  STL [R1+0x1b4], R188 ;  /* 0x0001b4bc01007387 */ /* 0x000fe20000100800 */
[----:B----4-:R-:W-:-:S05]  /*1bb90*/  IADD3 R5, P2, R5, R184, RZ ;  /* 0x000000b805057210 */ /* 0x010fca0007f5e0ff */
[----:B------:R-:W-:Y:S01]  /*1bba0*/  IMAD.X R6, R6, 0x1, R183, P2 ;  /* 0x0000000106067824 */ /* 0x000fe200010e06b7 */
[----:B------:R-:W-:Y:S01]  /*1bbb0*/  STL [R1+0x1b0], R189 ;  /* 0x0001b0bd01007387 */ /* 0x000fe20000100800 */
[----:B------:R-:W-:-:S03]  /*1bbc0*/  IMAD.MOV.U32 R190, RZ, RZ, R5 ;  /* 0x000000ffffbe7224 */ /* 0x000fc600078e0005 */
[----:B------:R-:W-:Y:S01]  /*1bbd0*/  MOV R191, R6 ;  /* 0x0000000600bf7202 */ /* 0x000fe20000000f00 */
[----:B------:R1:W-:Y:S04]  /*1bbe0*/  STL [R1+0x1bc], R8 ;  /* 0x0001bc0801007387 */ /* 0x0003e80000100800 */
[----:B------:R-:W-:Y:S01]  /*1bbf0*/  STL [R1+0x1b8], R182 ;  /* 0x0001b8b601007387 */ /* 0x000fe20000100800 */
[----:B---3--:R-:W-:-:S03]  /*1bc00*/  IADD3 R3, P3, R3, R184, RZ ;  /* 0x000000b803037210 */ /* 0x008fc60007f7e0ff */
[----:B------:R-:W-:Y:S01]  /*1bc10*/  STL [R1+0x1c4], R5 ;  /* 0x0001c40501007387 */ /* 0x000fe20000100800 */
[----:B------:R-:W-:-:S03]  /*1bc20*/  IADD3.X R4, R4, R183, RZ, P3, !PT ;  /* 0x000000b704047210 */ /* 0x000fc60001ffe4ff */
[----:B------:R-:W-:Y:S04]  /*1bc30*/  STL [R1+0x1c0], R6 ;  /* 0x0001c00601007387 */ /* 0x000fe80000100800 */
[----:B------:R2:W-:Y:S04]  /*1bc40*/  LDGSTS.E [R222+0x800c], desc[UR10][R190.64], P1 ;  /* 0x0800c000bede7fae */ /* 0x0005e8000892184a */
[----:B------:R3:W-:Y:S04]  /*1bc50*/  STL [R1+0x1cc], R3 ;  /* 0x0001cc0301007387 */ /* 0x0007e80000100800 */
[----:B------:R4:W-:Y:S01]  /*1bc60*/  STL [R1+0x1c8], R4 ;  /* 0x0001c80401007387 */ /* 0x0009e20000100800 */
[----:B--2---:R-:W-:Y:S01]  /*1bc70*/  IMAD.MOV.U32 R190, RZ, RZ, R3 ;  /* 0x000000ffffbe7224 */ /* 0x004fe200078e0003 */
[----:B------:R-:W-:-:S02]  /*1bc80*/  MOV R191, R4 ;  /* 0x0000000400bf7202 */ /* 0x000fc40000000f00 */
[----:B-1----:R-:W2:Y:S01]  /*1bc90*/  LDL.LU R8, [R1] ;  /* 0x0000000001087983 */ /* 0x002ea20000300800 */
[----:B---3--:R-:W-:-:S03]  /*1bca0*/  LOP3.LUT R3, R2, 0x60, RZ, 0x3c, !PT ;  /* 0x0000006002037812 */ /* 0x008fc600078e3cff */
[----:B------:R1:W-:Y:S04]  /*1bcb0*/  LDGSTS.E [R222+0xc00c], desc[UR10][R190.64], P1 ;  /* 0x0c00c000bede7fae */ /* 0x0003e8000892184a */
[----:B------:R-:W3:Y:S04]  /*1bcc0*/  LDL.LU R6, [R1+0x4] ;  /* 0x0000040001067983 */ /* 0x000ee80000300800 */
[----:B------:R-:W2:Y:S01]  /*1bcd0*/  LDL.LU R5, [R1+0x8] ;  /* 0x0000080001057983 */ /* 0x000ea20000300800 */
[----:B-1----:R-:W-:-:S03]  /*1bce0*/  IMAD.IADD R222, R3, 0x1, R179 ;  /* 0x0000000103de7824 */ /* 0x002fc600078e02b3 */
[----:B------:R-:W2:Y:S01]  /*1bcf0*/  LDL.LU R3, [R1+0xc] ;  /* 0x00000c0001037983 */ /* 0x000ea20000300800 */
[----:B------:R-:W-:Y:S02]  /*1bd00*/  ISETP.GT.AND P1, PT, R181, 0x18, PT ;  /* 0x00000018b500780c */ /* 0x000fe40003f24270 */
[-C--:B------:R-:W-:Y:S01]  /*1bd10*/  IADD3 R242, P2, R242, R184.reuse, RZ ;  /* 0x000000b8f2f27210 */ /* 0x080fe20007f5e0ff */
[----:B------:R-:W2:Y:S01]  /*1bd20*/  LDL.LU R189, [R1+0x1d0] ;  /* 0x0001d00001bd7983 */ /* 0x000ea20000300800 */
[----:B------:R-:W-:Y:S02]  /*1bd30*/  SEL R190, RZ, 0x4, !P1 ;  /* 0x00000004ffbe7807 */ /* 0x000fe40004800000 */
[----:B------:R-:W-:Y:S01]  /*1bd40*/  IADD3 R244, P3, R244, R184, RZ ;  /* 0x000000b8f4f47210 */ /* 0x000fe20007f7e0ff */
[----:B------:R-:W-:Y:S01]  /*1bd50*/  IMAD.X R241, R241, 0x1, R183, P2 ;  /* 0x00000001f1f17824 */ /* 0x000fe200010e06b7 */
[----:B------:R-:W-:Y:S01]  /*1bd60*/  SEL R190, R190, RZ, !P0 ;  /* 0x000000ffbebe7207 */ /* 0x000fe20004000000 */
[----:B------:R-:W2:Y:S03]  /*1bd70*/  LDL.LU R188, [R1+0x1d4] ;  /* 0x0001d40001bc7983 */ /* 0x000ea60000300800 */
[----:B------:R-:W-:Y:S01]  /*1bd80*/  ISETP.NE.U32.AND P1, PT, R190, RZ, PT ;  /* 0x000000ffbe00720c */ /* 0x000fe20003f25070 */
[----:B------:R-:W-:Y:S01]  /*1bd90*/  IMAD.MOV.U32 R191, RZ, RZ, R241 ;  /* 0x000000ffffbf7224 */ /* 0x000fe200078e00f1 */
[----:B------:R-:W-:Y:S01]  /*1bda0*/  MOV R190, R242 ;  /* 0x000000f200be7202 */ /* 0x000fe20000000f00 */
[----:B------:R-:W2:Y:S01]  /*1bdb0*/  LDL.LU R182, [R1+0x1d8] ;  /* 0x0001d80001b67983 */ /* 0x000ea20000300800 */
[----:B------:R-:W-:-:S09]  /*1bdc0*/  IADD3.X R243, R243, R183, RZ, P3, !PT ;  /* 0x000000b7f3f37210 */ /* 0x000fd20001ffe4ff */
[----:B------:R1:W-:Y:S01]  /*1bdd0*/  LDGSTS.E [R222], desc[UR10][R190.64], P1 ;  /* 0x00000000bede7fae */ /* 0x0003e2000892184a */
[----:B------:R-:W-:-:S03]  /*1bde0*/  IADD3 R246, P2, R246, R184, RZ ;  /* 0x000000b8f6f67210 */ /* 0x000fc60007f5e0ff */
[----:B----4-:R-:W4:Y:S01]  /*1bdf0*/  LDL.LU R4, [R1+0x1dc] ;  /* 0x0001dc0001047983 */ /* 0x010f220000300800 */
[----:B-1----:R-:W-:Y:S01]  /*1be00*/  MOV R190, R244 ;  /* 0x000000f400be7202 */ /* 0x002fe20000000f00 */
[----:B------:R-:W-:-:S05]  /*1be10*/  IMAD.MOV.U32 R191, RZ, RZ, R243 ;  /* 0x000000ffffbf7224 */ /* 0x000fca00078e00f3 */
[----:B------:R1:W-:Y:S01]  /*1be20*/  LDGSTS.E [R222+0x4000], desc[UR10][R190.64], P1 ;  /* 0x04000000bede7fae */ /* 0x0003e2000892184a */
[----:B------:R-:W-:-:S04]  /*1be30*/  ISETP.GT.AND P1, PT, R181, 0x19, PT ;  /* 0x00000019b500780c */ /* 0x000fc80003f24270 */
        /* <DEDUP_REMOVED lines=30> */
[----:B---3--:R-:W-:-:S04]  /*1c020*/  IADD3 R6, P2, R6, R184, RZ ;  /* 0x000000b806067210 */ /* 0x008fc80007f5e0ff */
[----:B--2---:R-:W-:Y:S02]  /*1c030*/  IADD3.X R8, R8, R183, RZ, P2, !PT ;  /* 0x000000b708087210 */ /* 0x004fe400017fe4ff */
[----:B------:R-:W-:Y:S01]  /*1c040*/  IADD3 R3, P3, R3, R184, RZ ;  /* 0x000000b803037210 */ /* 0x000fe20007f7e0ff */
[----:B------:R-:W-:Y:S01]  /*1c050*/  STL [R1+0x4], R6 ;  /* 0x0000040601007387 */ /* 0x000fe20000100800 */
[----:B------:R-:W-:Y:S01]  /*1c060*/  MOV R190, R6 ;  /* 0x0000000600be7202 */ /* 0x000fe20000000f00 */
[----:B------:R-:W-:Y:S02]  /*1c070*/  IMAD.MOV.U32 R191, RZ, RZ, R8 ;  /* 0x000000ffffbf7224 */ /* 0x000fe400078e0008 */
[----:B------:R-:W-:Y:S01]  /*1c080*/  IMAD.X R5, R5, 0x1, R183, P3 ;  /* 0x0000000105057824 */ /* 0x000fe200018e06b7 */
[----:B------:R1:W-:Y:S04]  /*1c090*/  STL [R1], R8 ;  /* 0x0000000801007387 */ /* 0x0003e80000100800 */
[----:B------:R-:W-:Y:S04]  /*1c0a0*/  STL [R1+0xc], R3 ;  /* 0x00000c0301007387 */ /* 0x000fe80000100800 */
[----:B------:R2:W-:Y:S04]  /*1c0b0*/  STL [R1+0x8], R5 ;  /* 0x0000080501007387 */ /* 0x0005e80000100800 */
[----:B-1----:R-:W3:Y:S04]  /*1c0c0*/  LDL.LU R8, [R1+0x1e0] ;  /* 0x0001e00001087983 */ /* 0x002ee80000300800 */
[----:B------:R1:W-:Y:S04]  /*1c0d0*/  LDGSTS.E [R222+0xc], desc[UR10][R190.64], P1 ;  /* 0x0000c000bede7fae */ /* 0x0003e8000892184a */
[----:B------:R-:W3:Y:S01]  /*1c0e0*/  LDL.LU R6, [R1+0x1e4] ;  /* 0x0001e40001067983 */ /* 0x000ee20000300800 */
[----:B-1----:R-:W-:Y:S01]  /*1c0f0*/  IMAD.MOV.U32 R191, RZ, RZ, R5 ;  /* 0x000000ffffbf7224 */ /* 0x002fe200078e0005 */
[----:B------:R-:W-:-:S02]  /*1c100*/  MOV R190, R3 ;  /* 0x0000000300be7202 */ /* 0x000fc40000000f00 */
[----:B--2---:R-:W2:Y:S04]  /*1c110*/  LDL.LU R5, [R1+0x1e8] ;  /* 0x0001e80001057983 */ /* 0x004ea80000300800 */
[----:B------:R-:W2:Y:S04]  /*1c120*/  LDL.LU R3, [R1+0x1ec] ;  /* 0x0001ec0001037983 */ /* 0x000ea80000300800 */
[----:B------:R1:W-:Y:S01]  /*1c130*/  LDGSTS.E [R222+0x400c], desc[UR10][R190.64], P1 ;  /* 0x0400c000bede7fae */ /* 0x0003e2000892184a */
[----:B------:R-:W-:Y:S02]  /*1c140*/  ISETP.GT.AND P1, PT, R181, 0x38, PT ;  /* 0x00000038b500780c */ /* 0x000fe40003f24270 */
[----:B------:R-:W-:-:S02]  /*1c150*/  IADD3 R188, P2, R188, R184, RZ ;  /* 0x000000b8bcbc7210 */ /* 0x000fc40007f5e0ff */
[----:B----4-:R-:W-:Y:S02]  /*1c160*/  IADD3 R4, P3, R4, R184, RZ ;  /* 0x000000b804047210 */ /* 0x010fe40007f7e0ff */
[----:B-1----:R-:W-:-:S04]  /*1c170*/  SEL R190, RZ, 0x4, !P1 ;  /* 0x00000004ffbe7807 */ /* 0x002fc80004800000 */
[----:B------:R-:W-:Y:S02]  /*1c180*/  SEL R190, R190, RZ, !P0 ;  /* 0x000000ffbebe7207 */ /* 0x000fe40004000000 */
[----:B------:R-:W-:Y:S02]  /*1c190*/  IADD3.X R189, R189, R183, RZ, P2, !PT ;  /* 0x000000b7bdbd7210 */ /* 0x000fe400017fe4ff */
[----:B------:R-:W-:Y:S01]  /*1c1a0*/  ISETP.NE.U32.AND P1, PT, R190, RZ, PT ;  /* 0x000000ffbe00720c */ /* 0x000fe20003f25070 */
[----:B------:R-:W-:Y:S01]  /*1c1b0*/  IMAD.X R182, R182, 0x1, R183, P3 ;  /* 0x00000001b6b67824 */ /* 0x000fe200018e06b7 */
[----:B------:R-:W-:Y:S01]  /*1c1c0*/  STL [R1+0x1d4], R188 ;  /* 0x0001d4bc01007387 */ /* 0x000fe20000100800 */
[----:B------:R-:W-:Y:S01]  /*1c1d0*/  MOV R190, R188 ;  /* 0x000000bc00be7202 */ /* 0x000fe20000000f00 */
[----:B------:R-:W-:Y:S02]  /*1c1e0*/  IMAD.MOV.U32 R191, RZ, RZ, R189 ;  /* 0x000000ffffbf7224 */ /* 0x000fe400078e00bd */
[----:B------:R1:W-:Y:S04]  /*1c1f0*/  STL [R1+0x1d0], R189 ;  /* 0x0001d0bd01007387 */ /* 0x0003e80000100800 */
[----:B------:R-:W-:Y:S04]  /*1c200*/  STL [R1+0x1dc], R4 ;  /* 0x0001dc0401007387 */ /* 0x000fe80000100800 */
[----:B------:R4:W-:Y:S04]  /*1c210*/  STL [R1+0x1d8], R182 ;  /* 0x0001d8b601007387 */ /* 0x0009e80000100800 */
[----:B-1----:R-:W2:Y:S04]  /*1c220*/  LDL.LU R189, [R1+0x1f0] ;  /* 0x0001f00001bd7983 */ /* 0x002ea80000300800 */
[----:B------:R-:W2:Y:S04]  /*1c230*/  LDL.LU R188, [R1+0x1f4] ;  /* 0x0001f40001bc7983 */ /* 0x000ea80000300800 */
[----:B------:R1:W-:Y:S02]  /*1c240*/  LDGSTS.E [R222+0x8000], desc[UR10][R190.64], P1 ;  /* 0x08000000bede7fae */ /* 0x0003e4000892184a */
[----:B-1----:R-:W-:Y:S01]  /*1c250*/  IMAD.MOV.U32 R191, RZ, RZ, R182 ;  /* 0x000000ffffbf7224 */ /* 0x002fe200078e00b6 */
[----:B------:R-:W-:Y:S01]  /*1c260*/  MOV R190, R4 ;  /* 0x0000000400be7202 */ /* 0x000fe20000000f00 */
[----:B----4-:R-:W4:Y:S04]  /*1c270*/  LDL.LU R182, [R1+0x1f8] ;  /* 0x0001f80001b67983 */ /* 0x010f280000300800 */
[----:B------:R-:W4:Y:S04]  /*1c280*/  LDL.LU R4, [R1+0x1fc] ;  /* 0x0001fc0001047983 */ /* 0x000f280000300800 */
[----:B------:R1:W-:Y:S01]  /*1c290*/  LDGSTS.E [R222+0xc000], desc[UR10][R190.64], P1 ;  /* 0x0c000000bede7fae */ /* 0x0003e2000892184a */
[----:B------:R-:W-:-:S04]  /*1c2a0*/  ISETP.GT.AND P1, PT, R181, 0x39, PT ;  /* 0x00000039b500780c */ /* 0x000fc80003f24270 */
[----:B-1----:R-:W-:-:S04]  /*1c2b0*/  SEL R190, RZ, 0x4, !P1 ;  /* 0x00000004ffbe7807 */ /* 0x002fc80004800000 */
[----:B------:R-:W-:-:S04]  /*1c2c0*/  SEL R190, R190, RZ, !P0 ;  /* 0x000000ffbebe7207 */ /* 0x000fc80004000000 */
[----:B------:R-:W-:Y:S02]  /*1c2d0*/  ISETP.NE.U32.AND P1, PT, R190, RZ, PT ;  /* 0x000000ffbe00720c */ /* 0x000fe40003f25070 */
[----:B---3--:R-:W-:-:S04]  /*1c2e0*/  IADD3 R6, P2, R6, R184, RZ ;  /* 0x000000b806067210 */ /* 0x008fc80007f5e0ff */
[----:B------:R-:W-:Y:S01]  /*1c2f0*/  IADD3.X R8, R8, R183, RZ, P2, !PT ;  /* 0x000000b708087210 */ /* 0x000fe200017fe4ff */
[----:B------:R-:W-:Y:S01]  /*1c300*/  STL [R1+0x1e4], R6 ;  /* 0x0001e40601007387 */ /* 0x000fe20000100800 */
[----:B------:R-:W-:Y:S02]  /*1c310*/  MOV R190, R6 ;  /* 0x0000000600be7202 */ /* 0x000fe40000000f00 */
[----:B--2---:R-:W-:Y:S01]  /*1c320*/  IADD3 R3, P3, R3, R184, RZ ;  /* 0x000000b803037210 */ /* 0x004fe20007f7e0ff */
[----:B------:R-:W-:Y:S01]  /*1c330*/  IMAD.MOV.U32 R191, RZ, RZ, R8 ;  /* 0x000000ffffbf7224 */ /* 0x000fe200078e0008 */
[----:B------:R1:W-:Y:S03]  /*1c340*/  STL [R1+0x1e0], R8 ;  /* 0x0001e00801007387 */ /* 0x0003e60000100800 */
[----:B------:R-:W-:Y:S01]  /*1c350*/  IMAD.X R5, R5, 0x1, R183, P3 ;  /* 0x0000000105057824 */ /* 0x000fe200018e06b7 */
[----:B------:R-:W-:Y:S04]  /*1c360*/  STL [R1+0x1ec], R3 ;  /* 0x0001ec0301007387 */ /* 0x000fe80000100800 */
[----:B------:R2:W-:Y:S04]  /*1c370*/  STL [R1+0x1e8], R5 ;  /* 0x0001e80501007387 */ /* 0x0005e80000100800 */
[----:B------:R3:W-:Y:S04]  /*1c380*/  LDGSTS.E [R222+0x8004], desc[UR10][R190.64], P1 ;  /* 0x08004000bede7fae */ /* 0x0007e8000892184a */
[----:B-1----:R-:W4:Y:S04]  /*1c390*/  LDL.LU R8, [R1+0x200] ;  /* 0x0002000001087983 */ /* 0x002f280000300800 */
[----:B------:R-:W4:Y:S01]  /*1c3a0*/  LDL.LU R6, [R1+0x204] ;  /* 0x0002040001067983 */ /* 0x000f220000300800 */
[----:B---3--:R-:W-:Y:S01]  /*1c3b0*/  IMAD.MOV.U32 R191, RZ, RZ, R5 ;  /* 0x000000ffffbf7224 */ /* 0x008fe200078e0005 */
[----:B------:R-:W-:-:S02]  /*1c3c0*/  MOV R190, R3 ;  /* 0x0000000300be7202 */ /* 0x000fc40000000f00 */
[----:B--2---:R-:W2:Y:S04]  /*1c3d0*/  LDL.LU R5, [R1+0x208] ;  /* 0x0002080001057983 */ /* 0x004ea80000300800 */
[----:B------:R-:W3:Y:S04]  /*1c3e0*/  LDL.LU R3, [R1+0x20c] ;  /* 0x00020c0001037983 */ /* 0x000ee80000300800 */
[----:B------:R1:W-:Y:S01]  /*1c3f0*/  LDGSTS.E [R222+0xc004], desc[UR10][R190.64], P1 ;  /* 0x0c004000bede7fae */ /* 0x0003e2000892184a */
[----:B------:R-:W-:-:S04]  /*1c400*/  ISETP.GT.AND P1, PT, R181, 0x3a, PT ;  /* 0x0000003ab500780c */ /* 0x000fc80003f24270 */
[----:B-1----:R-:W-:-:S04]  /*1c410*/  SEL R190, RZ, 0x4, !P1 ;  /* 0x00000004ffbe7807 */ /* 0x002fc80004800000 */
[----:B------:R-:W-:Y:S02]  /*1c420*/  SEL R190, R190, RZ, !P0 ;  /* 0x000000ffbebe7207 */ /* 0x000fe40004000000 */
[----:B------:R-:W-:Y:S02]  /*1c430*/  IADD3 R188, P2, R188, R184, RZ ;  /* 0x000000b8bcbc7210 */ /* 0x000fe40007f5e0ff */
[----:B------:R-:W-:Y:S02]  /*1c440*/  ISETP.NE.U32.AND P1, PT, R190, RZ, PT ;  /* 0x000000ffbe00720c */ /* 0x000fe40003f25070 */
[----:B------:R-:W-:Y:S02]  /*1c450*/  IADD3.X R189, R189, R183, RZ, P2, !PT ;  /* 0x000000b7bdbd7210 */ /* 0x000fe400017fe4ff */
[----:B------:R-:W-:-:S03]  /*1c460*/  MOV R190, R188 ;  /* 0x000000bc00be7202 */ /* 0x000fc60000000f00 */
[----:B------:R-:W-:Y:S01]  /*1c470*/  IMAD.MOV.U32 R191, RZ, RZ, R189 ;  /* 0x000000ffffbf7224 */ /* 0x000fe200078e00bd */
[----:B----4-:R-:W-:Y:S01]  /*1c480*/  IADD3 R4, P3, R4, R184, RZ ;  /* 0x000000b804047210 */ /* 0x010fe20007f7e0ff */
[----:B------:R-:W-:Y:S04]  /*1c490*/  STL [R1+0x1f4], R188 ;  /* 0x0001f4bc01007387 */ /* 0x000fe80000100800 */
[----:B------:R-:W-:Y:S01]  /*1c4a0*/  IMAD.X R182, R182, 0x1, R183, P3 ;  /* 0x00000001b6b67824 */ /* 0x000fe200018e06b7 */
[----:B------:R-:W-:Y:S04]  /*1c4b0*/  STL [R1+0x1f0], R189 ;  /* 0x0001f0bd01007387 */ /* 0x000fe80000100800 */
[----:B------:R-:W-:Y:S04]  /*1c4c0*/  STL [R1+0x1fc], R4 ;  /* 0x0001fc0401007387 */ /* 0x000fe80000100800 */
[----:B------:R1:W-:Y:S04]  /*1c4d0*/  LDGSTS.E [R222+0x8008], desc[UR10][R190.64], P1 ;  /* 0x08008000bede7fae */ /* 0x0003e8000892184a */
[----:B------:R4:W-:Y:S01]  /*1c4e0*/  STL [R1+0x1f8], R182 ;  /* 0x0001f8b601007387 */ /* 0x0009e20000100800 */
[----:B-1----:R-:W-:Y:S01]  /*1c4f0*/  IMAD.MOV.U32 R191, RZ, RZ, R182 ;  /* 0x000000ffffbf7224 */ /* 0x002fe200078e00b6 */
[----:B------:R-:W-:-:S02]  /*1c500*/  MOV R190, R4 ;  /* 0x0000000400be7202 */ /* 0x000fc40000000f00 */
[----:B----4-:R-:W4:Y:S04]  /*1c510*/  LDL.LU R182, [R1+0x10] ;  /* 0x0000100001b67983 */ /* 0x010f280000300800 */
[----:B------:R-:W4:Y:S04]  /*1c520*/  LDL.LU R4, [R1+0x14] ;  /* 0x0000140001047983 */ /* 0x000f280000300800 */
[----:B------:R1:W-:Y:S01]  /*1c530*/  LDGSTS.E [R222+0xc008], desc[UR10][R190.64], P1 ;  /* 0x0c008000bede7fae */ /* 0x0003e2000892184a */
[----:B------:R-:W-:-:S04]  /*1c540*/  ISETP.GT.AND P1, PT, R181, 0x3b, PT ;  /* 0x0000003bb500780c */ /* 0x000fc80003f24270 */
[----:B-1----:R-:W-:-:S04]  /*1c550*/  SEL R190, RZ, 0x4, !P1 ;  /* 0x00000004ffbe7807 */ /* 0x002fc80004800000 */
[----:B------:R-:W-:-:S04]  /*1c560*/  SEL R190, R190, RZ, !P0 ;  /* 0x000000ffbebe7207 */ /* 0x000fc80004000000 */
[----:B------:R-:W-:Y:S02]  /*1c570*/  ISETP.NE.U32.AND P1, PT, R190, RZ, PT ;  /* 0x000000ffbe00720c */ /* 0x000fe40003f25070 */
[----:B------:R-:W-:-:S04]  /*1c580*/  IADD3 R6, P2, R6, R184, RZ ;  /* 0x000000b806067210 */ /* 0x000fc80007f5e0ff */
[----:B------:R-:W-:Y:S02]  /*1c590*/  IADD3.X R8, R8, R183, RZ, P2, !PT ;  /* 0x000000b708087210 */ /* 0x000fe400017fe4ff */
[----:B---3--:R-:W-:Y:S01]  /*1c5a0*/  IADD3 R3, P3, R3, R184, RZ ;  /* 0x000000b803037210 */ /* 0x008fe20007f7e0ff */
[----:B------:R-:W-:Y:S01]  /*1c5b0*/  STL [R1+0x204], R6 ;  /* 0x0002040601007387 */ /* 0x000fe20000100800 */
[----:B------:R-:W-:Y:S01]  /*1c5c0*/  MOV R190, R6 ;  /* 0x0000000600be7202 */ /* 0x000fe20000000f00 */
[----:B------:R-:W-:Y:S02]  /*1c5d0*/  IMAD.MOV.U32 R191, RZ, RZ, R8 ;  /* 0x000000ffffbf7224 */ /* 0x000fe400078e0008 */
[----:B--2---:R-:W-:Y:S01]  /*1c5e0*/  IMAD.X R5, R5, 0x1, R183, P3 ;  /* 0x0000000105057824 */ /* 0x004fe200018e06b7 */
[----:B------:R1:W-:Y:S04]  /*1c5f0*/  STL [R1+0x200], R8 ;  /* 0x0002000801007387 */ /* 0x0003e80000100800 */
        /* <DEDUP_REMOVED lines=11> */
[----:B------:R-:W-:-:S02]  /*1c6b0*/  LOP3.LUT R188, R2, 0x70, RZ, 0x3c, !PT ;  /* 0x0000007002bc7812 */ /* 0x000fc400078e3cff */
[----:B-1----:R-:W-:-:S03]  /*1c6c0*/  SEL R190, RZ, 0x4, !P1 ;  /* 0x00000004ffbe7807 */ /* 0x002fc60004800000 */
[----:B------:R-:W-:Y:S01]  /*1c6d0*/  IMAD.IADD R179, R188, 0x1, R179 ;  /* 0x00000001bcb37824 */ /* 0x000fe200078e02b3 */
[----:B----4-:R-:W-:-:S04]  /*1c6e0*/  IADD3 R4, P1, R4, R184, RZ ;  /* 0x000000b804047210 */ /* 0x010fc80007f3e0ff */
[----:B------:R-:W-:Y:S01]  /*1c6f0*/  IADD3.X R182, R182, R183, RZ, P1, !PT ;  /* 0x000000b7b6b67210 */ /* 0x000fe20000ffe4ff */
[----:B------:R-:W-:Y:S01]  /*1c700*/  STL [R1+0x14], R4 ;  /* 0x0000140401007387 */ /* 0x000fe20000100800 */
[----:B------:R-:W-:-:S03]  /*1c710*/  SEL R190, R190, RZ, !P0 ;  /* 0x000000ffbebe7207 */ /* 0x000fc60004000000 */
[----:B------:R1:W-:Y:S04]  /*1c720*/  STL [R1+0x10], R182 ;  /* 0x000010b601007387 */ /* 0x0003e80000100800 */
[----:B------:R-:W4:Y:S01]  /*1c730*/  LDL.LU R189, [R1+0x28] ;  /* 0x0000280001bd7983 */ /* 0x000f220000300800 */
[----:B------:R-:W-:-:S03]  /*1c740*/  ISETP.NE.U32.AND P2, PT, R190, RZ, PT ;  /* 0x000000ffbe00720c */ /* 0x000fc60003f45070 */
[----:B------:R-:W4:Y:S01]  /*1c750*/  LDL.LU R188, [R1+0x2c] ;  /* 0x00002c0001bc7983 */ /* 0x000f220000300800 */
[----:B------:R-:W-:Y:S01]  /*1c760*/  IMAD.MOV.U32 R191, RZ, RZ, R182 ;  /* 0x000000ffffbf7224 */ /* 0x000fe200078e00b6 */
[----:B------:R-:W-:Y:S02]  /*1c770*/  MOV R190, R4 ;  /* 0x0000000400be7202 */ /* 0x000fe40000000f00 */
[----:B-1----:R-:W4:Y:S04]  /*1c780*/  LDL.LU R182, [R1+0x30] ;  /* 0x0000300001b67983 */ /* 0x002f280000300800 */
[----:B------:R-:W4:Y:S01]  /*1c790*/  LDL.LU R4, [R1+0x34] ;  /* 0x0000340001047983 */ /* 0x000f220000300800 */
[----:B------:R-:W-:-:S03]  /*1c7a0*/  ISETP.GT.AND P1, PT, R181, 0x1d, PT ;  /* 0x0000001db500780c */ /* 0x000fc60003f24270 */
[----:B------:R1:W-:Y:S02]  /*1c7b0*/  LDGSTS.E [R179], desc[UR10][R190.64], P2 ;  /* 0x00000000beb37fae */ /* 0x0003e4000912184a */
        /* <DEDUP_REMOVED lines=19> */
[----:B------:R-:W3:Y:S01]  /*1c8f0*/  LDL.LU R3, [R1+0x44] ;  /* 0x0000440001037983 */ /* 0x000ee20000300800 */
[----:B------:R-:W-:-:S03]  /*1c900*/  ISETP.GT.AND P2, PT, R181, 0x1e, PT ;  /* 0x0000001eb500780c */ /* 0x000fc60003f44270 */
[----:B------:R1:W-:Y:S01]  /*1c910*/  LDGSTS.E [R179+0x4], desc[UR10][R190.64], P1 ;  /* 0x00004000beb37fae */ /* 0x0003e2000892184a */
[-C--:B----4-:R-:W-:Y:S02]  /*1c920*/  IADD3 R188, P3, R188, R184.reuse, RZ ;  /* 0x000000b8bcbc7210 */ /* 0x090fe40007f7e0ff */
[----:B-1----:R-:W-:Y:S02]  /*1c930*/  SEL R190, RZ, 0x4, !P2 ;  /* 0x00000004ffbe7807 */ /* 0x002fe40005000000 */
[----:B------:R-:W-:Y:S02]  /*1c940*/  IADD3.X R189, R189, R183, RZ, P3, !PT ;  /* 0x000000b7bdbd7210 */ /* 0x000fe40001ffe4ff */
[----:B------:R-:W-:Y:S02]  /*1c950*/  SEL R190, R190, RZ, !P0 ;  /* 0x000000ffbebe7207 */ /* 0x000fe40004000000 */
[----:B------:R-:W-:Y:S01]  /*1c960*/  IADD3 R4, P4, R4, R184, RZ ;  /* 0x000000b804047210 */ /* 0x000fe20007f9e0ff */
[----:B------:R-:W-:Y:S01]  /*1c970*/  IMAD.MOV.U32 R191, RZ, RZ, R189 ;  /* 0x000000ffffbf7224 */ /* 0x000fe200078e00bd */
[----:B------:R-:W-:-:S02]  /*1c980*/  ISETP.NE.U32.AND P2, PT, R190, RZ, PT ;  /* 0x000000ffbe00720c */ /* 0x000fc40003f45070 */
[----:B------:R-:W-:Y:S01]  /*1c990*/  MOV R190, R188 ;  /* 0x000000bc00be7202 */ /* 0x000fe20000000f00 */
[----:B------:R-:W-:Y:S01]  /*1c9a0*/  IMAD.X R182, R182, 0x1, R183, P4 ;  /* 0x00000001b6b67824 */ /* 0x000fe200020e06b7 */
[----:B------:R-:W-:Y:S04]  /*1c9b0*/  STL [R1+0x2c], R188 ;  /* 0x00002cbc01007387 */ /* 0x000fe80000100800 */
        /* <DEDUP_REMOVED lines=8> */
[----:B------:R-:W4:Y:S04]  /*1ca40*/  LDL.LU R189, [R1+0x210] ;  /* 0x0002100001bd7983 */ /* 0x000f280000300800 */
[----:B------:R-:W4:Y:S01]  /*1ca50*/  LDL.LU R188, [R1+0x214] ;  /* 0x0002140001bc7983 */ /* 0x000f220000300800 */
[----:B------:R-:W-:-:S03]  /*1ca60*/  ISETP.GT.AND P1, PT, R181, 0x1f, PT ;  /* 0x0000001fb500780c */ /* 0x000fc60003f24270 */
[----:B------:R1:W-:Y:S02]  /*1ca70*/  LDGSTS.E [R179+0x8], desc[UR10][R190.64], P2 ;  /* 0x00008000beb37fae */ /* 0x0003e4000912184a */
[----:B-1----:R-:W-:-:S04]  /*1ca80*/  SEL R190, RZ, 0x4, !P1 ;  /* 0x00000004ffbe7807 */ /* 0x002fc80004800000 */
[----:B------:R-:W-:-:S04]  /*1ca90*/  SEL R190, R190, RZ, !P0 ;  /* 0x000000ffbebe7207 */ /* 0x000fc80004000000 */
[----:B------:R-:W-:Y:S02]  /*1caa0*/  ISETP.NE.U32.AND P1, PT, R190, RZ, PT ;  /* 0x000000ffbe00720c */ /* 0x000fe40003f25070 */
[----:B------:R-:W-:-:S04]  /*1cab0*/  IADD3 R6, P3, R6, R184, RZ ;  /* 0x000000b806067210 */ /* 0x000fc80007f7e0ff */
[----:B------:R-:W-:Y:S02]  /*1cac0*/  IADD3.X R8, R8, R183, RZ, P3, !PT ;  /* 0x000000b708087210 */ /* 0x000fe40001ffe4ff */
[----:B---3--:R-:W-:Y:S01]  /*1cad0*/  IADD3 R3, P4, R3, R184, RZ ;  /* 0x000000b803037210 */ /* 0x008fe20007f9e0ff */
[----:B------:R-:W-:Y:S04]  /*1cae0*/  STL [R1+0x3c], R6 ;  /* 0x00003c0601007387 */ /* 0x000fe80000100800 */
[----:B--2---:R-:W-:Y:S01]  /*1caf0*/  IMAD.X R5, R5, 0x1, R183, P4 ;  /* 0x0000000105057824 */ /* 0x004fe200020e06b7 */
[----:B------:R1:W-:Y:S01]  /*1cb00*/  STL [R1+0x38], R8 ;  /* 0x0000380801007387 */ /* 0x0003e20000100800 */
[----:B------:R-:W-:Y:S01]  /*1cb10*/  IMAD.MOV.U32 R191, RZ, RZ, R8 ;  /* 0x000000ffffbf7224 */ /* 0x000fe200078e0008 */
[----:B------:R-:W-:-:S02]  /*1cb20*/  MOV R190, R6 ;  /* 0x0000000600be7202 */ /* 0x000fc40000000f00 */
[----:B------:R-:W-:Y:S04]  /*1cb30*/  STL [R1+0x44], R3 ;  /* 0x0000440301007387 */ /* 0x000fe80000100800 */
[----:B------:R2:W-:Y:S04]  /*1cb40*/  STL [R1+0x40], R5 ;  /* 0x0000400501007387 */ /* 0x0005e80000100800 */
[----:B-1----:R-:W3:Y:S04]  /*1cb50*/  LDL.LU R8, [R1+0x218] ;  /* 0x0002180001087983 */ /* 0x002ee80000300800 */
[----:B------:R-:W3:Y:S04]  /*1cb60*/  LDL.LU R6, [R1+0x21c] ;  /* 0x00021c0001067983 */ /* 0x000ee80000300800 */
[----:B------:R1:W-:Y:S01]  /*1cb70*/  LDGSTS.E [R179+0x4008], desc[UR10][R190.64], P2 ;  /* 0x04008000beb37fae */ /* 0x0003e2000912184a */
[----:B------:R-:W-:-:S02]  /*1cb80*/  ISETP.GT.AND P2, PT, R181, 0x3c, PT ;  /* 0x0000003cb500780c */ /* 0x000fc40003f44270 */
[----:B-1----:R-:W-:Y:S01]  /*1cb90*/  MOV R190, R3 ;  /* 0x0000000300be7202 */ /* 0x002fe20000000f00 */
[----:B------:R-:W-:Y:S02]  /*1cba0*/  IMAD.MOV.U32 R191, RZ, RZ, R5 ;  /* 0x000000ffffbf7224 */ /* 0x000fe400078e0005 */
[----:B--2---:R-:W2:Y:S04]  /*1cbb0*/  LDL.LU R5, [R1+0x224] ;  /* 0x0002240001057983 */ /* 0x004ea80000300800 */
[----:B------:R-:W2:Y:S04]  /*1cbc0*/  LDL.LU R3, [R1+0x22c] ;  /* 0x00022c0001037983 */ /* 0x000ea80000300800 */
[----:B------:R1:W-:Y:S01]  /*1cbd0*/  LDGSTS.E [R179+0xc], desc[UR10][R190.64], P1 ;  /* 0x0000c000beb37fae */ /* 0x0003e2000892184a */
[----:B----4-:R-:W-:-:S04]  /*1cbe0*/  IADD3 R4, P3, R4, R184, RZ ;  /* 0x000000b804047210 */ /* 0x010fc80007f7e0ff */
[----:B------:R-:W-:Y:S01]  /*1cbf0*/  IADD3.X R182, R182, R183, RZ, P3, !PT ;  /* 0x000000b7b6b67210 */ /* 0x000fe20001ffe4ff */
[----:B------:R-:W-:Y:S01]  /*1cc00*/  STL [R1+0x4c], R4 ;  /* 0x00004c0401007387 */ /* 0x000fe20000100800 */
[----:B------:R-:W-:-:S03]  /*1cc10*/  IADD3 R188, P4, R188, R184, RZ ;  /* 0x000000b8bcbc7210 */ /* 0x000fc60007f9e0ff */
[----:B------:R4:W-:Y:S01]  /*1cc20*/  STL [R1+0x48], R182 ;  /* 0x000048b601007387 */ /* 0x0009e20000100800 */
[----:B-1----:R-:W-:-:S03]  /*1cc30*/  IMAD.MOV.U32 R191, RZ, RZ, R182 ;  /* 0x000000ffffbf7224 */ /* 0x002fc600078e00b6 */
[----:B------:R-:W-:Y:S01]  /*1cc40*/  STL [R1+0x214], R188 ;  /* 0x000214bc01007387 */ /* 0x000fe20000100800 */
[----:B------:R-:W-:-:S03]  /*1cc50*/  SEL R190, RZ, 0x4, !P2 ;  /* 0x00000004ffbe7807 */ /* 0x000fc60005000000 */
[----:B----4-:R-:W4:Y:S01]  /*1cc60*/  LDL.LU R182, [R1+0x220] ;  /* 0x0002200001b67983 */ /* 0x010f220000300800 */
[----:B------:R-:W-:Y:S01]  /*1cc70*/  SEL R190, R190, RZ, !P0 ;  /* 0x000000ffbebe7207 */ /* 0x000fe20004000000 */
[----:B------:R-:W-:-:S03]  /*1cc80*/  IMAD.X R189, R189, 0x1, R183, P4 ;  /* 0x00000001bdbd7824 */ /* 0x000fc600020e06b7 */
[----:B------:R-:W-:Y:S02]  /*1cc90*/  ISETP.NE.U32.AND P2, PT, R190, RZ, PT ;  /* 0x000000ffbe00720c */ /* 0x000fe40003f45070 */
[----:B------:R-:W-:Y:S01]  /*1cca0*/  MOV R190, R4 ;  /* 0x0000000400be7202 */ /* 0x000fe20000000f00 */
[----:B------:R-:W-:Y:S04]  /*1ccb0*/  STL [R1+0x210], R189 ;  /* 0x000210bd01007387 */ /* 0x000fe80000100800 */
[----:B------:R1:W-:Y:S01]  /*1ccc0*/  LDGSTS.E [R179+0x400c], desc[UR10][R190.64], P1 ;  /* 0x0400c000beb37fae */ /* 0x0003e2000892184a */
[----:B------:R-:W-:-:S03]  /*1ccd0*/  ISETP.GT.AND P1, PT, R181, 0x3d, PT ;  /* 0x0000003db500780c */ /* 0x000fc60003f24270 */
[----:B------:R-:W4:Y:S01]  /*1cce0*/  LDL.LU R4, [R1+0x228] ;  /* 0x0002280001047983 */ /* 0x000f220000300800 */
[----:B-1----:R-:W-:Y:S01]  /*1ccf0*/  MOV R190, R188 ;  /* 0x000000bc00be7202 */ /* 0x002fe20000000f00 */
[----:B------:R-:W-:-:S05]  /*1cd00*/  IMAD.MOV.U32 R191, RZ, RZ, R189 ;  /* 0x000000ffffbf7224 */ /* 0x000fca00078e00bd */
[----:B------:R1:W-:Y:S02]  /*1cd10*/  LDGSTS.E [R179+0x8000], desc[UR10][R190.64], P2 ;  /* 0x08000000beb37fae */ /* 0x0003e4000912184a */
[----:B-1----:R-:W-:-:S04]  /*1cd20*/  SEL R190, RZ, 0x4, !P1 ;  /* 0x00000004ffbe7807 */ /* 0x002fc80004800000 */
[----:B------:R-:W-:-:S04]  /*1cd30*/  SEL R190, R190, RZ, !P0 ;  /* 0x000000ffbebe7207 */ /* 0x000fc80004000000 */
[----:B------:R-:W-:Y:S02]  /*1cd40*/  ISETP.NE.U32.AND P1, PT, R190, RZ, PT ;  /* 0x000000ffbe00720c */ /* 0x000fe40003f25070 */
[----:B---3--:R-:W-:-:S04]  /*1cd50*/  IADD3 R6, P3, R6, R184, RZ ;  /* 0x000000b806067210 */ /* 0x008fc80007f7e0ff */
[----:B------:R-:W-:Y:S01]  /*1cd60*/  IADD3.X R8, R8, R183, RZ, P3, !PT ;  /* 0x000000b708087210 */ /* 0x000fe20001ffe4ff */
[----:B------:R-:W-:Y:S01]  /*1cd70*/  STL [R1+0x21c], R6 ;  /* 0x00021c0601007387 */ /* 0x000fe20000100800 */
[----:B------:R-:W-:Y:S02]  /*1cd80*/  IMAD.MOV.U32 R190, RZ, RZ, R6 ;  /* 0x000000ffffbe7224 */ /* 0x000fe400078e0006 */
[----:B------:R-:W-:Y:S01]  /*1cd90*/  MOV R191, R8 ;  /* 0x0000000800bf7202 */ /* 0x000fe20000000f00 */
[----:B------:R1:W-:Y:S04]  /*1cda0*/  STL [R1+0x218], R8 ;  /* 0x0002180801007387 */ /* 0x0003e80000100800 */
[----:B------:R3:W-:Y:S04]  /*1cdb0*/  LDGSTS.E [R179+0xc000], desc[UR10][R190.64], P2 ;  /* 0x0c000000beb37fae */ /* 0x0007e8000912184a */
[----:B-1----:R-:W4:Y:S04]  /*1cdc0*/  LDL.LU R8, [R1+0x230] ;  /* 0x0002300001087983 */ /* 0x002f280000300800 */
[----:B------:R-:W4:Y:S01]  /*1cdd0*/  LDL.LU R6, [R1+0x234] ;  /* 0x0002340001067983 */ /* 0x000f220000300800 */
[----:B--2---:R-:W-:-:S02]  /*1cde0*/  IADD3 R5, P2, R5, R184, RZ ;  /* 0x000000b805057210 */ /* 0x004fc40007f5e0ff */
[----:B------:R-:W-:-:S03]  /*1cdf0*/  IADD3 R3, P3, R3, R184, RZ ;  /* 0x000000b803037210 */ /* 0x000fc60007f7e0ff */
[----:B---3--:R-:W-:Y:S01]  /*1ce00*/  IMAD.MOV.U32 R190, RZ, RZ, R5 ;  /* 0x000000ffffbe7224 */ /* 0x008fe200078e0005 */
[----:B------:R-:W-:Y:S01]  /*1ce10*/  STL [R1+0x224], R5 ;  /* 0x0002240501007387 */ /* 0x000fe20000100800 */
[----:B----4-:R-:W-:-:S05]  /*1ce20*/  IMAD.X R182, R182, 0x1, R183, P2 ;  /* 0x00000001b6b67824 */ /* 0x010fca00010e06b7 */
[----:B------:R-:W-:Y:S01]  /*1ce30*/  MOV R191, R182 ;  /* 0x000000b600bf7202 */ /* 0x000fe20000000f00 */
[----:B------:R-:W-:Y:S04]  /*1ce40*/  STL [R1+0x220], R182 ;  /* 0x000220b601007387 */ /* 0x000fe80000100800 */
[----:B------:R1:W-:Y:S04]  /*1ce50*/  LDGSTS.E [R179+0x8004], desc[UR10][R190.64], P1 ;  /* 0x08004000beb37fae */ /* 0x0003e8000892184a */
[----:B------:R2:W-:Y:S01]  /*1ce60*/  STL [R1+0x22c], R3 ;  /* 0x00022c0301007387 */ /* 0x0005e20000100800 */
[----:B-1----:R-:W-:-:S02]  /*1ce70*/  IMAD.MOV.U32 R190, RZ, RZ, R3 ;  /* 0x000000ffffbe7224 */ /* 0x002fc400078e0003 */
[----:B--2---:R-:W1:Y:S01]  /*1ce80*/  S2R R3, SR_TID.X ;  /* 0x0000000000037919 */ /* 0x004e620000002100 */
[----:B------:R-:W-:-:S04]  /*1ce90*/  IADD3.X R4, R4, R183, RZ, P3, !PT ;  /* 0x000000b704047210 */ /* 0x000fc80001ffe4ff */
[----:B------:R-:W-:Y:S01]  /*1cea0*/  MOV R191, R4 ;  /* 0x0000000400bf7202 */ /* 0x000fe20000000f00 */
[----:B------:R2:W-:Y:S04]  /*1ceb0*/  STL [R1+0x228], R4 ;  /* 0x0002280401007387 */ /* 0x0005e80000100800 */
[----:B------:R-:W3:Y:S04]  /*1cec0*/  LDL.LU R5, [R1+0x238] ;  /* 0x0002380001057983 */ /* 0x000ee80000300800 */
[----:B------:R4:W-:Y:S01]  /*1ced0*/  LDGSTS.E [R179+0xc004], desc[UR10][R190.64], P1 ;  /* 0x0c004000beb37fae */ /* 0x0009e2000892184a */
[----:B------:R-:W-:-:S03]  /*1cee0*/  ISETP.GT.AND P1, PT, R181, 0x3e, PT ;  /* 0x0000003eb500780c */ /* 0x000fc60003f24270 */
[----:B--2---:R-:W2:Y:S04]  /*1cef0*/  LDL.LU R4, [R1+0x23c] ;  /* 0x00023c0001047983 */ /* 0x004ea80000300800 */
[----:B------:R-:W3:Y:S01]  /*1cf00*/  LDL.LU R188, [R1+0x244] ;  /* 0x0002440001bc7983 */ /* 0x000ee20000300800 */
[----:B----4-:R-:W-:-:S04]  /*1cf10*/  SEL R190, RZ, 0x4, !P1 ;  /* 0x00000004ffbe7807 */ /* 0x010fc80004800000 */
[----:B------:R-:W-:-:S04]  /*1cf20*/  SEL R190, R190, RZ, !P0 ;  /* 0x000000ffbebe7207 */ /* 0x000fc80004000000 */
[----:B------:R-:W-:Y:S02]  /*1cf30*/  ISETP.NE.U32.AND P3, PT, R190, RZ, PT ;  /* 0x000000ffbe00720c */ /* 0x000fe40003f65070 */
[----:B-1----:R-:W-:Y:S02]  /*1cf40*/  LOP3.LUT R190, R3, 0x3f, RZ, 0xc0, !PT ;  /* 0x0000003f03be7812 */ /* 0x002fe400078ec0ff */
[----:B------:R-:W-:-:S05]  /*1cf50*/  IADD3 R6, P1, R6, R184, RZ ;  /* 0x000000b806067210 */ /* 0x000fca0007f3e0ff */
[----:B------:R-:W-:Y:S01]  /*1cf60*/  IMAD.X R8, R8, 0x1, R183, P1 ;  /* 0x0000000108087824 */ /* 0x000fe200008e06b7 */
[----:B------:R1:W-:Y:S01]  /*1cf70*/  STL [R1+0x234], R6 ;  /* 0x0002340601007387 */ /* 0x0003e20000100800 */
[----:B------:R-:W-:-:S03]  /*1cf80*/  ISETP.GE.AND P1, PT, R190, R181, PT ;  /* 0x000000b5be00720c */ /* 0x000fc60003f26270 */
[----:B------:R-:W-:Y:S01]  /*1cf90*/  STL [R1+0x230], R8 ;  /* 0x0002300801007387 */ /* 0x000fe20000100800 */
[----:B------:R-:W-:-:S03]  /*1cfa0*/  MOV R190, R6 ;  /* 0x0000000600be7202 */ /* 0x000fc60000000f00 */
[----:B------:R-:W4:Y:S04]  /*1cfb0*/  LDL.LU R3, [R1+0x24c] ;  /* 0x00024c0001037983 */ /* 0x000f280000300800 */
[----:B------:R-:W4:Y:S04]  /*1cfc0*/  LDL.LU R189, [R1+0x240] ;  /* 0x0002400001bd7983 */ /* 0x000f280000300800 */
[----:B-1----:R-:W4:Y:S01]  /*1cfd0*/  LDL.LU R6, [R1+0x248] ;  /* 0x0002480001067983 */ /* 0x002f220000300800 */
[----:B------:R-:W-:-:S05]  /*1cfe0*/  IMAD.MOV.U32 R191, RZ, RZ, R8 ;  /* 0x000000ffffbf7224 */ /* 0x000fca00078e0008 */
[----:B------:R1:W-:Y:S01]  /*1cff0*/  LDGSTS.E [R179+0x8008], desc[UR10][R190.64], P3 ;  /* 0x08008000beb37fae */ /* 0x0003e2000992184a */
[----:B------:R-:W-:-:S04]  /*1d000*/  ISETP.GT.AND P2, PT, R181, 0x3f, PT ;  /* 0x0000003fb500780c */ /* 0x000fc80003f44270 */
[----:B------:R-:W-:-:S04]  /*1d010*/  SEL R181, RZ, 0x4, !P2 ;  /* 0x00000004ffb57807 */ /* 0x000fc80005000000 */
[----:B------:R-:W-:-:S04]  /*1d020*/  SEL R181, R181, RZ, !P0 ;  /* 0x000000ffb5b57207 */ /* 0x000fc80004000000 */
[----:B------:R-:W-:Y:S02]  /*1d030*/  ISETP.NE.U32.AND P2, PT, R181, RZ, PT ;  /* 0x000000ffb500720c */ /* 0x000fe40003f45070 */
[----:B--2---:R-:W-:-:S04]  /*1d040*/  IADD3 R4, P4, R4, R184, RZ ;  /* 0x000000b804047210 */ /* 0x004fc80007f9e0ff */
[----:B---3--:R-:W-:Y:S01]  /*1d050*/  IADD3.X R5, R5, R183, RZ, P4, !PT ;  /* 0x000000b705057210 */ /* 0x008fe200027fe4ff */
[----:B-1----:R-:W-:-:S03]  /*1d060*/  IMAD.MOV.U32 R190, RZ, RZ, R4 ;  /* 0x000000ffffbe7224 */ /* 0x002fc600078e0004 */
[----:B------:R-:W-:Y:S01]  /*1d070*/  MOV R191, R5 ;  /* 0x0000000500bf7202 */ /* 0x000fe20000000f00 */
[----:B------:R-:W-:Y:S04]  /*1d080*/  STL [R1+0x23c], R4 ;  /* 0x00023c0401007387 */ /* 0x000fe80000100800 */
[----:B------:R1:W-:Y:S01]  /*1d090*/  LDGSTS.E [R179+0xc008], desc[UR10][R190.64], P3 ;  /* 0x0c008000beb37fae */ /* 0x0003e2000992184a */
[----:B------:R-:W-:-:S03]  /*1d0a0*/  IADD3 R188, P3, R188, R184, RZ ;  /* 0x000000b8bcbc7210 */ /* 0x000fc60007f7e0ff */
[----:B------:R2:W-:Y:S04]  /*1d0b0*/  STL [R1+0x238], R5 ;  /* 0x0002380501007387 */ /* 0x0005e80000100800 */
[----:B--2---:R-:W2:Y:S04]  /*1d0c0*/  LDL.LU R5, [R1+0x250] ;  /* 0x0002500001057983 */ /* 0x004ea80000300800 */
[----:B------:R-:W3:Y:S04]  /*1d0d0*/  LDL.LU R4, [R1+0x254] ;  /* 0x0002540001047983 */ /* 0x000ee80000300800 */
[----:B------:R-:W2:Y:S04]  /*1d0e0*/  LDL.LU R182, [R1+0x270] ;  /* 0x0002700001b67983 */ /* 0x000ea80000300800 */
[----:B------:R-:W2:Y:S04]  /*1d0f0*/  LDL.LU R8, [R1+0x274] ;  /* 0x0002740001087983 */ /* 0x000ea80000300800 */
[----:B------:R-:W-:Y:S01]  /*1d100*/  STL [R1+0x244], R188 ;  /* 0x000244bc01007387 */ /* 0x000fe20000100800 */
[----:B----4-:R-:W-:Y:S01]  /*1d110*/  IADD3 R3, P4, R3, R184, RZ ;  /* 0x000000b803037210 */ /* 0x010fe20007f9e0ff */
[----:B------:R-:W-:-:S03]  /*1d120*/  IMAD.X R189, R189, 0x1, R183, P3 ;  /* 0x00000001bdbd7824 */ /* 0x000fc600018e06b7 */
[----:B------:R-:W-:Y:S02]  /*1d130*/  IADD3.X R6, R6, R183, RZ, P4, !PT ;  /* 0x000000b706067210 */ /* 0x000fe400027fe4ff */
[----:B------:R4:W-:Y:S04]  /*1d140*/  STL [R1+0x240], R189 ;  /* 0x000240bd01007387 */ /* 0x0009e80000100800 */
[----:B------:R-:W-:Y:S04]  /*1d150*/  STL [R1+0x24c], R3 ;  /* 0x00024c0301007387 */ /* 0x000fe80000100800 */
[----:B------:R4:W-:Y:S04]  /*1d160*/  STL [R1+0x248], R6 ;  /* 0x0002480601007387 */ /* 0x0009e80000100800 */
[----:B------:R-:W2:Y:S01]  /*1d170*/  LDL R181, [R1+0x350] ;  /* 0x0003500001b57983 */ /* 0x000ea20000100800 */
[----:B-1----:R-:W-:Y:S01]  /*1d180*/  IMAD.MOV.U32 R190, RZ, RZ, R188 ;  /* 0x000000ffffbe7224 */ /* 0x002fe200078e00bc */
[----:B------:R-:W-:-:S02]  /*1d190*/  MOV R191, R189 ;  /* 0x000000bd00bf7202 */ /* 0x000fc40000000f00 */
[----:B----4-:R-:W4:Y:S04]  /*1d1a0*/  LDL.LU R189, [R1+0x290] ;  /* 0x0002900001bd7983 */ /* 0x010f280000300800 */
[----:B------:R1:W-:Y:S04]  /*1d1b0*/  LDGSTS.E [R179+0x800c], desc[UR10][R190.64], P2 ;  /* 0x0800c000beb37fae */ /* 0x0003e8000912184a */
[----:B------:R-:W4:Y:S01]  /*1d1c0*/  LDL.LU R188, [R1+0x294] ;  /* 0x0002940001bc7983 */ /* 0x000f220000300800 */
[----:B-1----:R-:W-:Y:S01]  /*1d1d0*/  IMAD.MOV.U32 R190, RZ, RZ, R3 ;  /* 0x000000ffffbe7224 */ /* 0x002fe200078e0003 */
[----:B------:R-:W-:-:S02]  /*1d1e0*/  MOV R191, R6 ;  /* 0x0000000600bf7202 */ /* 0x000fc40000000f00 */
[----:B------:R-:W4:Y:S04]  /*1d1f0*/  LDL.LU R6, [R1+0x2b0] ;  /* 0x0002b00001067983 */ /* 0x000f280000300800 */
[----:B------:R1:W-:Y:S04]  /*1d200*/  LDGSTS.E [R179+0xc00c], desc[UR10][R190.64], P2 ;  /* 0x0c00c000beb37fae */ /* 0x0003e8000912184a */
[----:B------:R-:W4:Y:S04]  /*1d210*/  LDL.LU R3, [R1+0x2b4] ;  /* 0x0002b40001037983 */ /* 0x000f280000300800 */
[----:B------:R-:W0:Y:S01]  /*1d220*/  LDGDEPBAR ;  /* 0x00000000000079af */ /* 0x000e220000000000 */
[----:B-1----:R-:W-:-:S04]  /*1d230*/  SEL R179, RZ, 0x4, P1 ;  /* 0x00000004ffb37807 */ /* 0x002fc80000800000 */
[----:B------:R-:W-:-:S04]  /*1d240*/  SEL R179, R179, RZ, !P0 ;  /* 0x000000ffb3b37207 */ /* 0x000fc80004000000 */
[----:B------:R-:W-:Y:S02]  /*1d250*/  ISETP.NE.U32.AND P0, PT, R179, RZ, PT ;  /* 0x000000ffb300720c */ /* 0x000fe40003f05070 */
[----:B------:R-:W-:Y:S02]  /*1d260*/  LEA R179, R0, UR8, 0xe ;  /* 0x0000000800b37c11 */ /* 0x000fe4000f8e70ff */
[----:B---3--:R-:W-:-:S05]  /*1d270*/  IADD3 R4, P1, R4, R186, RZ ;  /* 0x000000ba04047210 */ /* 0x008fca0007f3e0ff */
[----:B--2---:R-:W-:Y:S01]  /*1d280*/  IMAD.X R5, R5, 0x1, R185, P1 ;  /* 0x0000000105057824 */ /* 0x004fe200008e06b9 */
[----:B------:R-:W-:Y:S01]  /*1d290*/  IADD3 R8, P2, R8, R186, RZ ;  /* 0x000000ba08087210 */ /* 0x000fe20007f5e0ff */
[----:B------:R1:W-:Y:S03]  /*1d2a0*/  STL [R1+0x254], R4 ;  /* 0x0002540401007387 */ /* 0x0003e60000100800 */
[----:B------:R-:W-:Y:S01]  /*1d2b0*/  IADD3.X R182, R182, R185, RZ, P2, !PT ;  /* 0x000000b9b6b67210 */ /* 0x000fe200017fe4ff */
[----:B------:R-:W-:Y:S01]  /*1d2c0*/  STL [R1+0x274], R8 ;  /* 0x0002740801007387 */ /* 0x000fe20000100800 */
[----:B------:R-:W-:Y:S01]  /*1d2d0*/  IMAD.MOV.U32 R190, RZ, RZ, R4 ;  /* 0x000000ffffbe7224 */ /* 0x000fe200078e0004 */
[----:B------:R-:W-:Y:S02]  /*1d2e0*/  MOV R191, R5 ;  /* 0x0000000500bf7202 */ /* 0x000fe40000000f00 */
[----:B------:R2:W-:Y:S04]  /*1d2f0*/  STL [R1+0x250], R5 ;  /* 0x0002500501007387 */ /* 0x0005e80000100800 */
[----:B------:R3:W-:Y:S04]  /*1d300*/  STL [R1+0x270], R182 ;  /* 0x000270b601007387 */ /* 0x0007e80000100800 */
[----:B-1----:R-:W4:Y:S04]  /*1d310*/  LDL.LU R4, [R1+0x2d4] ;  /* 0x0002d40001047983 */ /* 0x002f280000300800 */
[----:B--2---:R-:W2:Y:S01]  /*1d320*/  LDL.LU R5, [R1+0x2f4] ;  /* 0x0002f40001057983 */ /* 0x004ea20000300800 */
[----:B------:R-:W-:-:S05]  /*1d330*/  IADD3 R181, R181, 0x100000, R179 ;  /* 0x00100000b5b57810 */ /* 0x000fca0007ffe0b3 */
[----:B------:R1:W-:Y:S02]  /*1d340*/  LDGSTS.E [R181+-0x80000], desc[UR10][R190.64], P0 ;  /* 0x80000000beb57fae */ /* 0x0003e4000812184a */
[----:B-1----:R-:W-:Y:S02]  /*1d350*/  IMAD.MOV.U32 R190, RZ, RZ, R8 ;  /* 0x000000ffffbe7224 */ /* 0x002fe400078e0008 */
[----:B------:R-:W2:Y:S01]  /*1d360*/  LDL.LU R8, [R1+0x2d0] ;  /* 0x0002d00001087983 */ /* 0x000ea20000300800 */
[----:B------:R-:W-:-:S03]  /*1d370*/  MOV R191, R182 ;  /* 0x000000b600bf7202 */ /* 0x000fc60000000f00 */
[----:B---3--:R-:W3:Y:S01]  /*1d380*/  LDL.LU R182, [R1+0x2f0] ;  /* 0x0002f00001b67983 */ /* 0x008ee20000300800 */
[----:B----4-:R-:W-:-:S03]  /*1d390*/  IADD3 R188, P1, R188, R186, RZ ;  /* 0x000000babcbc7210 */ /* 0x010fc60007f3e0ff */
[----:B------:R1:W-:Y:S02]  /*1d3a0*/  LDGSTS.E [R181+-0x7fc00], desc[UR10][R190.64], P0 ;  /* 0x80400000beb57fae */ /* 0x0003e4000812184a */
[----:B------:R-:W-:Y:S01]  /*1d3b0*/  IMAD.X R189, R189, 0x1, R185, P1 ;  /* 0x00000001bdbd7824 */ /* 0x000fe200008e06b9 */
[----:B------:R-:W-:Y:S01]  /*1d3c0*/  IADD3 R3, P2, R3, R186, RZ ;  /* 0x000000ba03037210 */ /* 0x000fe20007f5e0ff */
[----:B------:R-:W-:Y:S03]  /*1d3d0*/  STL [R1+0x294], R188 ;  /* 0x000294bc01007387 */ /* 0x000fe60000100800 */
[----:B------:R-:W-:Y:S01]  /*1d3e0*/  IADD3.X R6, R6, R185, RZ, P2, !PT ;  /* 0x000000b906067210 */ /* 0x000fe200017fe4ff */
[----:B------:R4:W-:Y:S01]  /*1d3f0*/  STL [R1+0x290], R189 ;  /* 0x000290bd01007387 */ /* 0x0009e20000100800 */
[----:B-1----:R-:W-:Y:S01]  /*1d400*/  IMAD.MOV.U32 R190, RZ, RZ, R188 ;  /* 0x000000ffffbe7224 */ /* 0x002fe200078e00bc */
[----:B------:R-:W-:-:S02]  /*1d410*/  MOV R191, R189 ;  /* 0x000000bd00bf7202 */ /* 0x000fc40000000f00 */
[----:B------:R-:W-:Y:S04]  /*1d420*/  STL [R1+0x2b4], R3 ;  /* 0x0002b40301007387 */ /* 0x000fe80000100800 */
[----:B------:R1:W-:Y:S04]  /*1d430*/  STL [R1+0x2b0], R6 ;  /* 0x0002b00601007387 */ /* 0x0003e80000100800 */
[----:B----4-:R-:W4:Y:S04]  /*1d440*/  LDL.LU R189, [R1+0x310] ;  /* 0x0003100001bd7983 */ /* 0x010f280000300800 */
[----:B------:R-:W4:Y:S04]  /*1d450*/  LDL.LU R188, [R1+0x314] ;  /* 0x0003140001bc7983 */ /* 0x000f280000300800 */
[----:B------:R1:W-:Y:S02]  /*1d460*/  LDGSTS.E [R181+-0x7f800], desc[UR10][R190.64], P0 ;  /* 0x80800000beb57fae */ /* 0x0003e4000812184a */
[----:B-1----:R-:W-:Y:S01]  /*1d470*/  MOV R191, R6 ;  /* 0x0000000600bf7202 */ /* 0x002fe20000000f00 */
[----:B------:R-:W-:Y:S01]  /*1d480*/  IMAD.MOV.U32 R190, RZ, RZ, R3 ;  /* 0x000000ffffbe7224 */ /* 0x000fe200078e0003 */
[----:B------:R-:W4:Y:S04]  /*1d490*/  LDL.LU R6, [R1+0x330] ;  /* 0x0003300001067983 */ /* 0x000f280000300800 */
[----:B------:R-:W4:Y:S04]  /*1d4a0*/  LDL.LU R3, [R1+0x334] ;  /* 0x0003340001037983 */ /* 0x000f280000300800 */
[----:B------:R1:W-:Y:S01]  /*1d4b0*/  LDGSTS.E [R181+-0x7f400], desc[UR10][R190.64], P0 ;  /* 0x80c00000beb57fae */ /* 0x0003e2000812184a */
[----:B------:R-:W-:-:S02]  /*1d4c0*/  IADD3 R4, P1, R4, R186, RZ ;  /* 0x000000ba04047210 */ /* 0x000fc40007f3e0ff */
[----:B--2---:R-:W-:-:S03]  /*1d4d0*/  IADD3 R5, P2, R5, R186, RZ ;  /* 0x000000ba05057210 */ /* 0x004fc60007f5e0ff */
[----:B------:R2:W-:Y:S01]  /*1d4e0*/  STL [R1+0x2d4], R4 ;  /* 0x0002d40401007387 */ /* 0x0005e20000100800 */
[----:B-1----:R-:W-:Y:S02]  /*1d4f0*/  IMAD.MOV.U32 R190, RZ, RZ, R4 ;  /* 0x000000ffffbe7224 */ /* 0x002fe400078e0004 */
[----:B------:R-:W-:Y:S01]  /*1d500*/  IMAD.X R8, R8, 0x1, R185, P1 ;  /* 0x0000000108087824 */ /* 0x000fe200008e06b9 */
[----:B---3--:R-:W-:-:S04]  /*1d510*/  IADD3.X R182, R182, R185, RZ, P2, !PT ;  /* 0x000000b9b6b67210 */ /* 0x008fc800017fe4ff */
[----:B------:R1:W-:Y:S01]  /*1d520*/  STL [R1+0x2d0], R8 ;  /* 0x0002d00801007387 */ /* 0x0003e20000100800 */
[----:B------:R-:W-:-:S03]  /*1d530*/  MOV R191, R8 ;  /* 0x0000000800bf7202 */ /* 0x000fc60000000f00 */
[----:B------:R3:W-:Y:S04]  /*1d540*/  STL [R1+0x2f4], R5 ;  /* 0x0002f40501007387 */ /* 0x0007e80000100800 */
[----:B--2---:R-:W2:Y:S04]  /*1d550*/  LDL.LU R4, [R1+0x25c] ;  /* 0x00025c0001047983 */ /* 0x004ea80000300800 */
[----:B------:R3:W-:Y:S04]  /*1d560*/  STL [R1+0x2f0], R182 ;  /* 0x0002f0b601007387 */ /* 0x0007e80000100800 */
[----:B-1----:R-:W2:Y:S04]  /*1d570*/  LDL.LU R8, [R1+0x27c] ;  /* 0x00027c0001087983 */ /* 0x002ea80000300800 */
[----:B------:R1:W-:Y:S04]  /*1d580*/  LDGSTS.E [R181+-0x7f000], desc[UR10][R190.64], P0 ;  /* 0x81000000beb57fae */ /* 0x0003e8000812184a */
[----:B------:R-:W2:Y:S01]  /*1d590*/  LDL R222, [R1+0x414] ;  /* 0x0004140001de7983 */ /* 0x000ea20000100800 */
[----:B-1----:R-:W-:Y:S01]  /*1d5a0*/  IMAD.MOV.U32 R190, RZ, RZ, R5 ;  /* 0x000000ffffbe7224 */ /* 0x002fe200078e0005 */
[----:B------:R-:W-:-:S02]  /*1d5b0*/  MOV R191, R182 ;  /* 0x000000b600bf7202 */ /* 0x000fc40000000f00 */
[----:B---3--:R-:W3:Y:S04]  /*1d5c0*/  LDL.LU R5, [R1+0x258] ;  /* 0x0002580001057983 */ /* 0x008ee80000300800 */
[----:B------:R-:W3:Y:S01]  /*1d5d0*/  LDL.LU R182, [R1+0x278] ;  /* 0x0002780001b67983 */ /* 0x000ee20000300800 */
[----:B----4-:R-:W-:-:S03]  /*1d5e0*/  IADD3 R188, P1, R188, R186, RZ ;  /* 0x000000babcbc7210 */ /* 0x010fc60007f3e0ff */
[----:B------:R1:W-:Y:S02]  /*1d5f0*/  LDGSTS.E [R181+-0x7ec00], desc[UR10][R190.64], P0 ;  /* 0x81400000beb57fae */ /* 0x0003e4000812184a */
[----:B------:R-:W-:Y:S01]  /*1d600*/  IMAD.X R189, R189, 0x1, R185, P1 ;  /* 0x00000001bdbd7824 */ /* 0x000fe200008e06b9 */
[----:B------:R-:W-:Y:S01]  /*1d610*/  IADD3 R3, P2, R3, R186, RZ ;  /* 0x000000ba03037210 */ /* 0x000fe20007f5e0ff */
[----:B------:R-:W-:Y:S03]  /*1d620*/  STL [R1+0x314], R188 ;  /* 0x000314bc01007387 */ /* 0x000fe60000100800 */
[----:B------:R-:W-:Y:S01]  /*1d630*/  IADD3.X R6, R6, R185, RZ, P2, !PT ;  /* 0x000000b906067210 */ /* 0x000fe200017fe4ff */
[----:B-1----:R-:W-:Y:S01]  /*1d640*/  IMAD.MOV.U32 R190, RZ, RZ, R188 ;  /* 0x000000ffffbe7224 */ /* 0x002fe200078e00bc */
[----:B------:R-:W-:Y:S01]  /*1d650*/  MOV R191, R189 ;  /* 0x000000bd00bf7202 */ /* 0x000fe20000000f00 */
[----:B------:R1:W-:Y:S04]  /*1d660*/  STL [R1+0x310], R189 ;  /* 0x000310bd01007387 */ /* 0x0003e80000100800 */
[----:B------:R-:W-:Y:S04]  /*1d670*/  STL [R1+0x334], R3 ;  /* 0x0003340301007387 */ /* 0x000fe80000100800 */
[----:B------:R4:W-:Y:S04]  /*1d680*/  STL [R1+0x330], R6 ;  /* 0x0003300601007387 */ /* 0x0009e80000100800 */
[----:B-1----:R-:W3:Y:S04]  /*1d690*/  LDL.LU R189, [R1+0x298] ;  /* 0x0002980001bd7983 */ /* 0x002ee80000300800 */
[----:B------:R1:W-:Y:S04]  /*1d6a0*/  LDGSTS.E [R181+-0x7e800], desc[UR10][R190.64], P0 ;  /* 0x81800000beb57fae */ /* 0x0003e8000812184a */
[----:B------:R-:W3:Y:S01]  /*1d6b0*/  LDL.LU R188, [R1+0x29c] ;  /* 0x00029c0001bc7983 */ /* 0x000ee20000300800 */
[----:B-1----:R-:W-:Y:S01]  /*1d6c0*/  MOV R191, R6 ;  /* 0x0000000600bf7202 */ /* 0x002fe20000000f00 */
[----:B------:R-:W-:-:S02]  /*1d6d0*/  IMAD.MOV.U32 R190, RZ, RZ, R3 ;  /* 0x000000ffffbe7224 */ /* 0x000fc400078e0003 */
[----:B----4-:R-:W4:Y:S04]  /*1d6e0*/  LDL.LU R6, [R1+0x2b8] ;  /* 0x0002b80001067983 */ /* 0x010f280000300800 */
[----:B------:R-:W4:Y:S04]  /*1d6f0*/  LDL.LU R3, [R1+0x2bc] ;  /* 0x0002bc0001037983 */ /* 0x000f280000300800 */
[----:B------:R1:W-:Y:S01]  /*1d700*/  LDGSTS.E [R181+-0x7e400], desc[UR10][R190.64], P0 ;  /* 0x81c00000beb57fae */ /* 0x0003e2000812184a */
[-C--:B--2---:R-:W-:Y:S02]  /*1d710*/  IADD3 R4, P1, R4, R186.reuse, RZ ;  /* 0x000000ba04047210 */ /* 0x084fe40007f3e0ff */
[----:B------:R-:W-:-:S03]  /*1d720*/  IADD3 R8, P2, R8, R186, RZ ;  /* 0x000000ba08087210 */ /* 0x000fc60007f5e0ff */
[----:B------:R2:W-:Y:S01]  /*1d730*/  STL [R1+0x25c], R4 ;  /* 0x00025c0401007387 */ /* 0x0005e20000100800 */
[----:B-1----:R-:W-:Y:S01]  /*1d740*/  IMAD.MOV.U32 R190, RZ, RZ, R4 ;  /* 0x000000ffffbe7224 */ /* 0x002fe200078e0004 */
[----:B------:R-:W-:Y:S01]  /*1d750*/  IADD3 R181, R222, 0x100000, R179 ;  /* 0x00100000deb57810 */ /* 0x000fe20007ffe0b3 */
[----:B---3--:R-:W-:Y:S01]  /*1d760*/  IMAD.X R5, R5, 0x1, R185, P1 ;  /* 0x0000000105057824 */ /* 0x008fe200008e06b9 */
[----:B------:R-:W-:-:S04]  /*1d770*/  IADD3.X R182, R182, R185, RZ, P2, !PT ;  /* 0x000000b9b6b67210 */ /* 0x000fc800017fe4ff */
[----:B------:R1:W-:Y:S01]  /*1d780*/  STL [R1+0x258], R5 ;  /* 0x0002580501007387 */ /* 0x0003e20000100800 */
[----:B------:R-:W-:-:S03]  /*1d790*/  MOV R191, R5 ;  /* 0x0000000500bf7202 */ /* 0x000fc60000000f00 */
[----:B------:R-:W-:Y:S04]  /*1d7a0*/  STL [R1+0x27c], R8 ;  /* 0x00027c0801007387 */ /* 0x000fe80000100800 */
[----:B------:R3:W-:Y:S04]  /*1d7b0*/  STL [R1+0x278], R182 ;  /* 0x000278b601007387 */ /* 0x0007e80000100800 */
[----:B--2---:R-:W2:Y:S04]  /*1d7c0*/  LDL.LU R4, [R1+0x2dc] ;  /* 0x0002dc0001047983 */ /* 0x004ea80000300800 */
[----:B------:R3:W-:Y:S04]  /*1d7d0*/  LDGSTS.E [R181+-0x7ff00], desc[UR10][R190.64], P0 ;  /* 0x80100000beb57fae */ /* 0x0007e8000812184a */
[----:B-1----:R-:W2:Y:S01]  /*1d7e0*/  LDL.LU R5, [R1+0x2fc] ;  /* 0x0002fc0001057983 */ /* 0x002ea20000300800 */
[----:B---3--:R-:W-:-:S03]  /*1d7f0*/  MOV R191, R182 ;  /* 0x000000b600bf7202 */ /* 0x008fc60000000f00 */
[----:B------:R-:W3:Y:S01]  /*1d800*/  LDL.LU R182, [R1+0x2d8] ;  /* 0x0002d80001b67983 */ /* 0x000ee20000300800 */
[----:B------:R-:W-:-:S03]  /*1d810*/  IMAD.MOV.U32 R190, RZ, RZ, R8 ;  /* 0x000000ffffbe7224 */ /* 0x000fc600078e0008 */
[----:B------:R-:W3:Y:S04]  /*1d820*/  LDL.LU R8, [R1+0x2f8] ;  /* 0x0002f80001087983 */ /* 0x000ee80000300800 */
[----:B------:R1:W-:Y:S01]  /*1d830*/  LDGSTS.E [R181+-0x7fb00], desc[UR10][R190.64], P0 ;  /* 0x80500000beb57fae */ /* 0x0003e2000812184a */
[----:B------:R-:W-:-:S05]  /*1d840*/  IADD3 R188, P1, R188, R186, RZ ;  /* 0x000000babcbc7210 */ /* 0x000fca0007f3e0ff */
[----:B------:R-:W-:Y:S01]  /*1d850*/  IMAD.X R189, R189, 0x1, R185, P1 ;  /* 0x00000001bdbd7824 */ /* 0x000fe200008e06b9 */
[----:B------:R-:W-:Y:S01]  /*1d860*/  STL [R1+0x29c], R188 ;  /* 0x00029cbc01007387 */ /* 0x000fe20000100800 */
[----:B----4-:R-:W-:-:S03]  /*1d870*/  IADD3 R3, P2, R3, R186, RZ ;  /* 0x000000ba03037210 */ /* 0x010fc60007f5e0ff */
[----:B------:R4:W-:Y:S01]  /*1d880*/  STL [R1+0x298], R189 ;  /* 0x000298bd01007387 */ /* 0x0009e20000100800 */
[----:B------:R-:W-:Y:S01]  /*1d890*/  IADD3.X R6, R6, R185, RZ, P2, !PT ;  /* 0x000000b906067210 */ /* 0x000fe200017fe4ff */
[----:B-1----:R-:W-:Y:S01]  /*1d8a0*/  IMAD.MOV.U32 R190, RZ, RZ, R188 ;  /* 0x000000ffffbe7224 */ /* 0x002fe200078e00bc */
[----:B------:R-:W-:Y:S01]  /*1d8b0*/  MOV R191, R189 ;  /* 0x000000bd00bf7202 */ /* 0x000fe20000000f00 */
[----:B------:R-:W-:Y:S04]  /*1d8c0*/  STL [R1+0x2bc], R3 ;  /* 0x0002bc0301007387 */ /* 0x000fe80000100800 */
[----:B------:R1:W-:Y:S04]  /*1d8d0*/  STL [R1+0x2b8], R6 ;  /* 0x0002b80601007387 */ /* 0x0003e80000100800 */
[----:B------:R-:W3:Y:S04]  /*1d8e0*/  LDL.LU R222, [R1+0x318] ;  /* 0x0003180001de7983 */ /* 0x000ee80000300800 */
[----:B----4-:R-:W4:Y:S04]  /*1d8f0*/  LDL.LU R189, [R1+0x31c] ;  /* 0x00031c0001bd7983 */ /* 0x010f280000300800 */
[----:B------:R1:W-:Y:S02]  /*1d900*/  LDGSTS.E [R181+-0x7f700], desc[UR10][R190.64], P0 ;  /* 0x80900000beb57fae */ /* 0x0003e4000812184a */
[----:B-1----:R-:W-:Y:S01]  /*1d910*/  IMAD.MOV.U32 R190, RZ, RZ, R3 ;  /* 0x000000ffffbe7224 */ /* 0x002fe200078e0003 */
[----:B------:R-:W-:-:S02]  /*1d920*/  MOV R191, R6 ;  /* 0x0000000600bf7202 */ /* 0x000fc40000000f00 */
[----:B------:R-:W4:Y:S04]  /*1d930*/  LDL.LU R6, [R1+0x338] ;  /* 0x0003380001067983 */ /* 0x000f280000300800 */
[----:B------:R-:W4:Y:S04]  /*1d940*/  LDL.LU R3, [R1+0x33c] ;  /* 0x00033c0001037983 */ /* 0x000f280000300800 */
[----:B------:R1:W-:Y:S01]  /*1d950*/  LDGSTS.E [R181+-0x7f300], desc[UR10][R190.64], P0 ;  /* 0x80d00000beb57fae */ /* 0x0003e2000812184a */
[-C--:B--2---:R-:W-:Y:S02]  /*1d960*/  IADD3 R4, P1, R4, R186.reuse, RZ ;  /* 0x000000ba04047210 */ /* 0x084fe40007f3e0ff */
[----:B------:R-:W-:-:S03]  /*1d970*/  IADD3 R5, P2, R5, R186, RZ ;  /* 0x000000ba05057210 */ /* 0x000fc60007f5e0ff */
[----:B------:R-:W-:Y:S01]  /*1d980*/  STL [R1+0x2dc], R4 ;  /* 0x0002dc0401007387 */ /* 0x000fe20000100800 */
[----:B-1----:R-:W-:Y:S02]  /*1d990*/  IMAD.MOV.U32 R190, RZ, RZ, R4 ;  /* 0x000000ffffbe7224 */ /* 0x002fe400078e0004 */
[----:B---3--:R-:W-:Y:S01]  /*1d9a0*/  IMAD.X R182, R182, 0x1, R185, P1 ;  /* 0x00000001b6b67824 */ /* 0x008fe200008e06b9 */
[----:B------:R-:W-:-:S04]  /*1d9b0*/  IADD3.X R8, R8, R185, RZ, P2, !PT ;  /* 0x000000b908087210 */ /* 0x000fc800017fe4ff */
[----:B------:R1:W-:Y:S01]  /*1d9c0*/  STL [R1+0x2d8], R182 ;  /* 0x0002d8b601007387 */ /* 0x0003e20000100800 */
[----:B------:R-:W-:-:S03]  /*1d9d0*/  MOV R191, R182 ;  /* 0x000000b600bf7202 */ /* 0x000fc60000000f00 */
[----:B------:R2:W-:Y:S04]  /*1d9e0*/  STL [R1+0x2fc], R5 ;  /* 0x0002fc0501007387 */ /* 0x0005e80000100800 */
[----:B------:R3:W-:Y:S04]  /*1d9f0*/  LDGSTS.E [R181+-0x7ef00], desc[UR10][R190.64], P0 ;  /* 0x81100000beb57fae */ /* 0x0007e8000812184a */
[----:B-1----:R-:W4:Y:S04]  /*1da00*/  LDL.LU R182, [R1+0x264] ;  /* 0x0002640001b67983 */ /* 0x002f280000300800 */
[----:B------:R1:W-:Y:S04]  /*1da10*/  STL [R1+0x2f8], R8 ;  /* 0x0002f80801007387 */ /* 0x0003e80000100800 */
[----:B------:R-:W4:Y:S01]  /*1da20*/  LDL.LU R4, [R1+0x284] ;  /* 0x0002840001047983 */ /* 0x000f220000300800 */
[----:B---3--:R-:W-:-:S03]  /*1da30*/  IMAD.MOV.U32 R190, RZ, RZ, R5 ;  /* 0x000000ffffbe7224 */ /* 0x008fc600078e0005 */
[----:B--2---:R-:W2:Y:S04]  /*1da40*/  LDL R5, [R1+0x410] ;  /* 0x0004100001057983 */ /* 0x004ea80000100800 */
[----:B------:R-:W3:Y:S01]  /*1da50*/  LDL.LU R188, [R1+0x260] ;  /* 0x0002600001bc7983 */ /* 0x000ee20000300800 */
[----:B------:R-:W-:-:S03]  /*1da60*/  MOV R191, R8 ;  /* 0x0000000800bf7202 */ /* 0x000fc60000000f00 */
[----:B-1----:R-:W2:Y:S04]  /*1da70*/  LDL.LU R8, [R1+0x280] ;  /* 0x0002800001087983 */ /* 0x002ea80000300800 */
[----:B------:R1:W-:Y:S01]  /*1da80*/  LDGSTS.E [R181+-0x7eb00], desc[UR10][R190.64], P0 ;  /* 0x81500000beb57fae */ /* 0x0003e2000812184a */
[----:B----4-:R-:W-:-:S05]  /*1da90*/  IADD3 R189, P1, R189, R186, RZ ;  /* 0x000000babdbd7210 */ /* 0x010fca0007f3e0ff */
[----:B------:R-:W-:Y:S02]  /*1daa0*/  IMAD.X R222, R222, 0x1, R185, P1 ;  /* 0x00000001dede7824 */ /* 0x000fe400008e06b9 */
[----:B-1----:R-:W-:-:S03]  /*1dab0*/  IMAD.MOV.U32 R190, RZ, RZ, R189 ;  /* 0x000000ffffbe7224 */ /* 0x002fc600078e00bd */
[----:B------:R-:W-:Y:S01]  /*1dac0*/  MOV R191, R222 ;  /* 0x000000de00bf7202 */ /* 0x000fe20000000f00 */
[----:B------:R-:W-:Y:S04]  /*1dad0*/  STL [R1+0x31c], R189 ;  /* 0x00031cbd01007387 */ /* 0x000fe80000100800 */
[----:B------:R1:W-:Y:S01]  /*1dae0*/  LDGSTS.E [R181+-0x7e700], desc[UR10][R190.64], P0 ;  /* 0x81900000beb57fae */ /* 0x0003e2000812184a */
[----:B------:R-:W-:-:S04]  /*1daf0*/  IADD3 R3, P2, R3, R186, RZ ;  /* 0x000000ba03037210 */ /* 0x000fc80007f5e0ff */
[----:B------:R-:W-:Y:S01]  /*1db00*/  IADD3.X R6, R6, R185, RZ, P2, !PT ;  /* 0x000000b906067210 */ /* 0x000fe200017fe4ff */
[----:B-1----:R-:W-:-:S03]  /*1db10*/  IMAD.MOV.U32 R190, RZ, RZ, R3 ;  /* 0x000000ffffbe7224 */ /* 0x002fc600078e0003 */
[----:B------:R-:W-:Y:S01]  /*1db20*/  MOV R191, R6 ;  /* 0x0000000600bf7202 */ /* 0x000fe20000000f00 */
[----:B------:R-:W-:Y:S04]  /*1db30*/  STL [R1+0x318], R222 ;  /* 0x000318de01007387 */ /* 0x000fe80000100800 */
[----:B------:R1:W-:Y:S04]  /*1db40*/  STL [R1+0x33c], R3 ;  /* 0x00033c0301007387 */ /* 0x0003e80000100800 */
[----:B------:R4:W-:Y:S04]  /*1db50*/  STL [R1+0x338], R6 ;  /* 0x0003380601007387 */ /* 0x0009e80000100800 */
[----:B------:R4:W-:Y:S04]  /*1db60*/  LDGSTS.E [R181+-0x7e300], desc[UR10][R190.64], P0 ;  /* 0x81d00000beb57fae */ /* 0x0009e8000812184a */
[----:B-1----:R-:W2:Y:S04]  /*1db70*/  LDL.LU R3, [R1+0x2a4] ;  /* 0x0002a40001037983 */ /* 0x002ea80000300800 */
[----:B----4-:R-:W4:Y:S04]  /*1db80*/  LDL.LU R6, [R1+0x2c0] ;  /* 0x0002c00001067983 */ /* 0x010f280000300800 */
[----:B------:R-:W4:Y:S01]  /*1db90*/  LDL.LU R189, [R1+0x2c4] ;  /* 0x0002c40001bd7983 */ /* 0x000f220000300800 */
[----:B------:R-:W-:-:S05]  /*1dba0*/  IADD3 R182, P1, R182, R186, RZ ;  /* 0x000000bab6b67210 */ /* 0x000fca0007f3e0ff */
[----:B------:R-:W-:Y:S01]  /*1dbb0*/  IMAD.MOV.U32 R190, RZ, RZ, R182 ;  /* 0x000000ffffbe7224 */ /* 0x000fe200078e00b6 */
[----:B------:R-:W-:Y:S01]  /*1dbc0*/  IADD3 R4, P2, R4, R186, RZ ;  /* 0x000000ba04047210 */ /* 0x000fe20007f5e0ff */
[----:B------:R-:W-:Y:S01]  /*1dbd0*/  STL [R1+0x264], R182 ;  /* 0x000264b601007387 */ /* 0x000fe20000100800 */
[----:B---3--:R-:W-:Y:S01]  /*1dbe0*/  IMAD.X R188, R188, 0x1, R185, P1 ;  /* 0x00000001bcbc7824 */ /* 0x008fe200008e06b9 */
[----:B--2---:R-:W-:Y:S02]  /*1dbf0*/  IADD3 R181, R5, 0x100000, R179 ;  /* 0x0010000005b57810 */ /* 0x004fe40007ffe0b3 */
[----:B------:R-:W-:Y:S02]  /*1dc00*/  IADD3.X R8, R8, R185, RZ, P2, !PT ;  /* 0x000000b908087210 */ /* 0x000fe400017fe4ff */
[----:B------:R-:W-:Y:S01]  /*1dc10*/  MOV R191, R188 ;  /* 0x000000bc00bf7202 */ /* 0x000fe20000000f00 */
[----:B------:R1:W-:Y:S04]  /*1dc20*/  STL [R1+0x260], R188 ;  /* 0x000260bc01007387 */ /* 0x0003e80000100800 */
[----:B------:R-:W-:Y:S04]  /*1dc30*/  STL [R1+0x284], R4 ;  /* 0x0002840401007387 */ /* 0x000fe80000100800 */
[----:B------:R-:W2:Y:S04]  /*1dc40*/  LDL.LU R5, [R1+0x2e4] ;  /* 0x0002e40001057983 */ /* 0x000ea80000300800 */
[----:B------:R3:W-:Y:S04]  /*1dc50*/  LDGSTS.E [R181+-0x7fe00], desc[UR10][R190.64], P0 ;  /* 0x80200000beb57fae */ /* 0x0007e8000812184a */
[----:B------:R1:W-:Y:S04]  /*1dc60*/  STL [R1+0x280], R8 ;  /* 0x0002800801007387 */ /* 0x0003e80000100800 */
[----:B------:R-:W2:Y:S01]  /*1dc70*/  LDL.LU R222, [R1+0x304] ;  /* 0x0003040001de7983 */ /* 0x000ea20000300800 */
[----:B---3--:R-:W-:Y:S01]  /*1dc80*/  IMAD.MOV.U32 R190, RZ, RZ, R4 ;  /* 0x000000ffffbe7224 */ /* 0x008fe200078e0004 */
[----:B------:R-:W-:-:S02]  /*1dc90*/  MOV R191, R8 ;  /* 0x0000000800bf7202 */ /* 0x000fc40000000f00 */
[----:B-1----:R-:W3:Y:S04]  /*1dca0*/  LDL.LU R188, [R1+0x2e0] ;  /* 0x0002e00001bc7983 */ /* 0x002ee80000300800 */
[----:B------:R-:W3:Y:S04]  /*1dcb0*/  LDL.LU R182, [R1+0x300] ;  /* 0x0003000001b67983 */ /* 0x000ee80000300800 */
[----:B------:R-:W5:Y:S04]  /*1dcc0*/  LDL.LU R8, [R1+0x438] ;  /* 0x0004380001087983 */ /* 0x000f680000300800 */
[----:B------:R-:W5:Y:S04]  /*1dcd0*/  LDL.LU R4, [R1+0x434] ;  /* 0x0004340001047983 */ /* 0x000f680000300800 */
[----:B------:R1:W-:Y:S04]  /*1dce0*/  LDGSTS.E [R181+-0x7fa00], desc[UR10][R190.64], P0 ;  /* 0x80600000beb57fae */ /* 0x0003e8000812184a */
[----:B------:R-:W3:Y:S01]  /*1dcf0*/  LDL.LU R191, [R1+0x2a0] ;  /* 0x0002a00001bf7983 */ /* 0x000ee20000300800 */
[----:B------:R-:W-:-:S02]  /*1dd00*/  IADD3 R3, P1, R3, R186, RZ ;  /* 0x000000ba03037210 */ /* 0x000fc40007f3e0ff */
[----:B----4-:R-:W-:-:S03]  /*1dd10*/  IADD3 R189, P2, R189, R186, RZ ;  /* 0x000000babdbd7210 */ /* 0x010fc60007f5e0ff */
[----:B-1----:R-:W-:Y:S01]  /*1dd20*/  IMAD.MOV.U32 R190, RZ, RZ, R3 ;  /* 0x000000ffffbe7224 */ /* 0x002fe200078e0003 */
[----:B------:R-:W-:Y:S01]  /*1dd30*/  IADD3.X R6, R6, R185, RZ, P2, !PT ;  /* 0x000000b906067210 */ /* 0x000fe200017fe4ff */
[----:B------:R1:W-:Y:S01]  /*1dd40*/  STL [R1+0x2a4], R3 ;  /* 0x0002a40301007387 */ /* 0x0003e20000100800 */
[----:B--2---:R-:W-:-:S05]  /*1dd50*/  IADD3 R222, P2, R222, R186, RZ ;  /* 0x000000badede7210 */ /* 0x004fca0007f5e0ff */
[--C-:B---3--:R-:W-:Y:S02]  /*1dd60*/  IMAD.X R182, R182, 0x1, R185.reuse, P2 ;  /* 0x00000001b6b67824 */ /* 0x108fe400010e06b9 */
[----:B------:R-:W-:Y:S01]  /*1dd70*/  IMAD.X R191, R191, 0x1, R185, P1 ;  /* 0x00000001bfbf7824 */ /* 0x000fe200008e06b9 */
[----:B------:R-:W-:-:S04]  /*1dd80*/  IADD3 R5, P1, R5, R186, RZ ;  /* 0x000000ba05057210 */ /* 0x000fc80007f3e0ff */
[----:B------:R2:W-:Y:S01]  /*1dd90*/  STL [R1+0x2a0], R191 ;  /* 0x0002a0bf01007387 */ /* 0x0005e20000100800 */
[----:B------:R-:W-:-:S03]  /*1dda0*/  IADD3.X R188, R188, R185, RZ, P1, !PT ;  /* 0x000000b9bcbc7210 */ /* 0x000fc60000ffe4ff */
[----:B------:R3:W-:Y:S04]  /*1ddb0*/  LDGSTS.E [R181+-0x7f600], desc[UR10][R190.64], P0 ;  /* 0x80a00000beb57fae */ /* 0x0007e8000812184a */
[----:B------:R-:W-:Y:S04]  /*1ddc0*/  STL [R1+0x2c4], R189 ;  /* 0x0002c4bd01007387 */ /* 0x000fe80000100800 */
[----:B-1----:R-:W4:Y:S01]  /*1ddd0*/  LDL.LU R3, [R1+0x344] ;  /* 0x0003440001037983 */ /* 0x002f220000300800 */
[----:B---3--:R-:W-:Y:S01]  /*1dde0*/  MOV R190, R189 ;  /* 0x000000bd00be7202 */ /* 0x008fe20000000f00 */
[----:B--2---:R-:W-:-:S02]  /*1ddf0*/  IMAD.MOV.U32 R191, RZ, RZ, R6 ;  /* 0x000000ffffbf7224 */ /* 0x004fc400078e0006 */
[----:B------:R1:W-:Y:S04]  /*1de00*/  STL [R1+0x2c0], R6 ;  /* 0x0002c00601007387 */ /* 0x0003e80000100800 */
[----:B------:R2:W-:Y:S04]  /*1de10*/  LDGSTS.E [R181+-0x7f200], desc[UR10][R190.64], P0 ;  /* 0x80e00000beb57fae */ /* 0x0005e8000812184a */
[----:B-1----:R-:W5:Y:S04]  /*1de20*/  LDL.LU R6, [R1+0x430] ;  /* 0x0004300001067983 */ /* 0x002f680000300800 */
[----:B------:R-:W3:Y:S01]  /*1de30*/  LDL.LU R189, [R1+0x340] ;  /* 0x0003400001bd7983 */ /* 0x000ee20000300800 */
[----:B--2---:R-:W-:Y:S01]  /*1de40*/  MOV R190, R5 ;  /* 0x0000000500be7202 */ /* 0x004fe20000000f00 */
[----:B------:R-:W-:-:S02]  /*1de50*/  IMAD.MOV.U32 R191, RZ, RZ, R188 ;  /* 0x000000ffffbf7224 */ /* 0x000fc400078e00bc */
[----:B------:R1:W-:Y:S04]  /*1de60*/  STL [R1+0x2e4], R5 ;  /* 0x0002e40501007387 */ /* 0x0003e80000100800 */
[----:B------:R2:W-:Y:S04]  /*1de70*/  STL [R1+0x2e0], R188 ;  /* 0x0002e0bc01007387 */ /* 0x0005e80000100800 */
[----:B------:R2:W-:Y:S04]  /*1de80*/  LDGSTS.E [R181+-0x7ee00], desc[UR10][R190.64], P0 ;  /* 0x81200000beb57fae */ /* 0x0005e8000812184a */
[----:B------:R-:W-:Y:S04]  /*1de90*/  STL [R1+0x304], R222 ;  /* 0x000304de01007387 */ /* 0x000fe80000100800 */
[----:B-1----:R-:W3:Y:S01]  /*1dea0*/  LDL.LU R5, [R1+0x26c] ;  /* 0x00026c0001057983 */ /* 0x002ee20000300800 */
[----:B--2---:R-:W-:Y:S01]  /*1deb0*/  MOV R190, R222 ;  /* 0x000000de00be7202 */ /* 0x004fe20000000f00 */
[----:B------:R-:W-:-:S02]  /*1dec0*/  IMAD.MOV.U32 R191, RZ, RZ, R182 ;  /* 0x000000ffffbf7224 */ /* 0x000fc400078e00b6 */
[----:B------:R1:W-:Y:S04]  /*1ded0*/  STL [R1+0x300], R182 ;  /* 0x000300b601007387 */ /* 0x0003e80000100800 */
[----:B------:R-:W2:Y:S04]  /*1dee0*/  LDL.LU R188, [R1+0x28c] ;  /* 0x00028c0001bc7983 */ /* 0x000ea80000300800 */
[----:B------:R3:W-:Y:S04]  /*1def0*/  LDGSTS.E [R181+-0x7ea00], desc[UR10][R190.64], P0 ;  /* 0x81600000beb57fae */ /* 0x0007e8000812184a */
[----:B-1----:R-:W2:Y:S04]  /*1df00*/  LDL.LU R182, [R1+0x42c] ;  /* 0x00042c0001b67983 */ /* 0x002ea80000300800 */
[----:B------:R-:W2:Y:S04]  /*1df10*/  LDL.LU R222, [R1+0x288] ;  /* 0x0002880001de7983 */ /* 0x000ea80000300800 */
[----:B------:R-:W2:Y:S04]  /*1df20*/  LDL.LU R190, [R1+0x320] ;  /* 0x0003200001be7983 */ /* 0x000ea80000300800 */
[----:B------:R-:W2:Y:S01]  /*1df30*/  LDL.LU R191, [R1+0x324] ;  /* 0x0003240001bf7983 */ /* 0x000ea20000300800 */
[----:B----4-:R-:W-:-:S05]  /*1df40*/  IADD3 R3, P2, R3, R186, RZ ;  /* 0x000000ba03037210 */ /* 0x010fca0007f5e0ff */
[----:B---3--:R-:W-:Y:S01]  /*1df50*/  IMAD.X R189, R189, 0x1, R185, P2 ;  /* 0x00000001bdbd7824 */ /* 0x008fe200010e06b9 */
[----:B--2---:R-:W-:-:S04]  /*1df60*/  IADD3 R191, P1, R191, R186, RZ ;  /* 0x000000babfbf7210 */ /* 0x004fc80007f3e0ff */
[----:B------:R-:W-:Y:S01]  /*1df70*/  IADD3.X R190, R190, R185, RZ, P1, !PT ;  /* 0x000000b9bebe7210 */ /* 0x000fe20000ffe4ff */
[----:B------:R1:W-:Y:S04]  /*1df80*/  STL [R1+0x324], R191 ;  /* 0x000324bf01007387 */ /* 0x0003e80000100800 */
[----:B------:R2:W-:Y:S01]  /*1df90*/  STL [R1+0x320], R190 ;  /* 0x000320be01007387 */ /* 0x0005e20000100800 */
[----:B-1----:R-:W-:-:S04]  /*1dfa0*/  LOP3.LUT R191, R191, R190, RZ, 0x3c, !PT ;  /* 0x000000bebfbf7212 */ /* 0x002fc800078e3cff */
[----:B--2---:R-:W-:-:S04]  /*1dfb0*/  LOP3.LUT R190, R191, R190, RZ, 0x3c, !PT ;  /* 0x000000bebfbe7212 */ /* 0x004fc800078e3cff */
[----:B------:R-:W-:Y:S01]  /*1dfc0*/  LOP3.LUT R191, R191, R190, RZ, 0x3c, !PT ;  /* 0x000000bebfbf7212 */ /* 0x000fe200078e3cff */
[----:B------:R1:W-:Y:S04]  /*1dfd0*/  STL [R1+0x344], R3 ;  /* 0x0003440301007387 */ /* 0x0003e80000100800 */
[----:B------:R2:W-:Y:S04]  /*1dfe0*/  LDGSTS.E [R181+-0x7e600], desc[UR10][R190.64], P0 ;  /* 0x81a00000beb57fae */ /* 0x0005e8000812184a */
[----:B------:R3:W-:Y:S01]  /*1dff0*/  STL [R1+0x340], R189 ;  /* 0x000340bd01007387 */ /* 0x0007e20000100800 */
[----:B--2---:R-:W-:Y:S01]  /*1e000*/  MOV R190, R3 ;  /* 0x0000000300be7202 */ /* 0x004fe20000000f00 */
[----:B------:R-:W-:-:S02]  /*1e010*/  IMAD.MOV.U32 R191, RZ, RZ, R189 ;  /* 0x000000ffffbf7224 */ /* 0x000fc400078e00bd */
[----:B-1----:R-:W2:Y:S04]  /*1e020*/  LDL.LU R3, [R1+0x2ac] ;  /* 0x0002ac0001037983 */ /* 0x002ea80000300800 */
[----:B---3--:R-:W3:Y:S04]  /*1e030*/  LDL.LU R189, [R1+0x2c8] ;  /* 0x0002c80001bd7983 */ /* 0x008ee80000300800 */
[----:B------:R1:W-:Y:S04]  /*1e040*/  LDGSTS.E [R181+-0x7e200], desc[UR10][R190.64], P0 ;  /* 0x81e00000beb57fae */ /* 0x0003e8000812184a */
[----:B------:R-:W4:Y:S04]  /*1e050*/  LDL R190, [R1+0x40c] ;  /* 0x00040c0001be7983 */ /* 0x000f280000100800 */
[----:B------:R-:W2:Y:S01]  /*1e060*/  LDL.LU R191, [R1+0x268] ;  /* 0x0002680001bf7983 */ /* 0x000ea20000300800 */
[----:B------:R-:W-:-:S02]  /*1e070*/  IADD3 R5, P1, R5, R186, RZ ;  /* 0x000000ba05057210 */ /* 0x000fc40007f3e0ff */
[----:B------:R-:W-:Y:S01]  /*1e080*/  IADD3 R188, P2, R188, R186, RZ ;  /* 0x000000babcbc7210 */ /* 0x000fe20007f5e0ff */
[----:B------:R-:W3:Y:S04]  /*1e090*/  LDL.LU R181, [R1+0x2cc] ;  /* 0x0002cc0001b57983 */ /* 0x000ee80000300800 */
[----:B------:R-:W-:Y:S01]  /*1e0a0*/  IMAD.X R222, R222, 0x1, R185, P2 ;  /* 0x00000001dede7824 */ /* 0x000fe200010e06b9 */
[----:B------:R2:W-:Y:S01]  /*1e0b0*/  STL [R1+0x26c], R5 ;  /* 0x00026c0501007387 */ /* 0x0005e20000100800 */
[----:B----4-:R-:W-:Y:S02]  /*1e0c0*/  IADD3 R179, R190, 0x100000, R179 ;  /* 0x00100000beb37810 */ /* 0x010fe40007ffe0b3 */
[----:B-1----:R-:W-:Y:S02]  /*1e0d0*/  MOV R190, R5 ;  /* 0x0000000500be7202 */ /* 0x002fe40000000f00 */
[----:B--2---:R-:W-:-:S05]  /*1e0e0*/  IADD3.X R191, R191, R185, RZ, P1, !PT ;  /* 0x000000b9bfbf7210 */ /* 0x004fca0000ffe4ff */
[----:B------:R1:W-:Y:S04]  /*1e0f0*/  STL [R1+0x268], R191 ;  /* 0x000268bf01007387 */ /* 0x0003e80000100800 */
[----:B------:R2:W-:Y:S04]  /*1e100*/  LDGSTS.E [R179+-0x7fd00], desc[UR10][R190.64], P0 ;  /* 0x80300000beb37fae */ /* 0x0005e8000812184a */
[----:B------:R4:W-:Y:S04]  /*1e110*/  STL [R1+0x28c], R188 ;  /* 0x00028cbc01007387 */ /* 0x0009e80000100800 */
[----:B------:R-:W3:Y:S01]  /*1e120*/  LDL.LU R5, [R1+0x30c] ;  /* 0x00030c0001057983 */ /* 0x000ee20000300800 */
[----:B--2---:R-:W-:Y:S01]  /*1e130*/  IMAD.MOV.U32 R190, RZ, RZ, R188 ;  /* 0x000000ffffbe7224 */ /* 0x004fe200078e00bc */
[----:B-1----:R-:W-:-:S02]  /*1e140*/  MOV R191, R222 ;  /* 0x000000de00bf7202 */ /* 0x002fc40000000f00 */
[----:B------:R1:W-:Y:S04]  /*1e150*/  STL [R1+0x288], R222 ;  /* 0x000288de01007387 */ /* 0x0003e80000100800 */
[----:B----4-:R-:W2:Y:S04]  /*1e160*/  LDL.LU R188, [R1+0x308] ;  /* 0x0003080001bc7983 */ /* 0x010ea80000300800 */
[----:B------:R4:W-:Y:S04]  /*1e170*/  LDGSTS.E [R179+-0x7f900], desc[UR10][R190.64], P0 ;  /* 0x80700000beb37fae */ /* 0x0009e8000812184a */
[----:B-1----:R-:W2:Y:S04]  /*1e180*/  LDL.LU R222, [R1+0x34c] ;  /* 0x00034c0001de7983 */ /* 0x002ea80000300800 */
[----:B------:R-:W2:Y:S01]  /*1e190*/  LDL.LU R191, [R1+0x2a8] ;  /* 0x0002a80001bf7983 */ /* 0x000ea20000300800 */
[----:B------:R-:W-:-:S02]  /*1e1a0*/  IADD3 R3, P1, R3, R186, RZ ;  /* 0x000000ba03037210 */ /* 0x000fc40007f3e0ff */
[----:B---3--:R-:W-:-:S03]  /*1e1b0*/  IADD3 R181, P2, R181, R186, RZ ;  /* 0x000000bab5b57210 */ /* 0x008fc60007f5e0ff */
[----:B----4-:R-:W-:Y:S01]  /*1e1c0*/  IMAD.MOV.U32 R190, RZ, RZ, R3 ;  /* 0x000000ffffbe7224 */ /* 0x010fe200078e0003 */
[----:B------:R-:W-:Y:S01]  /*1e1d0*/  IADD3.X R189, R189, R185, RZ, P2, !PT ;  /* 0x000000b9bdbd7210 */ /* 0x000fe200017fe4ff */
[----:B------:R1:W-:Y:S01]  /*1e1e0*/  STL [R1+0x2ac], R3 ;  /* 0x0002ac0301007387 */ /* 0x0003e20000100800 */
[----:B--2---:R-:W-:-:S05]  /*1e1f0*/  IMAD.X R191, R191, 0x1, R185, P1 ;  /* 0x00000001bfbf7824 */ /* 0x004fca00008e06b9 */
[----:B------:R2:W-:Y:S04]  /*1e200*/  STL [R1+0x2a8], R191 ;  /* 0x0002a8bf01007387 */ /* 0x0005e80000100800 */
        /* <DEDUP_REMOVED lines=8> */
[----:B------:R-:W3:Y:S04]  /*1e290*/  LDL R181, [R1+0x358] ;  /* 0x0003580001b57983 */ /* 0x000ee80000100800 */
[----:B------:R-:W4:Y:S04]  /*1e2a0*/  LDL.LU R190, [R1+0x2e8] ;  /* 0x0002e80001be7983 */ /* 0x000f280000300800 */
[----:B------:R-:W2:Y:S01]  /*1e2b0*/  LDL.LU R191, [R1+0x2ec] ;  /* 0x0002ec0001bf7983 */ /* 0x000ea20000300800 */
[----:B------:R-:W-:-:S05]  /*1e2c0*/  IADD3 R5, P2, R5, R186, RZ ;  /* 0x000000ba05057210 */ /* 0x000fca0007f5e0ff */
[----:B------:R-:W-:Y:S01]  /*1e2d0*/  IMAD.X R188, R188, 0x1, R185, P2 ;  /* 0x00000001bcbc7824 */ /* 0x000fe200010e06b9 */
[----:B--2---:R-:W-:-:S04]  /*1e2e0*/  IADD3 R191, P1, R191, R186, RZ ;  /* 0x000000babfbf7210 */ /* 0x004fc80007f3e0ff */
[----:B----4-:R-:W-:Y:S01]  /*1e2f0*/  IADD3.X R190, R190, R185, RZ, P1, !PT ;  /* 0x000000b9bebe7210 */ /* 0x010fe20000ffe4ff */
[----:B------:R1:W-:Y:S04]  /*1e300*/  STL [R1+0x2ec], R191 ;  /* 0x0002ecbf01007387 */ /* 0x0003e80000100800 */
[----:B------:R2:W-:Y:S01]  /*1e310*/  STL [R1+0x2e8], R190 ;  /* 0x0002e8be01007387 */ /* 0x0005e20000100800 */
[----:B-1----:R-:W-:-:S04]  /*1e320*/  LOP3.LUT R191, R191, R190, RZ, 0x3c, !PT ;  /* 0x000000bebfbf7212 */ /* 0x002fc800078e3cff */
[----:B--2---:R-:W-:-:S04]  /*1e330*/  LOP3.LUT R190, R191, R190, RZ, 0x3c, !PT ;  /* 0x000000bebfbe7212 */ /* 0x004fc800078e3cff */
[----:B------:R-:W-:Y:S01]  /*1e340*/  LOP3.LUT R191, R191, R190, RZ, 0x3c, !PT ;  /* 0x000000bebfbf7212 */ /* 0x000fe200078e3cff */
[----:B------:R-:W-:Y:S04]  /*1e350*/  STL [R1+0x30c], R5 ;  /* 0x00030c0501007387 */ /* 0x000fe80000100800 */
[----:B------:R1:W-:Y:S04]  /*1e360*/  LDGSTS.E [R179+-0x7ed00], desc[UR10][R190.64], P0 ;  /* 0x81300000beb37fae */ /* 0x0003e8000812184a */
[----:B------:R2:W-:Y:S01]  /*1e370*/  STL [R1+0x308], R188 ;  /* 0x000308bc01007387 */ /* 0x0005e20000100800 */
[----:B-1----:R-:W-:Y:S01]  /*1e380*/  MOV R190, R5 ;  /* 0x0000000500be7202 */ /* 0x002fe20000000f00 */
[----:B------:R-:W-:-:S02]  /*1e390*/  IMAD.MOV.U32 R191, RZ, RZ, R188 ;  /* 0x000000ffffbf7224 */ /* 0x000fc400078e00bc */
[----:B--2---:R-:W5:Y:S04]  /*1e3a0*/  LDL.LU R188, [R1+0x424] ;  /* 0x0004240001bc7983 */ /* 0x004f680000300800 */
[----:B------:R-:W5:Y:S04]  /*1e3b0*/  LDL.LU R5, [R1+0x420] ;  /* 0x0004200001057983 */ /* 0x000f680000300800 */
[----:B------:R1:W-:Y:S04]  /*1e3c0*/  LDGSTS.E [R179+-0x7e900], desc[UR10][R190.64], P0 ;  /* 0x81700000beb37fae */ /* 0x0003e8000812184a */
[----:B------:R-:W2:Y:S04]  /*1e3d0*/  LDL.LU R190, [R1+0x328] ;  /* 0x0003280001be7983 */ /* 0x000ea80000300800 */
[----:B------:R-:W1:Y:S01]  /*1e3e0*/  LDL.LU R191, [R1+0x32c] ;  /* 0x00032c0001bf7983 */ /* 0x000e620000300800 */
[----:B------:R-:W-:-:S05]  /*1e3f0*/  IADD3 R222, P2, R222, R186, RZ ;  /* 0x000000badede7210 */ /* 0x000fca0007f5e0ff */
[----:B------:R-:W-:Y:S01]  /*1e400*/  IMAD.X R3, R3, 0x1, R185, P2 ;  /* 0x0000000103037824 */ /* 0x000fe200010e06b9 */
[----:B-1----:R-:W-:-:S04]  /*1e410*/  IADD3 R191, P1, R191, R186, RZ ;  /* 0x000000babfbf7210 */ /* 0x002fc80007f3e0ff */
[----:B--2---:R-:W-:Y:S01]  /*1e420*/  IADD3.X R190, R190, R185, RZ, P1, !PT ;  /* 0x000000b9bebe7210 */ /* 0x004fe20000ffe4ff */
[----:B------:R1:W-:Y:S04]  /*1e430*/  STL [R1+0x32c], R191 ;  /* 0x00032cbf01007387 */ /* 0x0003e80000100800 */
[----:B------:R2:W-:Y:S01]  /*1e440*/  STL [R1+0x328], R190 ;  /* 0x000328be01007387 */ /* 0x0005e20000100800 */
[----:B-1----:R-:W-:-:S04]  /*1e450*/  LOP3.LUT R191, R191, R190, RZ, 0x3c, !PT ;  /* 0x000000bebfbf7212 */ /* 0x002fc800078e3cff */
[----:B--2---:R-:W-:-:S04]  /*1e460*/  LOP3.LUT R190, R191, R190, RZ, 0x3c, !PT ;  /* 0x000000bebfbe7212 */ /* 0x004fc800078e3cff */
[----:B------:R-:W-:-:S05]  /*1e470*/  LOP3.LUT R191, R191, R190, RZ, 0x3c, !PT ;  /* 0x000000bebfbf7212 */ /* 0x000fca00078e3cff */
[----:B------:R1:W-:Y:S04]  /*1e480*/  LDGSTS.E [R179+-0x7e500], desc[UR10][R190.64], P0 ;  /* 0x81b00000beb37fae */ /* 0x0003e8000812184a */
[----:B------:R-:W-:Y:S01]  /*1e490*/  STL [R1+0x34c], R222 ;  /* 0x00034cde01007387 */ /* 0x000fe20000100800 */
[----:B-1----:R-:W-:Y:S01]  /*1e4a0*/  MOV R190, R222 ;  /* 0x000000de00be7202 */ /* 0x002fe20000000f00 */
[----:B------:R-:W-:Y:S02]  /*1e4b0*/  IMAD.MOV.U32 R191, RZ, RZ, R3 ;  /* 0x000000ffffbf7224 */ /* 0x000fe400078e0003 */
[----:B------:R1:W-:Y:S04]  /*1e4c0*/  STL [R1+0x348], R3 ;  /* 0x0003480301007387 */ /* 0x0003e80000100800 */
[----:B------:R2:W-:Y:S01]  /*1e4d0*/  LDGSTS.E [R179+-0x7e100], desc[UR10][R190.64], P0 ;  /* 0x81f00000beb37fae */ /* 0x0005e2000812184a */
[----:B------:R-:W-:-:S03]  /*1e4e0*/  IADD3 R182, R182, 0x1, RZ ;  /* 0x00000001b6b67810 */ /* 0x000fc60007ffe0ff */
[----:B------:R-:W0:Y:S04]  /*1e4f0*/  LDGDEPBAR ;  /* 0x00000000000079af */ /* 0x000e280000000000 */
[----:B-1----:R1:W5:Y:S01]  /*1e500*/  LDL.LU R3, [R1+0x41c] ;  /* 0x00041c0001037983 */ /* 0x0023620000300800 */
[----:B--2---:R-:W-:-:S03]  /*1e510*/  IMAD.MOV.U32 R179, RZ, RZ, R0 ;  /* 0x000000ffffb37224 */ /* 0x004fc600078e0000 */
[----:B------:R1:W5:Y:S01]  /*1e520*/  LDL.LU R0, [R1+0x418] ;  /* 0x0004180001007983 */ /* 0x0003620000300800 */
[----:B---3--:R-:W-:-:S13]  /*1e530*/  ISETP.NE.U32.AND P0, PT, R182, R181, PT ;  /* 0x000000b5b600720c */ /* 0x008fda0003f05070 */
[----:B-1----:R-:W-:Y:S05]  /*1e540*/  @P0 BRA `(.L_x_1) ;  /* 0xffffff9800600947 */ /* 0x002fea000383ffff */
.L_x_0:
[----:B------:R-:W1:Y:S01]  /*1e550*/  S2R R181, SR_TID.X ;  /* 0x0000000000b57919 */ /* 0x000e620000002100 */
[----:B------:R-:W-:Y:S02]  /*1e560*/  WARPGROUP.DEPBAR.LE gsb0, 0x0 ;  /* 0x00008000000079c5 */ /* 0x000fe40000010000 */
[----:B------:R-:W-:-:S04]  /*1e570*/  DEPBAR.LE SB0, 0x0 ;  /* 0x000080000000791a */ /* 0x000fc80000000000 */
[----:B-----5:R-:W-:Y:S01]  /*1e580*/  VIADD R4, R0, 0x1 ;  /* 0x0000000100047836 */ /* 0x020fe20000000000 */
[----:B------:R-:W2:Y:S01]  /*1e590*/  S2R R8, SR_TID.X ;  /* 0x0000000000087919 */ /* 0x000ea20000002100 */
[----:B------:R-:W-:Y:S01]  /*1e5a0*/  MOV R12, R120 ;  /* 0x00000078000c7202 */ /* 0x000fe20000000f00 */
[----:B------:R-:W-:Y:S01]  /*1e5b0*/  IMAD.MOV.U32 R13, RZ, RZ, R122 ;  /* 0x000000ffff0d7224 */ /* 0x000fe200078e007a */
[----:B------:R-:W-:Y:S01]  /*1e5c0*/  MOV R14, R88 ;  /* 0x00000058000e7202 */ /* 0x000fe20000000f00 */
[----:B------:R-:W-:Y:S01]  /*1e5d0*/  IMAD.MOV.U32 R15, RZ, RZ, R90 ;  /* 0x000000ffff0f7224 */ /* 0x000fe200078e005a */
[-C--:B------:R-:W-:Y:S01]  /*1e5e0*/  ISETP.GE.AND P3, PT, R4, R189.reuse, PT ;  /* 0x000000bd0400720c */ /* 0x080fe20003f66270 */
[C---:B------:R-:W-:Y:S01]  /*1e5f0*/  VIADD R4, R0.reuse, 0x2 ;  /* 0x0000000200047836 */ /* 0x040fe20000000000 */
[----:B------:R-:W-:Y:S01]  /*1e600*/  IADD3 R2, R0, 0x3f, RZ ;  /* 0x0000003f00027810 */ /* 0x000fe20007ffe0ff */
[----:B------:R-:W-:Y:S01]  /*1e610*/  IMAD.MOV.U32 R17, RZ, RZ, R58 ;  /* 0x000000ffff117224 */ /* 0x000fe200078e003a */
[----:B------:R-:W-:Y:S01]  /*1e620*/  MOV R16, R56 ;  /* 0x0000003800107202 */ /* 0x000fe20000000f00 */
[----:B------:R-:W-:Y:S01]  /*1e630*/  IMAD.MOV.U32 R19, RZ, RZ, R26 ;  /* 0x000000ffff137224 */ /* 0x000fe200078e001a */
[-C--:B------:R-:W-:Y:S01]  /*1e640*/  ISETP.GE.AND P1, PT, R4, R189.reuse, PT ;  /* 0x000000bd0400720c */ /* 0x080fe20003f26270 */
[----:B------:R-:W-:Y:S01]  /*1e650*/  IMAD.MOV.U32 R21, RZ, RZ, R123 ;  /* 0x000000ffff157224 */ /* 0x000fe200078e007b */
[-C--:B------:R-:W-:Y:S01]  /*1e660*/  ISETP.GE.AND P0, PT, R2, R189.reuse, PT ;  /* 0x000000bd0200720c */ /* 0x080fe20003f06270 */
[----:B------:R-:W-:Y:S01]  /*1e670*/  IMAD.MOV.U32 R23, RZ, RZ, R91 ;  /* 0x000000ffff177224 */ /* 0x000fe200078e005b */
[----:B------:R-:W-:Y:S01]  /*1e680*/  IADD3 R2, R0, 0x3, RZ ;  /* 0x0000000300027810 */ /* 0x000fe20007ffe0ff */
[----:B------:R-:W-:Y:S01]  /*1e690*/  IMAD.MOV.U32 R91, RZ, RZ, R94 ;  /* 0x000000ffff5b7224 */ /* 0x000fe200078e005e */
[----:B------:R-:W-:Y:S01]  /*1e6a0*/  MOV R18, R24 ;  /* 0x0000001800127202 */ /* 0x000fe20000000f00 */
[----:B------:R-:W-:Y:S01]  /*1e6b0*/  IMAD.MOV.U32 R123, RZ, RZ, R30 ;  /* 0x000000ffff7b7224 */ /* 0x000fe200078e001e */
[----:B------:R-:W-:Y:S01]  /*1e6c0*/  ISETP.GE.AND P4, PT, R2, R189, PT ;  /* 0x000000bd0200720c */ /* 0x000fe20003f86270 */
[----:B------:R-:W-:Y:S01]  /*1e6d0*/  IMAD.MOV.U32 R153, RZ, RZ, R67 ;  /* 0x000000ffff997224 */ /* 0x000fe200078e0043 */
[----:B------:R-:W-:Y:S01]  /*1e6e0*/  MOV R20, R121 ;  /* 0x0000007900147202 */ /* 0x000fe20000000f00 */
[----:B------:R-:W-:Y:S01]  /*1e6f0*/  IMAD.MOV.U32 R121, RZ, RZ, R62 ;  /* 0x000000ffff797224 */ /* 0x000fe200078e003e */
[----:B------:R-:W-:Y:S01]  /*1e700*/  MOV R22, R89 ;  /* 0x0000005900167202 */ /* 0x000fe20000000f00 */
[C---:B-1----:R-:W-:Y:S01]  /*1e710*/  IMAD.SHL.U32 R7, R181.reuse, 0x40, RZ ;  /* 0x00000040b5077824 */ /* 0x042fe200078e00ff */
[----:B------:R-:W-:Y:S01]  /*1e720*/  SHF.L.U32 R6, R181, 0x4, RZ ;  /* 0x00000004b5067819 */ /* 0x000fe200000006ff */
[----:B------:R-:W-:Y:S01]  /*1e730*/  IMAD.MOV.U32 R89, RZ, RZ, R126 ;  /* 0x000000ffff597224 */ /* 0x000fe200078e007e */
[----:B------:R-:W-:Y:S01]  /*1e740*/  MOV R56, R57 ;  /* 0x0000003900387202 */ /* 0x000fe20000000f00 */
[----:B------:R-:W-:Y:S01]  /*1e750*/  IMAD.MOV.U32 R57, RZ, RZ, R59 ;  /* 0x000000ffff397224 */ /* 0x000fe200078e003b */
[----:B------:R-:W-:Y:S01]  /*1e760*/  LOP3.LUT R9, R7, 0x400, RZ, 0xc0, !PT ;  /* 0x0000040007097812 */ /* 0x000fe200078ec0ff */
[----:B------:R-:W-:Y:S01]  /*1e770*/  IMAD.MOV.U32 R59, RZ, RZ, R27 ;  /* 0x000000ffff3b7224 */ /* 0x000fe200078e001b */
[----:B------:R-:W-:Y:S01]  /*1e780*/  LOP3.LUT R6, R6, 0xf0, RZ, 0xc0, !PT ;  /* 0x000000f006067812 */ /* 0x000fe200078ec0ff */
[----:B------:R-:W-:Y:S01]  /*1e790*/  IMAD.MOV.U32 R155, RZ, RZ, R35 ;  /* 0x000000ffff9b7224 */ /* 0x000fe200078e0023 */
[----:B------:R-:W-:Y:S01]  /*1e7a0*/  SHF.L.U32 R7, R181, 0x3, RZ ;  /* 0x00000003b5077819 */ /* 0x000fe200000006ff */
[----:B------:R-:W-:Y:S01]  /*1e7b0*/  ULDC.64 UR4, c[0x0][0x220] ;  /* 0x0000880000047ab9 */ /* 0x000fe20000000a00 */
[----:B------:R-:W-:-:S02]  /*1e7c0*/  IADD3 R6, R9, UR8, R6 ;  /* 0x0000000809067c10 */ /* 0x000fc4000fffe006 */
[----:B------:R-:W-:Y:S02]  /*1e7d0*/  LOP3.LUT R7, R7, 0x300, RZ, 0xc0, !PT ;  /* 0x0000030007077812 */ /* 0x000fe400078ec0ff */
[----:B--2---:R-:W-:Y:S02]  /*1e7e0*/  LOP3.LUT R8, R8, 0x7f, RZ, 0xc0, !PT ;  /* 0x0000007f08087812 */ /* 0x004fe400078ec0ff */
[----:B------:R-:W-:Y:S01]  /*1e7f0*/  MOV R58, R25 ;  /* 0x00000019003a7202 */ /* 0x000fe20000000f00 */
[----:B------:R-:W-:Y:S01]  /*1e800*/  IMAD.IADD R4, R7, 0x1, R6 ;  /* 0x0000000107047824 */ /* 0x000fe200078e0206 */
[----:B------:R-:W-:Y:S01]  /*1e810*/  BAR.SYNC.DEFER_BLOCKING 0x0 ;  /* 0x0000000000007b1d */ /* 0x000fe20000010000 */
[----:B------:R-:W-:Y:S02]  /*1e820*/  LEA R2, R8, UR8, 0x4 ;  /* 0x0000000808027c11 */ /* 0x000fe4000f8e20ff */
[----:B------:R-:W-:Y:S02]  /*1e830*/  MOV R88, R124 ;  /* 0x0000007c00587202 */ /* 0x000fe40000000f00 */
[----:B------:R-:W-:-:S03]  /*1e840*/  MOV R90, R92 ;  /* 0x0000005c005a7202 */ /* 0x000fc60000000f00 */
[----:B------:R-:W1:Y:S01]  /*1e850*/  LDC R6, c[0x0][0x244] ;  /* 0x00009100ff067b82 */ /* 0x000e620000000800 */
[----:B------:R-:W-:Y:S02]  /*1e860*/  MOV R120, R60 ;  /* 0x0000003c00787202 */ /* 0x000fe40000000f00 */
[----:B------:R-:W-:Y:S02]  /*1e870*/  MOV R122, R28 ;  /* 0x0000001c007a7202 */ /* 0x000fe40000000f00 */
[----:B------:R-:W-:Y:S02]  /*1e880*/  MOV R92, R61 ;  /* 0x0000003d005c7202 */ /* 0x000fe40000000f00 */
[----:B------:R-:W-:Y:S02]  /*1e890*/  MOV R94, R29 ;  /* 0x0000001d005e7202 */ /* 0x000fe40000000f00 */
[----:B------:R-:W-:Y:S02]  /*1e8a0*/  MOV R124, R64 ;  /* 0x00000040007c7202 */ /* 0x000fe40000000f00 */
[----:B------:R-:W-:-:S02]  /*1e8b0*/  MOV R126, R32 ;  /* 0x00000020007e7202 */ /* 0x000fc40000000f00 */
[----:B------:R-:W-:Y:S02]  /*1e8c0*/  MOV R152, R65 ;  /* 0x0000004100987202 */ /* 0x000fe40000000f00 */
[----:B------:R-:W-:Y:S02]  /*1e8d0*/  MOV R154, R33 ;  /* 0x00000021009a7202 */ /* 0x000fe40000000f00 */
[C---:B------:R-:W-:Y:S01]  /*1e8e0*/  ISETP.GE.AND P2, PT, R3.reuse, R188, PT ;  /* 0x000000bc0300720c */ /* 0x040fe20003f46270 */
[----:B------:R-:W-:Y:S01]  /*1e8f0*/  STSM.16.M88.4 [R4], R12 ;  /* 0x0000000c04007844 */ /* 0x000fe20000000200 */
[----:B------:R-:W-:Y:S01]  /*1e900*/  BAR.SYNC.DEFER_BLOCKING 0x0 ;  /* 0x0000000000007b1d */ /* 0x000fe20000010000 */
[CC--:B------:R-:W-:Y:S01]  /*1e910*/  ISETP.GE.AND P5, PT, R0.reuse, R189.reuse, PT ;  /* 0x000000bd0000720c */ /* 0x0c0fe20003fa6270 */
[----:B-1----:R-:W-:Y:S01]  /*1e920*/  IMAD R7, R3, R6, RZ ;  /* 0x0000000603077224 */ /* 0x002fe200078e02ff */
[----:B------:R-:W-:Y:S02]  /*1e930*/  ISETP.LT.AND P2, PT, R0, R189, !P2 ;  /* 0x000000bd0000720c */ /* 0x000fe40005741270 */
[----:B------:R-:W-:Y:S01]  /*1e940*/  ISETP.LT.AND P5, PT, R5, R188, !P5 ;  /* 0x000000bc0500720c */ /* 0x000fe20006fa1270 */
[----:B------:R-:W1:Y:S02]  /*1e950*/  LDS.128 R8, [R2] ;  /* 0x0000000002087984 */ /* 0x000e640000000c00 */
[----:B------:R-:W-:Y:S06]  /*1e960*/  BAR.SYNC.DEFER_BLOCKING 0x0 ;  /* 0x0000000000007b1d */ /* 0x000fec0000010000 */
[----:B------:R-:W-:Y:S02]  /*1e970*/  STSM.16.M88.4 [R4], R16 ;  /* 0x0000001004007844 */ /* 0x000fe40000000200 */
[----:B------:R-:W-:Y:S06]  /*1e980*/  BAR.SYNC.DEFER_BLOCKING 0x0 ;  /* 0x0000000000007b1d */ /* 0x000fec0000010000 */
[----:B------:R-:W2:Y:S02]  /*1e990*/  LDS.128 R12, [R2] ;  /* 0x00000000020c7984 */ /* 0x000ea40000000c00 */
[----:B------:R-:W-:Y:S06]  /*1e9a0*/  BAR.SYNC.DEFER_BLOCKING 0x0 ;  /* 0x0000000000007b1d */ /* 0x000fec0000010000 */
[----:B------:R-:W-:Y:S02]  /*1e9b0*/  STSM.16.M88.4 [R4], R20 ;  /* 0x0000001404007844 */ /* 0x000fe40000000200 */
[----:B------:R-:W-:Y:S06]  /*1e9c0*/  BAR.SYNC.DEFER_BLOCKING 0x0 ;  /* 0x0000000000007b1d */ /* 0x000fec0000010000 */
[----:B------:R-:W3:Y:S02]  /*1e9d0*/  LDS.128 R24, [R2] ;  /* 0x0000000002187984 */ /* 0x000ee40000000c00 */
[----:B------:R-:W-:Y:S06]  /*1e9e0*/  BAR.SYNC.DEFER_BLOCKING 0x0 ;  /* 0x0000000000007b1d */ /* 0x000fec0000010000 */
[----:B------:R4:W-:Y:S02]  /*1e9f0*/  STSM.16.M88.4 [R4], R56 ;  /* 0x0000003804007844 */ /* 0x0009e40000000200 */
[----:B------:R-:W-:Y:S01]  /*1ea00*/  BAR.SYNC.DEFER_BLOCKING 0x0 ;  /* 0x0000000000007b1d */ /* 0x000fe20000010000 */
[----:B----4-:R-:W-:Y:S01]  /*1ea10*/  MOV R56, R125 ;  /* 0x0000007d00387202 */ /* 0x010fe20000000f00 */
[----:B------:R-:W-:Y:S01]  /*1ea20*/  IMAD.MOV.U32 R57, RZ, RZ, R127 ;  /* 0x000000ffff397224 */ /* 0x000fe200078e007f */
[----:B------:R-:W-:Y:S01]  /*1ea30*/  MOV R58, R93 ;  /* 0x0000005d003a7202 */ /* 0x000fe20000000f00 */
[----:B------:R-:W-:-:S02]  /*1ea40*/  IMAD.MOV.U32 R59, RZ, RZ, R95 ;  /* 0x000000ffff3b7224 */ /* 0x000fc400078e005f */
[----:B------:R-:W-:Y:S02]  /*1ea50*/  IMAD.MOV.U32 R93, RZ, RZ, R63 ;  /* 0x000000ffff5d7224 */ /* 0x000fe400078e003f */
[----:B------:R-:W-:Y:S02]  /*1ea60*/  IMAD.MOV.U32 R95, RZ, RZ, R31 ;  /* 0x000000ffff5f7224 */ /* 0x000fe400078e001f */
[----:B------:R-:W-:Y:S02]  /*1ea70*/  IMAD.MOV.U32 R125, RZ, RZ, R66 ;  /* 0x000000ffff7d7224 */ /* 0x000fe400078e0042 */
[----:B------:R-:W-:Y:S01]  /*1ea80*/  IMAD.MOV.U32 R127, RZ, RZ, R34 ;  /* 0x000000ffff7f7224 */ /* 0x000fe200078e0022 */
[----:B------:R-:W4:Y:S01]  /*1ea90*/  LDS.128 R20, [R2] ;  /* 0x0000000002147984 */ /* 0x000f220000000c00 */
[----:B------:R-:W-:Y:S06]  /*1eaa0*/  BAR.SYNC.DEFER_BLOCKING 0x0 ;  /* 0x0000000000007b1d */ /* 0x000fec0000010000 */
[----:B------:R-:W-:Y:S02]  /*1eab0*/  STSM.16.M88.4 [R4], R88 ;  /* 0x0000005804007844 */ /* 0x000fe40000000200 */
[----:B------:R-:W-:Y:S06]  /*1eac0*/  BAR.SYNC.DEFER_BLOCKING 0x0 ;  /* 0x0000000000007b1d */ /* 0x000fec0000010000 */
[----:B------:R-:W4:Y:S02]  /*1ead0*/  LDS.128 R16, [R2] ;  /* 0x0000000002107984 */ /* 0x000f240000000c00 */
[----:B------:R-:W-:Y:S06]  /*1eae0*/  BAR.SYNC.DEFER_BLOCKING 0x0 ;  /* 0x0000000000007b1d */ /* 0x000fec0000010000 */
[----:B------:R1:W-:Y:S02]  /*1eaf0*/  STSM.16.M88.4 [R4], R120 ;  /* 0x0000007804007844 */ /* 0x0003e40000000200 */
[----:B------:R-:W-:Y:S01]  /*1eb00*/  BAR.SYNC.DEFER_BLOCKING 0x0 ;  /* 0x0000000000007b1d */ /* 0x000fe20000010000 */
[----:B-1----:R-:W-:Y:S01]  /*1eb10*/  MOV R120, R128 ;  /* 0x0000008000787202 */ /* 0x002fe20000000f00 */
[----:B------:R-:W-:Y:S01]  /*1eb20*/  IMAD.MOV.U32 R121, RZ, RZ, R130 ;  /* 0x000000ffff797224 */ /* 0x000fe200078e0082 */
[----:B------:R-:W-:Y:S01]  /*1eb30*/  MOV R122, R96 ;  /* 0x00000060007a7202 */ /* 0x000fe20000000f00 */
[----:B------:R-:W-:Y:S01]  /*1eb40*/  IMAD.MOV.U32 R123, RZ, RZ, R98 ;  /* 0x000000ffff7b7224 */ /* 0x000fe200078e0062 */
[----:B------:R-:W-:Y:S01]  /*1eb50*/  MOV R128, R129 ;  /* 0x0000008100807202 */ /* 0x000fe20000000f00 */
[----:B------:R-:W-:Y:S01]  /*1eb60*/  IMAD.MOV.U32 R129, RZ, RZ, R131 ;  /* 0x000000ffff817224 */ /* 0x000fe200078e0083 */
[----:B------:R-:W-:Y:S01]  /*1eb70*/  MOV R130, R97 ;  /* 0x0000006100827202 */ /* 0x000fe20000000f00 */
[----:B------:R-:W-:Y:S01]  /*1eb80*/  IMAD.MOV.U32 R131, RZ, RZ, R99 ;  /* 0x000000ffff837224 */ /* 0x000fe200078e0063 */
[----:B------:R-:W1:Y:S01]  /*1eb90*/  LDS.128 R88, [R2] ;  /* 0x0000000002587984 */ /* 0x000e620000000c00 */
[----:B------:R-:W-:Y:S06]  /*1eba0*/  BAR.SYNC.DEFER_BLOCKING 0x0 ;  /* 0x0000000000007b1d */ /* 0x000fec0000010000 */
[----:B------:R-:W-:Y:S02]  /*1ebb0*/  STSM.16.M88.4 [R4], R56 ;  /* 0x0000003804007844 */ /* 0x000fe40000000200 */
[----:B------:R-:W-:Y:S06]  /*1ebc0*/  BAR.SYNC.DEFER_BLOCKING 0x0 ;  /* 0x0000000000007b1d */ /* 0x000fec0000010000 */
[----:B------:R-:W1:Y:S02]  /*1ebd0*/  LDS.128 R60, [R2] ;  /* 0x00000000023c7984 */ /* 0x000e640000000c00 */
[----:B------:R-:W-:Y:S06]  /*1ebe0*/  BAR.SYNC.DEFER_BLOCKING 0x0 ;  /* 0x0000000000007b1d */ /* 0x000fec0000010000 */
[----:B------:R-:W-:Y:S02]  /*1ebf0*/  STSM.16.M88.4 [R4], R92 ;  /* 0x0000005c04007844 */ /* 0x000fe40000000200 */
[----:B------:R-:W-:Y:S06]  /*1ec00*/  BAR.SYNC.DEFER_BLOCKING 0x0 ;  /* 0x0000000000007b1d */ /* 0x000fec0000010000 */
[----:B------:R-:W1:Y:S02]  /*1ec10*/  LDS.128 R56, [R2] ;  /* 0x0000000002387984 */ /* 0x000e640000000c00 */
[----:B------:R-:W-:Y:S06]  /*1ec20*/  BAR.SYNC.DEFER_BLOCKING 0x0 ;  /* 0x0000000000007b1d */ /* 0x000fec0000010000 */
[----:B------:R2:W-:Y:S02]  /*1ec30*/  STSM.16.M88.4 [R4], R120 ;  /* 0x0000007804007844 */ /* 0x0005e40000000200 */
[----:B------:R-:W-:Y:S01]  /*1ec40*/  BAR.SYNC.DEFER_BLOCKING 0x0 ;  /* 0x0000000000007b1d */ /* 0x000fe20000010000 */
[----:B--2---:R-:W-:Y:S01]  /*1ec50*/  MOV R120, R132 ;  /* 0x0000008400787202 */ /* 0x004fe20000000f00 */
[----:B------:R-:W-:Y:S01]  /*1ec60*/  IMAD.MOV.U32 R121, RZ, RZ, R134 ;  /* 0x000000ffff797224 */ /* 0x000fe200078e0086 */
[----:B------:R-:W-:Y:S01]  /*1ec70*/  MOV R122, R100 ;  /* 0x00000064007a7202 */ /* 0x000fe20000000f00 */
[----:B------:R-:W-:Y:S01]  /*1ec80*/  IMAD.MOV.U32 R123, RZ, RZ, R102 ;  /* 0x000000ffff7b7224 */ /* 0x000fe200078e0066 */
[----:B------:R-:W-:-:S02]  /*1ec90*/  MOV R132, R69 ;  /* 0x0000004500847202 */ /* 0x000fc40000000f00 */
[----:B------:R-:W-:Y:S01]  /*1eca0*/  MOV R134, R37 ;  /* 0x0000002500867202 */ /* 0x000fe20000000f00 */
[----:B------:R-:W2:Y:S01]  /*1ecb0*/  LDS.128 R28, [R2] ;  /* 0x00000000021c7984 */ /* 0x000ea20000000c00 */
[----:B------:R-:W-:Y:S06]  /*1ecc0*/  BAR.SYNC.DEFER_BLOCKING 0x0 ;  /* 0x0000000000007b1d */ /* 0x000fec0000010000 */
[----:B------:R3:W-:Y:S02]  /*1ecd0*/  STSM.16.M88.4 [R4], R124 ;  /* 0x0000007c04007844 */ /* 0x0007e40000000200 */
[----:B------:R-:W-:Y:S01]  /*1ece0*/  BAR.SYNC.DEFER_BLOCKING 0x0 ;  /* 0x0000000000007b1d */ /* 0x000fe20000010000 */
[----:B---3--:R-:W-:Y:S01]  /*1ecf0*/  MOV R124, R68 ;  /* 0x00000044007c7202 */ /* 0x008fe20000000f00 */
[----:B------:R-:W-:Y:S01]  /*1ed00*/  IMAD.MOV.U32 R125, RZ, RZ, R70 ;  /* 0x000000ffff7d7224 */ /* 0x000fe200078e0046 */
[----:B------:R-:W-:Y:S01]  /*1ed10*/  MOV R126, R36 ;  /* 0x00000024007e7202 */ /* 0x000fe20000000f00 */
[----:B------:R-:W-:-:S02]  /*1ed20*/  IMAD.MOV.U32 R127, RZ, RZ, R38 ;  /* 0x000000ffff7f7224 */ /* 0x000fc400078e0026 */
        /* <DEDUP_REMOVED lines=9> */
[----:B------:R-:W-:Y:S01]  /*1edc0*/  IMAD.MOV.U32 R135, RZ, RZ, R39 ;  /* 0x000000ffff877224 */ /* 0x000fe200078e0027 */
[----:B------:R-:W4:Y:S01]  /*1edd0*/  LDS.128 R92, [R2] ;  /* 0x00000000025c7984 */ /* 0x000f220000000c00 */
[----:B------:R-:W-:Y:S06]  /*1ede0*/  BAR.SYNC.DEFER_BLOCKING 0x0 ;  /* 0x0000000000007b1d */ /* 0x000fec0000010000 */
[----:B------:R1:W-:Y:S02]  /*1edf0*/  STSM.16.M88.4 [R4], R152 ;  /* 0x0000009804007844 */ /* 0x0003e40000000200 */
[----:B------:R-:W-:Y:S01]  /*1ee00*/  BAR.SYNC.DEFER_BLOCKING 0x0 ;  /* 0x0000000000007b1d */ /* 0x000fe20000010000 */
[----:B-1----:R-:W-:Y:S01]  /*1ee10*/  MOV R152, R72 ;  /* 0x0000004800987202 */ /* 0x002fe20000000f00 */
[----:B------:R-:W-:Y:S01]  /*1ee20*/  IMAD.MOV.U32 R153, RZ, RZ, R74 ;  /* 0x000000ffff997224 */ /* 0x000fe200078e004a */
[----:B------:R-:W-:Y:S01]  /*1ee30*/  MOV R154, R40 ;  /* 0x00000028009a7202 */ /* 0x000fe20000000f00 */
[----:B------:R-:W-:-:S02]  /*1ee40*/  IMAD.MOV.U32 R155, RZ, RZ, R42 ;  /* 0x000000ffff9b7224 */ /* 0x000fc400078e002a */
        /* <DEDUP_REMOVED lines=13> */
[----:B------:R-:W-:Y:S02]  /*1ef20*/  MOV R138, R108 ;  /* 0x0000006c008a7202 */ /* 0x000fe40000000f00 */
        /* <DEDUP_REMOVED lines=9> */
[----:B------:R-:W-:Y:S01]  /*1efc0*/  IMAD.MOV.U32 R137, RZ, RZ, R142 ;  /* 0x000000ffff897224 */ /* 0x000fe200078e008e */
[----:B------:R-:W-:Y:S01]  /*1efd0*/  MOV R142, R45 ;  /* 0x0000002d008e7202 */ /* 0x000fe20000000f00 */
[----:B------:R-:W-:Y:S01]  /*1efe0*/  IMAD.MOV.U32 R139, RZ, RZ, R110 ;  /* 0x000000ffff8b7224 */ /* 0x000fe200078e006e */
[----:B------:R-:W3:Y:S01]  /*1eff0*/  LDS.128 R100, [R2] ;  /* 0x0000000002647984 */ /* 0x000ee20000000c00 */
[----:B------:R-:W-:Y:S06]  /*1f000*/  BAR.SYNC.DEFER_BLOCKING 0x0 ;  /* 0x0000000000007b1d */ /* 0x000fec0000010000 */
[----:B------:R4:W-:Y:S02]  /*1f010*/  STSM.16.M88.4 [R4], R132 ;  /* 0x0000008404007844 */ /* 0x0009e40000000200 */
[----:B------:R-:W-:Y:S01]  /*1f020*/  BAR.SYNC.DEFER_BLOCKING 0x0 ;  /* 0x0000000000007b1d */ /* 0x000fe20000010000 */
[----:B----4-:R-:W-:Y:S01]  /*1f030*/  MOV R132, R73 ;  /* 0x0000004900847202 */ /* 0x010fe20000000f00 */
[----:B------:R-:W-:Y:S01]  /*1f040*/  IMAD.MOV.U32 R133, RZ, RZ, R75 ;  /* 0x000000ffff857224 */ /* 0x000fe200078e004b */
[----:B------:R-:W-:Y:S01]  /*1f050*/  MOV R134, R41 ;  /* 0x0000002900867202 */ /* 0x000fe20000000f00 */
[----:B------:R-:W-:-:S02]  /*1f060*/  IMAD.MOV.U32 R135, RZ, RZ, R43 ;  /* 0x000000ffff877224 */ /* 0x000fc400078e002b */
[----:B------:R-:W4:Y:S02]  /*1f070*/  LDS.128 R68, [R2] ;  /* 0x0000000002447984 */ /* 0x000f240000000c00 */
        /* <DEDUP_REMOVED lines=22> */
[----:B------:R-:W-:-:S02]  /*1f1e0*/  IMAD.MOV.U32 R135, RZ, RZ, R111 ;  /* 0x000000ffff877224 */ /* 0x000fc400078e006f */
[----:B------:R-:W-:Y:S02]  /*1f1f0*/  IMAD.MOV.U32 R141, RZ, RZ, R79 ;  /* 0x000000ffff8d7224 */ /* 0x000fe400078e004f */
[----:B------:R-:W-:Y:S01]  /*1f200*/  IMAD.MOV.U32 R143, RZ, RZ, R47 ;  /* 0x000000ffff8f7224 */ /* 0x000fe200078e002f */
[----:B------:R-:W2:Y:S01]  /*1f210*/  LDS.128 R72, [R2] ;  /* 0x0000000002487984 */ /* 0x000ea20000000c00 */
[----:B------:R-:W-:Y:S06]  /*1f220*/  BAR.SYNC.DEFER_BLOCKING 0x0 ;  /* 0x0000000000007b1d */ /* 0x000fec0000010000 */
[----:B------:R3:W-:Y:S02]  /*1f230*/  STSM.16.M88.4 [R4], R136 ;  /* 0x0000008804007844 */ /* 0x0007e40000000200 */
[----:B------:R-:W-:Y:S01]  /*1f240*/  BAR.SYNC.DEFER_BLOCKING 0x0 ;  /* 0x0000000000007b1d */ /* 0x000fe20000010000 */
[----:B---3--:R-:W-:Y:S01]  /*1f250*/  MOV R136, R144 ;  /* 0x0000009000887202 */ /* 0x008fe20000000f00 */
[----:B------:R-:W-:Y:S01]  /*1f260*/  IMAD.MOV.U32 R137, RZ, RZ, R146 ;  /* 0x000000ffff897224 */ /* 0x000fe200078e0092 */
[----:B------:R-:W-:Y:S01]  /*1f270*/  MOV R138, R112 ;  /* 0x00000070008a7202 */ /* 0x000fe20000000f00 */
[----:B------:R-:W-:Y:S01]  /*1f280*/  IMAD.MOV.U32 R139, RZ, RZ, R114 ;  /* 0x000000ffff8b7224 */ /* 0x000fe200078e0072 */
[----:B------:R-:W-:Y:S01]  /*1f290*/  MOV R144, R148 ;  /* 0x0000009400907202 */ /* 0x000fe20000000f00 */
[----:B------:R-:W-:Y:S01]  /*1f2a0*/  IMAD.MOV.U32 R148, RZ, RZ, R85 ;  /* 0x000000ffff947224 */ /* 0x000fe200078e0055 */
[----:B------:R-:W-:Y:S01]  /*1f2b0*/  MOV R146, R116 ;  /* 0x0000007400927202 */ /* 0x000fe20000000f00 */
        /* <DEDUP_REMOVED lines=20> */
[----:B------:R-:W-:Y:S02]  /*1f400*/  IMAD.MOV.U32 R145, RZ, RZ, R150 ;  /* 0x000000ffff917224 */ /* 0x000fe400078e0096 */
[----:B------:R-:W-:Y:S02]  /*1f410*/  IMAD.MOV.U32 R147, RZ, RZ, R118 ;  /* 0x000000ffff937224 */ /* 0x000fe400078e0076 */
[----:B------:R-:W-:Y:S01]  /*1f420*/  IMAD.MOV.U32 R150, RZ, RZ, R53 ;  /* 0x000000ffff967224 */ /* 0x000fe200078e0035 */
[----:B------:R-:W1:Y:S01]  /*1f430*/  LDS.128 R76, [R2] ;  /* 0x00000000024c7984 */ /* 0x000e620000000c00 */
[----:B------:R-:W-:Y:S06]  /*1f440*/  BAR.SYNC.DEFER_BLOCKING 0x0 ;  /* 0x0000000000007b1d */ /* 0x000fec0000010000 */
[----:B------:R2:W-:Y:S02]  /*1f450*/  STSM.16.M88.4 [R4], R136 ;  /* 0x0000008804007844 */ /* 0x0005e40000000200 */
[----:B------:R-:W-:Y:S01]  /*1f460*/  BAR.SYNC.DEFER_BLOCKING 0x0 ;  /* 0x0000000000007b1d */ /* 0x000fe20000010000 */
[----:B--2---:R-:W-:Y:S01]  /*1f470*/  MOV R136, R81 ;  /* 0x0000005100887202 */ /* 0x004fe20000000f00 */
[----:B------:R-:W-:Y:S01]  /*1f480*/  IMAD.MOV.U32 R137, RZ, RZ, R83 ;  /* 0x000000ffff897224 */ /* 0x000fe200078e0053 */
[----:B------:R-:W-:Y:S01]  /*1f490*/  MOV R138, R49 ;  /* 0x00000031008a7202 */ /* 0x000fe20000000f00 */
[----:B------:R-:W-:-:S02]  /*1f4a0*/  IMAD.MOV.U32 R139, RZ, RZ, R51 ;  /* 0x000000ffff8b7224 */ /* 0x000fc400078e0033 */
[----:B------:R-:W2:Y:S02]  /*1f4b0*/  LDS.128 R44, [R2] ;  /* 0x00000000022c7984 */ /* 0x000ea40000000c00 */
[----:B------:R-:W-:Y:S06]  /*1f4c0*/  BAR.SYNC.DEFER_BLOCKING 0x0 ;  /* 0x0000000000007b1d */ /* 0x000fec0000010000 */
[----:B------:R-:W-:Y:S02]  /*1f4d0*/  STSM.16.M88.4 [R4], R152 ;  /* 0x0000009804007844 */ /* 0x000fe40000000200 */
[----:B------:R-:W-:Y:S06]  /*1f4e0*/  BAR.SYNC.DEFER_BLOCKING 0x0 ;  /* 0x0000000000007b1d */ /* 0x000fec0000010000 */
[----:B------:R-:W2:Y:S02]  /*1f4f0*/  LDS.128 R112, [R2] ;  /* 0x0000000002707984 */ /* 0x000ea40000000c00 */
[----:B------:R-:W-:Y:S06]  /*1f500*/  BAR.SYNC.DEFER_BLOCKING 0x0 ;  /* 0x0000000000007b1d */ /* 0x000fec0000010000 */
[----:B------:R3:W-:Y:S02]  /*1f510*/  STSM.16.M88.4 [R4], R140 ;  /* 0x0000008c04007844 */ /* 0x0007e40000000200 */
[----:B------:R-:W-:Y:S01]  /*1f520*/  BAR.SYNC.DEFER_BLOCKING 0x0 ;  /* 0x0000000000007b1d */ /* 0x000fe20000010000 */
[----:B---3--:R-:W-:Y:S01]  /*1f530*/  MOV R140, R84 ;  /* 0x00000054008c7202 */ /* 0x008fe20000000f00 */
[----:B------:R-:W-:Y:S01]  /*1f540*/  IMAD.MOV.U32 R141, RZ, RZ, R86 ;  /* 0x000000ffff8d7224 */ /* 0x000fe200078e0056 */
[----:B------:R-:W-:Y:S01]  /*1f550*/  MOV R142, R52 ;  /* 0x00000034008e7202 */ /* 0x000fe20000000f00 */
[----:B------:R-:W-:Y:S01]  /*1f560*/  IMAD.MOV.U32 R143, RZ, RZ, R54 ;  /* 0x000000ffff8f7224 */ /* 0x000fe200078e0036 */
[----:B------:R-:W-:-:S02]  /*1f570*/  LEA R52, R6, R7, 0x7 ;  /* 0x0000000706347211 */ /* 0x000fc400078e38ff */
[----:B------:R-:W-:-:S04]  /*1f580*/  LEA R6, P6, R7, UR4, 0x2 ;  /* 0x0000000407067c11 */ /* 0x000fc8000f8c10ff */
[----:B------:R-:W-:Y:S01]  /*1f590*/  LEA.HI.X.SX32 R7, R7, UR5, 0x2, P6 ;  /* 0x0000000507077c11 */ /* 0x000fe2000b0f16ff */
[----:B------:R-:W3:Y:S01]  /*1f5a0*/  LDS.128 R132, [R2] ;  /* 0x0000000002847984 */ /* 0x000ee20000000c00 */
[----:B------:R-:W-:Y:S06]  /*1f5b0*/  BAR.SYNC.DEFER_BLOCKING 0x0 ;  /* 0x0000000000007b1d */ /* 0x000fec0000010000 */
[----:B------:R4:W-:Y:S02]  /*1f5c0*/  STSM.16.M88.4 [R4], R136 ;  /* 0x0000008804007844 */ /* 0x0009e40000000200 */
[----:B------:R-:W-:Y:S01]  /*1f5d0*/  BAR.SYNC.DEFER_BLOCKING 0x0 ;  /* 0x0000000000007b1d */ /* 0x000fe20000010000 */
[----:B----4-:R-:W-:-:S05]  /*1f5e0*/  LEA R136, P6, R52, UR4, 0x2 ;  /* 0x0000000434887c11 */ /* 0x010fca000f8c10ff */
[----:B------:R-:W-:Y:S02]  /*1f5f0*/  ULDC UR4, c[0x0][0x248] ;  /* 0x0000920000047ab9 */ /* 0x000fe40000000800 */
[----:B------:R-:W-:Y:S01]  /*1f600*/  IMAD R139, R0, UR4, RZ ;  /* 0x00000004008b7c24 */ /* 0x000fe2000f8e02ff */
[----:B------:R-:W-:Y:S02]  /*1f610*/  LEA.HI.X.SX32 R137, R52, UR5, 0x2, P6 ;  /* 0x0000000534897c11 */ /* 0x000fe4000b0f16ff */
[-C--:B------:R-:W-:Y:S01]  /*1f620*/  ISETP.LT.AND P6, PT, R3, R188.reuse, !P3 ;  /* 0x000000bc0300720c */ /* 0x080fe20005fc1270 */
[----:B------:R-:W-:Y:S01]  /*1f630*/  IMAD.WIDE R84, R139, 0x4, R6 ;  /* 0x000000048b547825 */ /* 0x000fe200078e0206 */
[----:B------:R-:W-:Y:S01]  /*1f640*/  ISETP.LT.AND P3, PT, R5, R188, !P3 ;  /* 0x000000bc0500720c */ /* 0x000fe20005f61270 */
[----:B------:R-:W4:Y:S01]  /*1f650*/  LDS.128 R80, [R2] ;  /* 0x0000000002507984 */ /* 0x000f220000000c00 */
[----:B------:R-:W-:Y:S06]  /*1f660*/  BAR.SYNC.DEFER_BLOCKING 0x0 ;  /* 0x0000000000007b1d */ /* 0x000fec0000010000 */
[----:B------:R1:W-:Y:S02]  /*1f670*/  STSM.16.M88.4 [R4], R144 ;  /* 0x0000009004007844 */ /* 0x0003e40000000200 */
[----:B------:R-:W-:Y:S01]  /*1f680*/  BAR.SYNC.DEFER_BLOCKING 0x0 ;  /* 0x0000000000007b1d */ /* 0x000fe20000010000 */
[----:B-1----:R-:W-:Y:S01]  /*1f690*/  IMAD.MOV.U32 R146, RZ, RZ, R117 ;  /* 0x000000ffff927224 */ /* 0x002fe200078e0075 */
[----:B------:R-:W-:Y:S01]  /*1f6a0*/  MOV R147, R119 ;  /* 0x0000007700937202 */ /* 0x000fe20000000f00 */
[----:B------:R-:W-:Y:S01]  /*1f6b0*/  IMAD.MOV.U32 R144, RZ, RZ, R149 ;  /* 0x000000ffff907224 */ /* 0x000fe200078e0095 */
[----:B------:R-:W-:-:S02]  /*1f6c0*/  MOV R145, R151 ;  /* 0x0000009700917202 */ /* 0x000fc40000000f00 */
[----:B------:R-:W-:Y:S02]  /*1f6d0*/  MOV R151, R55 ;  /* 0x0000003700977202 */ /* 0x000fe40000000f00 */
[----:B------:R-:W-:Y:S01]  /*1f6e0*/  MOV R149, R87 ;  /* 0x0000005700957202 */ /* 0x000fe20000000f00 */
[C---:B------:R-:W-:Y:S01]  /*1f6f0*/  IMAD.WIDE R86, R139.reuse, 0x4, R136 ;  /* 0x000000048b567825 */ /* 0x040fe200078e0288 */
[----:B------:R-:W1:Y:S01]  /*1f700*/  LDS.128 R48, [R2] ;  /* 0x0000000002307984 */ /* 0x000e620000000c00 */
[----:B------:R-:W-:Y:S06]  /*1f710*/  BAR.SYNC.DEFER_BLOCKING 0x0 ;  /* 0x0000000000007b1d */ /* 0x000fec0000010000 */
[----:B------:R2:W-:Y:S02]  /*1f720*/  STSM.16.M88.4 [R4], R140 ;  /* 0x0000008c04007844 */ /* 0x0005e40000000200 */
[----:B------:R-:W-:Y:S01]  /*1f730*/  BAR.SYNC.DEFER_BLOCKING 0x0 ;  /* 0x0000000000007b1d */ /* 0x000fe20000010000 */
[----:B--2---:R-:W-:Y:S01]  /*1f740*/  VIADD R143, R139, UR4 ;  /* 0x000000048b8f7c36 */ /* 0x004fe20008000000 */
[----:B------:R-:W-:-:S03]  /*1f750*/  IADD3 R142, R0, 0x4, RZ ;  /* 0x00000004008e7810 */ /* 0x000fc60007ffe0ff */
[----:B------:R-:W-:-:S04]  /*1f760*/  IMAD.WIDE R138, R143, 0x4, R6 ;  /* 0x000000048f8a7825 */ /* 0x000fc800078e0206 */
[C---:B------:R-:W-:Y:S01]  /*1f770*/  IMAD.WIDE R140, R143.reuse, 0x4, R136 ;  /* 0x000000048f8c7825 */ /* 0x040fe200078e0288 */
[----:B------:R-:W2:Y:S03]  /*1f780*/  LDS.128 R116, [R2] ;  /* 0x0000000002747984 */ /* 0x000ea60000000c00 */
[----:B------:R-:W-:Y:S01]  /*1f790*/  VIADD R143, R143, UR4 ;  /* 0x000000048f8f7c36 */ /* 0x000fe20008000000 */
[----:B------:R-:W-:Y:S06]  /*1f7a0*/  BAR.SYNC.DEFER_BLOCKING 0x0 ;  /* 0x0000000000007b1d */ /* 0x000fec0000010000 */
[----:B------:R-:W-:Y:S02]  /*1f7b0*/  STSM.16.M88.4 [R4], R144 ;  /* 0x0000009004007844 */ /* 0x000fe40000000200 */
[----:B------:R-:W-:Y:S06]  /*1f7c0*/  BAR.SYNC.DEFER_BLOCKING 0x0 ;  /* 0x0000000000007b1d */ /* 0x000fec0000010000 */
[----:B------:R-:W2:Y:S02]  /*1f7d0*/  LDS.128 R52, [R2] ;  /* 0x0000000002347984 */ /* 0x000ea40000000c00 */
[----:B------:R-:W-:Y:S06]  /*1f7e0*/  BAR.SYNC.DEFER_BLOCKING 0x0 ;  /* 0x0000000000007b1d */ /* 0x000fec0000010000 */
[----:B------:R3:W-:Y:S02]  /*1f7f0*/  STSM.16.M88.4 [R4], R148 ;  /* 0x0000009404007844 */ /* 0x0007e40000000200 */
[----:B------:R-:W-:Y:S01]  /*1f800*/  BAR.SYNC.DEFER_BLOCKING 0x0 ;  /* 0x0000000000007b1d */ /* 0x000fe20000010000 */
[----:B---3--:R-:W-:-:S05]  /*1f810*/  IADD3 R4, R0, 0x5, RZ ;  /* 0x0000000500047810 */ /* 0x008fca0007ffe0ff */
[----:B------:R3:W-:Y:S01]  /*1f820*/  @P2 STG.E desc[UR10][R84.64], R8 ;  /* 0x0000000854002986 */ /* 0x0007e2000c10190a */
[----:B------:R-:W-:-:S03]  /*1f830*/  ISETP.GE.AND P2, PT, R142, R189, PT ;  /* 0x000000bd8e00720c */ /* 0x000fc60003f46270 */
[----:B------:R4:W-:Y:S01]  /*1f840*/  @P5 STG.E desc[UR10][R86.64], R12 ;  /* 0x0000000c56005986 */ /* 0x0009e2000c10190a */
[-C--:B------:R-:W-:Y:S02]  /*1f850*/  ISETP.LT.AND P5, PT, R3, R188.reuse, !P1 ;  /* 0x000000bc0300720c */ /* 0x080fe40004fa1270 */
[-C--:B------:R-:W-:Y:S01]  /*1f860*/  ISETP.LT.AND P1, PT, R5, R188.reuse, !P1 ;  /* 0x000000bc0500720c */ /* 0x080fe20004f21270 */
[----:B------:R1:W-:Y:S01]  /*1f870*/  @P6 STG.E desc[UR10][R138.64], R24 ;  /* 0x000000188a006986 */ /* 0x0003e2000c10190a */
[-C--:B------:R-:W-:Y:S02]  /*1f880*/  ISETP.LT.AND P6, PT, R3, R188.reuse, !P4 ;  /* 0x000000bc0300720c */ /* 0x080fe400067c1270 */
[----:B------:R-:W-:Y:S01]  /*1f890*/  ISETP.LT.AND P4, PT, R5, R188, !P4 ;  /* 0x000000bc0500720c */ /* 0x000fe20006781270 */
[----:B---3--:R-:W-:Y:S01]  /*1f8a0*/  IMAD.WIDE R84, R143, 0x4, R6 ;  /* 0x000000048f547825 */ /* 0x008fe200078e0206 */
[----:B------:R3:W-:Y:S01]  /*1f8b0*/  @P3 STG.E desc[UR10][R140.64], R20 ;  /* 0x000000148c003986 */ /* 0x0007e2000c10190a */
[----:B------:R-:W-:-:S02]  /*1f8c0*/  ISETP.GE.AND P3, PT, R4, R189, PT ;  /* 0x000000bd0400720c */ /* 0x000fc40003f66270 */
[----:B----4-:R-:W-:Y:S01]  /*1f8d0*/  IMAD.WIDE R86, R143, 0x4, R136 ;  /* 0x000000048f567825 */ /* 0x010fe200078e0288 */
[----:B------:R-:W-:Y:S01]  /*1f8e0*/  IADD3 R4, R0, 0x6, RZ ;  /* 0x0000000600047810 */ /* 0x000fe20007ffe0ff */
[----:B------:R4:W-:Y:S01]  /*1f8f0*/  @P5 STG.E desc[UR10][R84.64], R9 ;  /* 0x0000000954005986 */ /* 0x0009e2000c10190a */
[-C--:B------:R-:W-:Y:S01]  /*1f900*/  ISETP.LT.AND P5, PT, R3, R188.reuse, !P2 ;  /* 0x000000bc0300720c */ /* 0x080fe200057a1270 */
[----:B------:R-:W-:Y:S01]  /*1f910*/  VIADD R143, R143, UR4 ;  /* 0x000000048f8f7c36 */ /* 0x000fe20008000000 */
[----:B------:R-:W-:Y:S01]  /*1f920*/  ISETP.LT.AND P2, PT, R5, R188, !P2 ;  /* 0x000000bc0500720c */ /* 0x000fe20005741270 */
[----:B------:R2:W-:Y:S01]  /*1f930*/  @P1 STG.E desc[UR10][R86.64], R13 ;  /* 0x0000000d56001986 */ /* 0x0005e2000c10190a */
[----:B------:R-:W-:Y:S01]  /*1f940*/  ISETP.GE.AND P1, PT, R4, R189, PT ;  /* 0x000000bd0400720c */ /* 0x000fe20003f26270 */
[----:B-1----:R-:W-:Y:S01]  /*1f950*/  IMAD.WIDE R138, R143, 0x4, R6 ;  /* 0x000000048f8a7825 */ /* 0x002fe200078e0206 */
[----:B------:R-:W-:-:S03]  /*1f960*/  IADD3 R4, R0, 0x7, RZ ;  /* 0x0000000700047810 */ /* 0x000fc60007ffe0ff */
[----:B---3--:R-:W-:Y:S01]  /*1f970*/  IMAD.WIDE R140, R143, 0x4, R136 ;  /* 0x000000048f8c7825 */ /* 0x008fe200078e0288 */
[----:B------:R-:W-:Y:S01]  /*1f980*/  @P6 STG.E desc[UR10][R138.64], R25 ;  /* 0x000000198a006986 */ /* 0x000fe2000c10190a */
[-C--:B------:R-:W-:Y:S02]  /*1f990*/  ISETP.LT.AND P6, PT, R3, R188.reuse, !P3 ;  /* 0x000000bc0300720c */ /* 0x080fe40005fc1270 */
[----:B------:R-:W-:Y:S01]  /*1f9a0*/  VIADD R143, R143, UR4 ;  /* 0x000000048f8f7c36 */ /* 0x000fe20008000000 */
[----:B------:R1:W-:Y:S01]  /*1f9b0*/  @P4 STG.E desc[UR10][R140.64], R21 ;  /* 0x000000158c004986 */ /* 0x0003e2000c10190a */
[-C--:B------:R-:W-:Y:S02]  /*1f9c0*/  ISETP.LT.AND P3, PT, R5, R188.reuse, !P3 ;  /* 0x000000bc0500720c */ /* 0x080fe40005f61270 */
[C---:B----4-:R-:W-:Y:S01]  /*1f9d0*/  IMAD.WIDE R8, R143.reuse, 0x4, R6 ;  /* 0x000000048f087825 */ /* 0x050fe200078e0206 */
[----:B------:R-:W-:Y:S02]  /*1f9e0*/  ISETP.GE.AND P4, PT, R4, R189, PT ;  /* 0x000000bd0400720c */ /* 0x000fe40003f86270 */
[----:B------:R-:W-:Y:S01]  /*1f9f0*/  IADD3 R4, R0, 0x8, RZ ;  /* 0x0000000800047810 */ /* 0x000fe20007ffe0ff */
[----:B--2---:R-:W-:Y:S01]  /*1fa00*/  IMAD.WIDE R12, R143, 0x4, R136 ;  /* 0x000000048f0c7825 */ /* 0x004fe200078e0288 */
[----:B------:R2:W-:Y:S01]  /*1fa10*/  @P5 STG.E desc[UR10][R8.64], R10 ;  /* 0x0000000a08005986 */ /* 0x0005e2000c10190a */
[----:B------:R-:W-:-:S02]  /*1fa20*/  ISETP.LT.AND P5, PT, R3, R188, !P1 ;  /* 0x000000bc0300720c */ /* 0x000fc40004fa1270 */
[----:B------:R-:W-:Y:S01]  /*1fa30*/  VIADD R143, R143, UR4 ;  /* 0x000000048f8f7c36 */ /* 0x000fe20008000000 */
[----:B------:R3:W-:Y:S01]  /*1fa40*/  @P2 STG.E desc[UR10][R12.64], R14 ;  /* 0x0000000e0c002986 */ /* 0x0007e2000c10190a */
[-C--:B------:R-:W-:Y:S02]  /*1fa50*/  ISETP.LT.AND P1, PT, R5, R188.reuse, !P1 ;  /* 0x000000bc0500720c */ /* 0x080fe40004f21270 */
[C---:B-1----:R-:W-:Y:S01]  /*1fa60*/  IMAD.WIDE R20, R143.reuse, 0x4, R6 ;  /* 0x000000048f147825 */ /* 0x042fe200078e0206 */
[----:B------:R-:W-:Y:S02]  /*1fa70*/  ISETP.GE.AND P2, PT, R4, R189, PT ;  /* 0x000000bd0400720c */ /* 0x000fe40003f46270 */
[----:B------:R-:W-:Y:S01]  /*1fa80*/  IADD3 R4, R0, 0x9, RZ ;  /* 0x0000000900047810 */ /* 0x000fe20007ffe0ff */
[----:B------:R-:W-:Y:S01]  /*1fa90*/  IMAD.WIDE R24, R143, 0x4, R136 ;  /* 0x000000048f187825 */ /* 0x000fe200078e0288 */
[----:B------:R1:W-:Y:S01]  /*1faa0*/  @P6 STG.E desc[UR10][R20.64], R26 ;  /* 0x0000001a14006986 */ /* 0x0003e2000c10190a */
[----:B------:R-:W-:-:S02]  /*1fab0*/  ISETP.LT.AND P6, PT, R3, R188, !P4 ;  /* 0x000000bc0300720c */ /* 0x000fc400067c1270 */
[----:B------:R-:W-:Y:S01]  /*1fac0*/  VIADD R143, R143, UR4 ;  /* 0x000000048f8f7c36 */ /* 0x000fe20008000000 */
[----:B------:R4:W-:Y:S01]  /*1fad0*/  @P3 STG.E desc[UR10][R24.64], R22 ;  /* 0x0000001618003986 */ /* 0x0009e2000c10190a */
[-C--:B------:R-:W-:Y:S02]  /*1fae0*/  ISETP.LT.AND P4, PT, R5, R188.reuse, !P4 ;  /* 0x000000bc0500720c */ /* 0x080fe40006781270 */
[C---:B--2---:R-:W-:Y:S01]  /*1faf0*/  IMAD.WIDE R8, R143.reuse, 0x4, R6 ;  /* 0x000000048f087825 */ /* 0x044fe200078e0206 */
[----:B------:R-:W-:Y:S02]  /*1fb00*/  ISETP.GE.AND P3, PT, R4, R189, PT ;  /* 0x000000bd0400720c */ /* 0x000fe40003f66270 */
[----:B------:R-:W-:Y:S01]  /*1fb10*/  IADD3 R4, R0, 0xa, RZ ;  /* 0x0000000a00047810 */ /* 0x000fe20007ffe0ff */
[----:B---3--:R-:W-:Y:S01]  /*1fb20*/  IMAD.WIDE R12, R143, 0x4, R136 ;  /* 0x000000048f0c7825 */ /* 0x008fe200078e0288 */
        /* <DEDUP_REMOVED lines=8> */
[----:B----4-:R-:W-:Y:S01]  /*1fbb0*/  IMAD.WIDE R24, R143, 0x4, R136 ;  /* 0x000000048f187825 */ /* 0x010fe200078e0288 */
[----:B------:R-:W-:Y:S01]  /*1fbc0*/  @P6 STG.E desc[UR10][R20.64], R27 ;  /* 0x0000001b14006986 */ /* 0x000fe2000c10190a */
[----:B------:R-:W-:-:S02]  /*1fbd0*/  ISETP.LT.AND P6, PT, R3, R188, !P3 ;  /* 0x000000bc0300720c */ /* 0x000fc40005fc1270 */
[----:B------:R-:W-:Y:S01]  /*1fbe0*/  VIADD R143, R143, UR4 ;  /* 0x000000048f8f7c36 */ /* 0x000fe20008000000 */
[----:B------:R-:W-:Y:S01]  /*1fbf0*/  @P4 STG.E desc[UR10][R24.64], R23 ;  /* 0x0000001718004986 */ /* 0x000fe2000c10190a */
[-C--:B------:R-:W-:Y:S02]  /*1fc00*/  ISETP.LT.AND P3, PT, R5, R188.reuse, !P3 ;  /* 0x000000bc0500720c */ /* 0x080fe40005f61270 */
[C---:B--2---:R-:W-:Y:S01]  /*1fc10*/  IMAD.WIDE R8, R143.reuse, 0x4, R6 ;  /* 0x000000048f087825 */ /* 0x044fe200078e0206 */
[-C--:B------:R-:W-:Y:S01]  /*1fc20*/  ISETP.GE.AND P4, PT, R4, R189.reuse, PT ;  /* 0x000000bd0400720c */ /* 0x080fe20003f86270 */
[----:B------:R1:W2:Y:S01]  /*1fc30*/  LDS.128 R24, [R2] ;  /* 0x0000000002187984 */ /* 0x0002a20000000c00 */
[----:B------:R-:W-:Y:S01]  /*1fc40*/  IADD3 R4, R0, 0xc, RZ ;  /* 0x0000000c00047810 */ /* 0x000fe20007ffe0ff */
[----:B------:R-:W-:Y:S02]  /*1fc50*/  IMAD.WIDE R10, R143, 0x4, R136 ;  /* 0x000000048f0a7825 */ /* 0x000fe400078e0288 */
[----:B------:R4:W-:Y:S01]  /*1fc60*/  @P5 STG.E desc[UR10][R8.64], R16 ;  /* 0x0000001008005986 */ /* 0x0009e2000c10190a */
[-C--:B------:R-:W-:Y:S01]  /*1fc70*/  ISETP.LT.AND P5, PT, R3, R188.reuse, !P1 ;  /* 0x000000bc0300720c */ /* 0x080fe20004fa1270 */
[----:B------:R-:W-:Y:S01]  /*1fc80*/  VIADD R143, R143, UR4 ;  /* 0x000000048f8f7c36 */ /* 0x000fe20008000000 */
[----:B------:R-:W-:Y:S01]  /*1fc90*/  ISETP.LT.AND P1, PT, R5, R188, !P1 ;  /* 0x000000bc0500720c */ /* 0x000fe20004f21270 */
[----:B------:R4:W-:Y:S01]  /*1fca0*/  @P2 STG.E desc[UR10][R10.64], R88 ;  /* 0x000000580a002986 */ /* 0x0009e2000c10190a */
[----:B------:R-:W-:Y:S01]  /*1fcb0*/  ISETP.GE.AND P2, PT, R4, R189, PT ;  /* 0x000000bd0400720c */ /* 0x000fe20003f46270 */
[----:B---3--:R-:W-:Y:S01]  /*1fcc0*/  IMAD.WIDE R12, R143, 0x4, R6 ;  /* 0x000000048f0c7825 */ /* 0x008fe200078e0206 */
[----:B------:R-:W-:-:S02]  /*1fcd0*/  IADD3 R4, R0, 0xd, RZ ;  /* 0x0000000d00047810 */ /* 0x000fc40007ffe0ff */
[----:B-1----:R-:W-:Y:S01]  /*1fce0*/  IADD3 R2, R0, 0x3a, RZ ;  /* 0x0000003a00027810 */ /* 0x002fe20007ffe0ff */
[----:B------:R-:W-:Y:S01]  /*1fcf0*/  IMAD.WIDE R14, R143, 0x4, R136 ;  /* 0x000000048f0e7825 */ /* 0x000fe200078e0288 */
[----:B------:R1:W-:Y:S01]  /*1fd00*/  @P6 STG.E desc[UR10][R12.64], R60 ;  /* 0x0000003c0c006986 */ /* 0x0003e2000c10190a */
[-C--:B------:R-:W-:Y:S02]  /*1fd10*/  ISETP.LT.AND P6, PT, R3, R188.reuse, !P4 ;  /* 0x000000bc0300720c */ /* 0x080fe400067c1270 */
[----:B------:R-:W-:Y:S01]  /*1fd20*/  VIADD R143, R143, UR4 ;  /* 0x000000048f8f7c36 */ /* 0x000fe20008000000 */
[----:B------:R3:W-:Y:S01]  /*1fd30*/  @P3 STG.E desc[UR10][R14.64], R56 ;  /* 0x000000380e003986 */ /* 0x0007e2000c10190a */
[----:B------:R-:W-:Y:S02]  /*1fd40*/  ISETP.LT.AND P4, PT, R5, R188, !P4 ;  /* 0x000000bc0500720c */ /* 0x000fe40006781270 */
[----:B----4-:R-:W-:Y:S01]  /*1fd50*/  IMAD.WIDE R8, R143, 0x4, R6 ;  /* 0x000000048f087825 */ /* 0x010fe200078e0206 */
[----:B------:R-:W-:-:S02]  /*1fd60*/  ISETP.GE.AND P3, PT, R4, R189, PT ;  /* 0x000000bd0400720c */ /* 0x000fc40003f66270 */
[----:B------:R-:W-:Y:S01]  /*1fd70*/  IADD3 R4, R0, 0xe, RZ ;  /* 0x0000000e00047810 */ /* 0x000fe20007ffe0ff */
[----:B------:R-:W-:Y:S01]  /*1fd80*/  IMAD.WIDE R10, R143, 0x4, R136 ;  /* 0x000000048f0a7825 */ /* 0x000fe200078e0288 */
[----:B------:R4:W-:Y:S01]  /*1fd90*/  @P5 STG.E desc[UR10][R8.64], R17 ;  /* 0x0000001108005986 */ /* 0x0009e2000c10190a */
[-C--:B------:R-:W-:Y:S02]  /*1fda0*/  ISETP.LT.AND P5, PT, R3, R188.reuse, !P2 ;  /* 0x000000bc0300720c */ /* 0x080fe400057a1270 */
[----:B------:R-:W-:Y:S01]  /*1fdb0*/  VIADD R143, R143, UR4 ;  /* 0x000000048f8f7c36 */ /* 0x000fe20008000000 */
[----:B------:R2:W-:Y:S01]  /*1fdc0*/  @P1 STG.E desc[UR10][R10.64], R89 ;  /* 0x000000590a001986 */ /* 0x0005e2000c10190a */
[----:B------:R-:W-:Y:S02]  /*1fdd0*/  ISETP.LT.AND P2, PT, R5, R188, !P2 ;  /* 0x000000bc0500720c */ /* 0x000fe40005741270 */
[----:B-1----:R-:W-:Y:S01]  /*1fde0*/  IMAD.WIDE R12, R143, 0x4, R6 ;  /* 0x000000048f0c7825 */ /* 0x002fe200078e0206 */
[----:B------:R-:W-:-:S02]  /*1fdf0*/  ISETP.GE.AND P1, PT, R4, R189, PT ;  /* 0x000000bd0400720c */ /* 0x000fc40003f26270 */
[----:B------:R-:W-:Y:S01]  /*1fe00*/  IADD3 R4, R0, 0xf, RZ ;  /* 0x0000000f00047810 */ /* 0x000fe20007ffe0ff */
[----:B---3--:R-:W-:Y:S01]  /*1fe10*/  IMAD.WIDE R14, R143, 0x4, R136 ;  /* 0x000000048f0e7825 */ /* 0x008fe200078e0288 */
        /* <DEDUP_REMOVED lines=8> */
[----:B--2---:R-:W-:Y:S01]  /*1fea0*/  IMAD.WIDE R10, R143, 0x4, R136 ;  /* 0x000000048f0a7825 */ /* 0x004fe200078e0288 */
        /* <DEDUP_REMOVED lines=14> */
[----:B--2---:R-:W-:Y:S01]  /*1ff90*/  IMAD.WIDE R8, R143, 0x4, R6 ;  /* 0x000000048f087825 */ /* 0x004fe200078e0206 */
[----:B------:R-:W-:-:S02]  /*1ffa0*/  ISETP.GE.AND P3, PT, R4, R189, PT ;  /* 0x000000bd0400720c */ /* 0x000fc40003f66270 */
[----:B------:R-:W-:Y:S01]  /*1ffb0*/  IADD3 R4, R0, 0x12, RZ ;  /* 0x0000001200047810 */ /* 0x000fe20007ffe0ff */
[----:B----4-:R-:W-:Y:S01]  /*1ffc0*/  IMAD.WIDE R10, R143, 0x4, R136 ;  /* 0x000000048f0a7825 */ /* 0x010fe200078e0288 */
        /* <DEDUP_REMOVED lines=138> */
[----:B------:R-:W-:Y:S01]  /*20870*/  ISETP.LT.AND P4, PT, R5, R188, !P4 ;  /* 0x000000bc0500720c */ /* 0x000fe20006781270 */
[----:B------:R3:W-:Y:S01]  /*20880*/  @P3 STG.E desc[UR10][R14.64], R70 ;  /* 0x000000460e003986 */ /* 0x0007e2000c10190a */
[----:B------:R-:W-:Y:S01]  /*20890*/  ISETP.GE.AND P3, PT, R4, R189, PT ;  /* 0x000000bd0400720c */ /* 0x000fe20003f66270 */
[----:B--2---:R-:W-:Y:S01]  /*208a0*/  IMAD.WIDE R8, R143, 0x4, R6 ;  /* 0x000000048f087825 */ /* 0x004fe200078e0206 */
[----:B------:R-:W-:-:S03]  /*208b0*/  IADD3 R4, R0, 0x22, RZ ;  /* 0x0000002200047810 */ /* 0x000fc60007ffe0ff */
[----:B----4-:R-:W-:Y:S01]  /*208c0*/  IMAD.WIDE R10, R143, 0x4, R136 ;  /* 0x000000048f0a7825 */ /* 0x010fe200078e0288 */
[----:B------:R2:W-:Y:S01]  /*208d0*/  @P5 STG.E desc[UR10][R8.64], R35 ;  /* 0x0000002308005986 */ /* 0x0005e2000c10190a */
[-C--:B------:R-:W-:Y:S02]  /*208e0*/  ISETP.LT.AND P5, PT, R3, R188.reuse, !P2 ;  /* 0x000000bc0300720c */ /* 0x080fe400057a1270 */
[----:B------:R-:W-:Y:S01]  /*208f0*/  VIADD R143, R143, UR4 ;  /* 0x000000048f8f7c36 */ /* 0x000fe20008000000 */
[----:B------:R-:W-:Y:S01]  /*20900*/  ISETP.LT.AND P2, PT, R5, R188, !P2 ;  /* 0x000000bc0500720c */ /* 0x000fe20005741270 */
[----:B------:R4:W-:Y:S01]  /*20910*/  @P1 STG.E desc[UR10][R10.64], R123 ;  /* 0x0000007b0a001986 */ /* 0x0009e2000c10190a */
[----:B------:R-:W-:Y:S01]  /*20920*/  ISETP.GE.AND P1, PT, R4, R189, PT ;  /* 0x000000bd0400720c */ /* 0x000fe20003f26270 */
[----:B-1----:R-:W-:Y:S01]  /*20930*/  IMAD.WIDE R12, R143, 0x4, R6 ;  /* 0x000000048f0c7825 */ /* 0x002fe200078e0206 */
[----:B------:R-:W-:-:S03]  /*20940*/  IADD3 R4, R0, 0x23, RZ ;  /* 0x0000002300047810 */ /* 0x000fc60007ffe0ff */
[----:B---3--:R-:W-:Y:S01]  /*20950*/  IMAD.WIDE R14, R143, 0x4, R136 ;  /* 0x000000048f0e7825 */ /* 0x008fe200078e0288 */
[----:B------:R1:W-:Y:S01]  /*20960*/  @P6 STG.E desc[UR10][R12.64], R103 ;  /* 0x000000670c006986 */ /* 0x0003e2000c10190a */
[-C--:B------:R-:W-:Y:S02]  /*20970*/  ISETP.LT.AND P6, PT, R5, R188.reuse, !P3 ;  /* 0x000000bc0500720c */ /* 0x080fe40005fc1270 */
[----:B------:R-:W-:Y:S01]  /*20980*/  VIADD R143, R143, UR4 ;  /* 0x000000048f8f7c36 */ /* 0x000fe20008000000 */
[----:B------:R3:W-:Y:S01]  /*20990*/  @P4 STG.E desc[UR10][R14.64], R71 ;  /* 0x000000470e004986 */ /* 0x0007e2000c10190a */
[-C--:B------:R-:W-:Y:S02]  /*209a0*/  ISETP.LT.AND P4, PT, R3, R188.reuse, !P3 ;  /* 0x000000bc0300720c */ /* 0x080fe40005f81270 */
[C---:B--2---:R-:W-:Y:S01]  /*209b0*/  IMAD.WIDE R8, R143.reuse, 0x4, R6 ;  /* 0x000000048f087825 */ /* 0x044fe200078e0206 */
[----:B------:R-:W-:Y:S02]  /*209c0*/  ISETP.GE.AND P3, PT, R4, R189, PT ;  /* 0x000000bd0400720c */ /* 0x000fe40003f66270 */
[----:B------:R-:W-:Y:S01]  /*209d0*/  IADD3 R4, R0, 0x24, RZ ;  /* 0x0000002400047810 */ /* 0x000fe20007ffe0ff */
[----:B----4-:R-:W-:Y:S01]  /*209e0*/  IMAD.WIDE R10, R143, 0x4, R136 ;  /* 0x000000048f0a7825 */ /* 0x010fe200078e0288 */
        /* <DEDUP_REMOVED lines=177> */
[-C--:B------:R-:W-:Y:S02]  /*21500*/  ISETP.GE.AND P3, PT, R4, R189.reuse, PT ;  /* 0x000000bd0400720c */ /* 0x080fe40003f66270 */
[----:B------:R-:W-:Y:S01]  /*21510*/  IADD3 R4, R0, 0x38, RZ ;  /* 0x0000003800047810 */ /* 0x000fe20007ffe0ff */
[C---:B----4-:R-:W-:Y:S01]  /*21520*/  IMAD.WIDE R10, R143.reuse, 0x4, R136 ;  /* 0x000000048f0a7825 */ /* 0x050fe200078e0288 */
[----:B------:R2:W-:Y:S02]  /*21530*/  @P2 STG.E desc[UR10][R8.64], R46 ;  /* 0x0000002e08002986 */ /* 0x0005e4000c10190a */
[----:B------:R-:W-:Y:S01]  /*21540*/  ISETP.GE.AND P2, PT, R4, R189, PT ;  /* 0x000000bd0400720c */ /* 0x000fe20003f46270 */
[----:B------:R-:W-:Y:S01]  /*21550*/  VIADD R143, R143, UR4 ;  /* 0x000000048f8f7c36 */ /* 0x000fe20008000000 */
[----:B------:R4:W-:Y:S01]  /*21560*/  @P5 STG.E desc[UR10][R10.64], R114 ;  /* 0x000000720a005986 */ /* 0x0009e2000c10190a */
[----:B------:R-:W-:-:S02]  /*21570*/  ISETP.LT.AND P5, PT, R3, R188, !P1 ;  /* 0x000000bc0300720c */ /* 0x000fc40004fa1270 */
[----:B-1----:R-:W-:Y:S01]  /*21580*/  IMAD.WIDE R12, R143, 0x4, R6 ;  /* 0x000000048f0c7825 */ /* 0x002fe200078e0206 */
[-C--:B------:R-:W-:Y:S02]  /*21590*/  ISETP.LT.AND P1, PT, R5, R188.reuse, !P1 ;  /* 0x000000bc0500720c */ /* 0x080fe40004f21270 */
[----:B------:R-:W-:Y:S01]  /*215a0*/  IADD3 R4, R0, 0x39, RZ ;  /* 0x0000003900047810 */ /* 0x000fe20007ffe0ff */
[----:B---3--:R-:W-:Y:S01]  /*215b0*/  IMAD.WIDE R14, R143, 0x4, R136 ;  /* 0x000000048f0e7825 */ /* 0x008fe200078e0288 */
[----:B------:R1:W-:Y:S01]  /*215c0*/  @P4 STG.E desc[UR10][R12.64], R134 ;  /* 0x000000860c004986 */ /* 0x0003e2000c10190a */
[-C--:B------:R-:W-:Y:S02]  /*215d0*/  ISETP.LT.AND P4, PT, R3, R188.reuse, !P3 ;  /* 0x000000bc0300720c */ /* 0x080fe40005f81270 */
[----:B------:R-:W-:Y:S01]  /*215e0*/  VIADD R143, R143, UR4 ;  /* 0x000000048f8f7c36 */ /* 0x000fe20008000000 */
[----:B------:R3:W-:Y:S01]  /*215f0*/  @P6 STG.E desc[UR10][R14.64], R82 ;  /* 0x000000520e006986 */ /* 0x0007e2000c10190a */
[----:B------:R-:W-:-:S02]  /*21600*/  ISETP.LT.AND P6, PT, R5, R188, !P3 ;  /* 0x000000bc0500720c */ /* 0x000fc40005fc1270 */
[C---:B------:R-:W-:Y:S01]  /*21610*/  VIADD R17, R143.reuse, UR4 ;  /* 0x000000048f117c36 */ /* 0x040fe20008000000 */
[----:B------:R-:W-:Y:S01]  /*21620*/  ISETP.GE.AND P3, PT, R4, R189, PT ;  /* 0x000000bd0400720c */ /* 0x000fe20003f66270 */
[----:B--2---:R-:W-:-:S04]  /*21630*/  IMAD.WIDE R8, R143, 0x4, R6 ;  /* 0x000000048f087825 */ /* 0x004fc800078e0206 */
[----:B----4-:R-:W-:Y:S01]  /*21640*/  IMAD.WIDE R10, R143, 0x4, R136 ;  /* 0x000000048f0a7825 */ /* 0x010fe200078e0288 */
[----:B------:R2:W-:Y:S01]  /*21650*/  @P5 STG.E desc[UR10][R8.64], R47 ;  /* 0x0000002f08005986 */ /* 0x0005e2000c10190a */
[-C--:B------:R-:W-:Y:S02]  /*21660*/  ISETP.LT.AND P5, PT, R3, R188.reuse, !P2 ;  /* 0x000000bc0300720c */ /* 0x080fe400057a1270 */
[----:B-1----:R-:W-:Y:S01]  /*21670*/  IMAD.WIDE R12, R17, 0x4, R6 ;  /* 0x00000004110c7825 */ /* 0x002fe200078e0206 */
[----:B------:R1:W-:Y:S01]  /*21680*/  @P1 STG.E desc[UR10][R10.64], R115 ;  /* 0x000000730a001986 */ /* 0x0003e2000c10190a */
[-C--:B------:R-:W-:Y:S02]  /*21690*/  ISETP.LT.AND P2, PT, R5, R188.reuse, !P2 ;  /* 0x000000bc0500720c */ /* 0x080fe40005741270 */
[----:B---3--:R-:W-:Y:S01]  /*216a0*/  IMAD.WIDE R14, R17, 0x4, R136 ;  /* 0x00000004110e7825 */ /* 0x008fe200078e0288 */
[----:B------:R3:W-:Y:S01]  /*216b0*/  @P4 STG.E desc[UR10][R12.64], R135 ;  /* 0x000000870c004986 */ /* 0x0007e2000c10190a */
[----:B------:R-:W-:-:S02]  /*216c0*/  ISETP.LT.AND P4, PT, R3, R188, !P3 ;  /* 0x000000bc0300720c */ /* 0x000fc40005f81270 */
[----:B------:R-:W-:Y:S01]  /*216d0*/  VIADD R17, R17, UR4 ;  /* 0x0000000411117c36 */ /* 0x000fe20008000000 */
[----:B------:R4:W-:Y:S01]  /*216e0*/  @P6 STG.E desc[UR10][R14.64], R83 ;  /* 0x000000530e006986 */ /* 0x0009e2000c10190a */
[----:B------:R-:W-:Y:S02]  /*216f0*/  ISETP.GE.AND P1, PT, R2, R189, PT ;  /* 0x000000bd0200720c */ /* 0x000fe40003f26270 */
[----:B------:R-:W-:Y:S01]  /*21700*/  ISETP.LT.AND P6, PT, R5, R188, !P3 ;  /* 0x000000bc0500720c */ /* 0x000fe20005fc1270 */
[C---:B------:R-:W-:Y:S01]  /*21710*/  VIADD R19, R17.reuse, UR4 ;  /* 0x0000000411137c36 */ /* 0x040fe20008000000 */
[----:B------:R-:W-:Y:S01]  /*21720*/  IADD3 R2, R0, 0x3b, RZ ;  /* 0x0000003b00027810 */ /* 0x000fe20007ffe0ff */
[----:B--2---:R-:W-:-:S03]  /*21730*/  IMAD.WIDE R8, R17, 0x4, R6 ;  /* 0x0000000411087825 */ /* 0x004fc600078e0206 */
[-C--:B------:R-:W-:Y:S01]  /*21740*/  ISETP.GE.AND P3, PT, R2, R189.reuse, PT ;  /* 0x000000bd0200720c */ /* 0x080fe20003f66270 */
[----:B-1----:R-:W-:Y:S01]  /*21750*/  IMAD.WIDE R10, R17, 0x4, R136 ;  /* 0x00000004110a7825 */ /* 0x002fe200078e0288 */
[----:B------:R-:W-:Y:S01]  /*21760*/  IADD3 R2, R0, 0x3c, RZ ;  /* 0x0000003c00027810 */ /* 0x000fe20007ffe0ff */
[----:B------:R1:W-:Y:S01]  /*21770*/  @P5 STG.E desc[UR10][R8.64], R48 ;  /* 0x0000003008005986 */ /* 0x0003e2000c10190a */
[-C--:B------:R-:W-:Y:S01]  /*21780*/  ISETP.LT.AND P5, PT, R3, R188.reuse, !P1 ;  /* 0x000000bc0300720c */ /* 0x080fe20004fa1270 */
[----:B---3--:R-:W-:Y:S01]  /*21790*/  IMAD.WIDE R12, R19, 0x4, R6 ;  /* 0x00000004130c7825 */ /* 0x008fe200078e0206 */
[-C--:B------:R-:W-:Y:S01]  /*217a0*/  ISETP.LT.AND P1, PT, R5, R188.reuse, !P1 ;  /* 0x000000bc0500720c */ /* 0x080fe20004f21270 */
[----:B------:R2:W-:Y:S01]  /*217b0*/  @P2 STG.E desc[UR10][R10.64], R116 ;  /* 0x000000740a002986 */ /* 0x0005e2000c10190a */
[----:B------:R-:W-:Y:S01]  /*217c0*/  ISETP.GE.AND P2, PT, R2, R189, PT ;  /* 0x000000bd0200720c */ /* 0x000fe20003f46270 */
[----:B----4-:R-:W-:Y:S01]  /*217d0*/  IMAD.WIDE R14, R19, 0x4, R136 ;  /* 0x00000004130e7825 */ /* 0x010fe200078e0288 */
[----:B------:R-:W-:Y:S01]  /*217e0*/  IADD3 R2, R0, 0x3d, RZ ;  /* 0x0000003d00027810 */ /* 0x000fe20007ffe0ff */
[----:B------:R3:W-:Y:S01]  /*217f0*/  @P4 STG.E desc[UR10][R12.64], R52 ;  /* 0x000000340c004986 */ /* 0x0007e2000c10190a */
[-C--:B------:R-:W-:Y:S01]  /*21800*/  ISETP.LT.AND P4, PT, R3, R188.reuse, !P3 ;  /* 0x000000bc0300720c */ /* 0x080fe20005f81270 */
[----:B------:R-:W-:Y:S01]  /*21810*/  VIADD R19, R19, UR4 ;  /* 0x0000000413137c36 */ /* 0x000fe20008000000 */
[-C--:B------:R-:W-:Y:S01]  /*21820*/  ISETP.LT.AND P3, PT, R5, R188.reuse, !P3 ;  /* 0x000000bc0500720c */ /* 0x080fe20005f61270 */
[----:B------:R4:W-:Y:S01]  /*21830*/  @P6 STG.E desc[UR10][R14.64], R24 ;  /* 0x000000180e006986 */ /* 0x0009e2000c10190a */
[-C--:B------:R-:W-:Y:S01]  /*21840*/  ISETP.LT.AND P6, PT, R3, R188.reuse, !P2 ;  /* 0x000000bc0300720c */ /* 0x080fe200057c1270 */
[----:B------:R-:W-:Y:S01]  /*21850*/  VIADD R17, R19, UR4 ;  /* 0x0000000413117c36 */ /* 0x000fe20008000000 */
[----:B------:R-:W-:Y:S01]  /*21860*/  ISETP.LT.AND P2, PT, R5, R188, !P2 ;  /* 0x000000bc0500720c */ /* 0x000fe20005741270 */
[----:B-1----:R-:W-:-:S03]  /*21870*/  IMAD.WIDE R8, R19, 0x4, R6 ;  /* 0x0000000413087825 */ /* 0x002fc600078e0206 */
[----:B------:R-:W-:Y:S01]  /*21880*/  IADD3 R21, R17, UR4, RZ ;  /* 0x0000000411157c10 */ /* 0x000fe2000fffe0ff */
[----:B--2---:R-:W-:Y:S01]  /*21890*/  IMAD.WIDE R10, R19, 0x4, R136 ;  /* 0x00000004130a7825 */ /* 0x004fe200078e0288 */
[----:B------:R1:W-:Y:S01]  /*218a0*/  @P5 STG.E desc[UR10][R8.64], R49 ;  /* 0x0000003108005986 */ /* 0x0003e2000c10190a */
[----:B------:R-:W-:Y:S02]  /*218b0*/  ISETP.GE.AND P5, PT, R2, R189, PT ;  /* 0x000000bd0200720c */ /* 0x000fe40003fa6270 */
[C---:B---3--:R-:W-:Y:S01]  /*218c0*/  IMAD.WIDE R12, R17.reuse, 0x4, R6 ;  /* 0x00000004110c7825 */ /* 0x048fe200078e0206 */
[----:B------:R2:W-:Y:S03]  /*218d0*/  @P1 STG.E desc[UR10][R10.64], R117 ;  /* 0x000000750a001986 */ /* 0x0005e6000c10190a */
[----:B------:R-:W-:Y:S01]  /*218e0*/  VIADD R0, R0, 0x3e ;  /* 0x0000003e00007836 */ /* 0x000fe20000000000 */
[----:B------:R-:W-:Y:S01]  /*218f0*/  @P4 STG.E desc[UR10][R12.64], R53 ;  /* 0x000000350c004986 */ /* 0x000fe2000c10190a */
[----:B----4-:R-:W-:Y:S01]  /*21900*/  IMAD.WIDE R14, R17, 0x4, R136 ;  /* 0x00000004110e7825 */ /* 0x010fe200078e0288 */
[----:B-1----:R-:W-:-:S03]  /*21910*/  IADD3 R9, R21, UR4, RZ ;  /* 0x0000000415097c10 */ /* 0x002fc6000fffe0ff */
[----:B------:R-:W-:Y:S01]  /*21920*/  IMAD.WIDE R16, R21, 0x4, R6 ;  /* 0x0000000415107825 */ /* 0x000fe200078e0206 */
[----:B------:R-:W-:Y:S01]  /*21930*/  ISETP.GE.AND P1, PT, R0, R189, PT ;  /* 0x000000bd0000720c */ /* 0x000fe20003f26270 */
[----:B------:R1:W-:Y:S01]  /*21940*/  @P3 STG.E desc[UR10][R14.64], R25 ;  /* 0x000000190e003986 */ /* 0x0003e2000c10190a */
[-C--:B------:R-:W-:Y:S01]  /*21950*/  ISETP.LT.AND P3, PT, R3, R188.reuse, !P0 ;  /* 0x000000bc0300720c */ /* 0x080fe20004761270 */
[----:B------:R-:W-:Y:S01]  /*21960*/  VIADD R19, R9, UR4 ;  /* 0x0000000409137c36 */ /* 0x000fe20008000000 */
[CC--:B------:R-:W-:Y:S01]  /*21970*/  ISETP.LT.AND P4, PT, R3.reuse, R188.reuse, !P1 ;  /* 0x000000bc0300720c */ /* 0x0c0fe20004f81270 */
[----:B------:R3:W-:Y:S01]  /*21980*/  @P6 STG.E desc[UR10][R16.64], R50 ;  /* 0x0000003210006986 */ /* 0x0007e2000c10190a */
[-C--:B------:R-:W-:Y:S01]  /*21990*/  ISETP.LT.AND P6, PT, R3, R188.reuse, !P5 ;  /* 0x000000bc0300720c */ /* 0x080fe20006fc1270 */
[----:B------:R-:W-:Y:S01]  /*219a0*/  IMAD.WIDE R2, R21, 0x4, R136 ;  /* 0x0000000415027825 */ /* 0x000fe200078e0288 */
[CC--:B------:R-:W-:Y:S02]  /*219b0*/  ISETP.LT.AND P5, PT, R5.reuse, R188.reuse, !P5 ;  /* 0x000000bc0500720c */ /* 0x0c0fe40006fa1270 */
[-C--:B------:R-:W-:Y:S01]  /*219c0*/  ISETP.LT.AND P1, PT, R5, R188.reuse, !P1 ;  /* 0x000000bc0500720c */ /* 0x080fe20004f21270 */
[--C-:B--2---:R-:W-:Y:S01]  /*219d0*/  IMAD.WIDE R10, R19, 0x4, R6.reuse ;  /* 0x00000004130a7825 */ /* 0x104fe200078e0206 */
[----:B------:R-:W-:Y:S01]  /*219e0*/  ISETP.LT.AND P0, PT, R5, R188, !P0 ;  /* 0x000000bc0500720c */ /* 0x000fe20004701270 */
[----:B------:R3:W-:Y:S01]  /*219f0*/  @P2 STG.E desc[UR10][R2.64], R118 ;  /* 0x0000007602002986 */ /* 0x0007e2000c10190a */
[----:B-1----:R-:W-:Y:S01]  /*21a00*/  IADD3 R15, R19, UR4, RZ ;  /* 0x00000004130f7c10 */ /* 0x002fe2000fffe0ff */
[----:B------:R-:W-:-:S04]  /*21a10*/  IMAD.WIDE R4, R9, 0x4, R6 ;  /* 0x0000000409047825 */ /* 0x000fc800078e0206 */
[--C-:B------:R-:W-:Y:S01]  /*21a20*/  IMAD.WIDE R8, R9, 0x4, R136.reuse ;  /* 0x0000000409087825 */ /* 0x100fe200078e0288 */
[----:B------:R3:W-:Y:S03]  /*21a30*/  @P6 STG.E desc[UR10][R4.64], R54 ;  /* 0x0000003604006986 */ /* 0x0007e6000c10190a */
[----:B------:R-:W-:Y:S01]  /*21a40*/  IMAD.WIDE R12, R19, 0x4, R136 ;  /* 0x00000004130c7825 */ /* 0x000fe200078e0288 */
[----:B------:R3:W-:Y:S03]  /*21a50*/  @P5 STG.E desc[UR10][R8.64], R26 ;  /* 0x0000001a08005986 */ /* 0x0007e6000c10190a */
[C---:B------:R-:W-:Y:S01]  /*21a60*/  IMAD.WIDE R6, R15.reuse, 0x4, R6 ;  /* 0x000000040f067825 */ /* 0x040fe200078e0206 */
[----:B------:R3:W-:Y:S03]  /*21a70*/  @P4 STG.E desc[UR10][R10.64], R51 ;  /* 0x000000330a004986 */ /* 0x0007e6000c10190a */
[----:B------:R-:W-:Y:S01]  /*21a80*/  IMAD.WIDE R136, R15, 0x4, R136 ;  /* 0x000000040f887825 */ /* 0x000fe200078e0288 */
[----:B------:R3:W-:Y:S04]  /*21a90*/  @P1 STG.E desc[UR10][R12.64], R119 ;  /* 0x000000770c001986 */ /* 0x0007e8000c10190a */
[----:B------:R3:W-:Y:S01]  /*21aa0*/  @P3 STG.E desc[UR10][R6.64], R55 ;  /* 0x0000003706003986 */ /* 0x0007e2000c10190a */
[----:B------:R-:W-:Y:S05]  /*21ab0*/  @!P0 EXIT ;  /* 0x000000000000894d */ /* 0x000fea0003800000 */
[----:B------:R-:W-:Y:S01]  /*21ac0*/  STG.E desc[UR10][R136.64], R27 ;  /* 0x0000001b88007986 */ /* 0x000fe2000c10190a */
[----:B------:R-:W-:Y:S05]  /*21ad0*/  EXIT ;  /* 0x000000000000794d */ /* 0x000fea0003800000 */
.L_x_2:
[----:B------:R-:W-:-:S00]  /*21ae0*/  BRA `(.L_x_2) ;  /* 0xfffffffc00fc7947 */ /* 0x000fc0000383ffff */
[----:B------:R-:W-:-:S00]  /*21af0*/  NOP ;  /* 0x0000000000007918 */ /* 0x000fc00000000000 */
        /* <DEDUP_REMOVED lines=8> */
.L_x_3:


//--------------------- .nv.shared.matmul_kernel  --------------------------
	.section	.nv.shared.matmul_kernel,"aw",@nobits
	.sectionflags	@""
	.align	16
	.zero		1024


//--------------------- .nv.shared.reserved.0     --------------------------
	.section	.nv.shared.reserved.0,"aw",@nobits
	.weak		__nv_reservedSMEM_offset_0_alias
	.size		__nv_reservedSMEM_offset_0_alias, 0, 0
	.other		__nv_reservedSMEM_offset_0_alias,@"STO_CUDA_RESERVED_SHARED STV_DEFAULT"
__nv_reservedSMEM_offset_0_alias:
	.zero		0


//--------------------- .nv.constant0.matmul_kernel --------------------------
	.section	.nv.constant0.matmul_kernel,"a",@progbits
	.sectionflags	@""
	.align	4
.nv.constant0.matmul_kernel:
	.zero		608


//--------------------- SYMBOLS --------------------------

	.type		.nv.reservedSmem.offset0,@object
	.size		.nv.reservedSmem.offset0,0x4
